	.target	sm_90a

	.elftype	@"ET_EXEC"


//--------------------- .note.nv.tkinfo           --------------------------
	.section	.note.nv.tkinfo,"",@"SHT_NOTE"
	.sectionflags	@"SHF_NOTE_NV_TKINFO"
	.tkinfo
        /*0018*/ 	.word	0x00000002
        /*0030*/ 	.string	""
        /*0030*/ 	.string	"ptxas"
        /*0030*/ 	.string	"Cuda compilation tools, release 13.0, V13.0.88"
        /*0030*/ 	.string	"Build cuda_13.0.r13.0/compiler.36424714_0"
        /*0030*/ 	.string	"-arch sm_90a -m 64 "



//--------------------- .note.nv.cuinfo           --------------------------
	.section	.note.nv.cuinfo,"",@"SHT_NOTE"
	.sectionflags	@"SHF_NOTE_NV_CUINFO"
        /*0018*/ 	.short	0x0002
        /*001a*/ 	.short	0x005a
        /*001c*/ 	.short	0x0082
	.zero		2


//--------------------- .nv.info                  --------------------------
	.section	.nv.info,"",@"SHT_CUDA_INFO"
	.align	4


	//----- nvinfo : EIATTR_REGCOUNT
	.align		4
        /*0000*/ 	.byte	0x04, 0x2f
        /*0002*/ 	.short	(.L_29 - .L_28)
	.align		4
.L_28:
        /*0004*/ 	.word	index@(_ZN2at6native55_GLOBAL__N__c1b0da0d_22_UpSampleTrilinear3d_cu_efb54c9330upsample_trilinear3d_out_frameIddEEviT0_S3_S3_bNS_27GenericPackedTensorAccessorIKT_Lm5ENS_16DefaultPtrTraitsElEENS4_IS5_Lm5ES7_lEE)
        /*0008*/ 	.word	0x00000078


	//----- nvinfo : EIATTR_FRAME_SIZE
	.align		4
.L_29:
        /*000c*/ 	.byte	0x04, 0x11
        /*000e*/ 	.short	(.L_31 - .L_30)
	.align		4
.L_30:
        /*0010*/ 	.word	index@(_ZN2at6native55_GLOBAL__N__c1b0da0d_22_UpSampleTrilinear3d_cu_efb54c9330upsample_trilinear3d_out_frameIddEEviT0_S3_S3_bNS_27GenericPackedTensorAccessorIKT_Lm5ENS_16DefaultPtrTraitsElEENS4_IS5_Lm5ES7_lEE)
        /*0014*/ 	.word	0x00000000


	//----- nvinfo : EIATTR_REGCOUNT
	.align		4
.L_31:
        /*0018*/ 	.byte	0x04, 0x2f
        /*001a*/ 	.short	(.L_33 - .L_32)
	.align		4
.L_32:
        /*001c*/ 	.word	index@(_ZN2at6native55_GLOBAL__N__c1b0da0d_22_UpSampleTrilinear3d_cu_efb54c9330upsample_trilinear3d_out_frameIffEEviT0_S3_S3_bNS_27GenericPackedTensorAccessorIKT_Lm5ENS_16DefaultPtrTraitsElEENS4_IS5_Lm5ES7_lEE)
        /*0020*/ 	.word	0x00000066


	//----- nvinfo : EIATTR_FRAME_SIZE
	.align		4
.L_33:
        /*0024*/ 	.byte	0x04, 0x11
        /*0026*/ 	.short	(.L_35 - .L_34)
	.align		4
.L_34:
        /*0028*/ 	.word	index@(_ZN2at6native55_GLOBAL__N__c1b0da0d_22_UpSampleTrilinear3d_cu_efb54c9330upsample_trilinear3d_out_frameIffEEviT0_S3_S3_bNS_27GenericPackedTensorAccessorIKT_Lm5ENS_16DefaultPtrTraitsElEENS4_IS5_Lm5ES7_lEE)
        /*002c*/ 	.word	0x00000000


	//----- nvinfo : EIATTR_REGCOUNT
	.align		4
.L_35:
        /*0030*/ 	.byte	0x04, 0x2f
        /*0032*/ 	.short	(.L_37 - .L_36)
	.align		4
.L_36:
        /*0034*/ 	.word	index@(_ZN2at6native55_GLOBAL__N__c1b0da0d_22_UpSampleTrilinear3d_cu_efb54c9330upsample_trilinear3d_out_frameIN3c104HalfEfEEviT0_S5_S5_bNS_27GenericPackedTensorAccessorIKT_Lm5ENS_16DefaultPtrTraitsElEENS6_IS7_Lm5ES9_lEE)
        /*0038*/ 	.word	0x00000068


	//----- nvinfo : EIATTR_FRAME_SIZE
	.align		4
.L_37:
        /*003c*/ 	.byte	0x04, 0x11
        /*003e*/ 	.short	(.L_39 - .L_38)
	.align		4
.L_38:
        /*0040*/ 	.word	index@(_ZN2at6native55_GLOBAL__N__c1b0da0d_22_UpSampleTrilinear3d_cu_efb54c9330upsample_trilinear3d_out_frameIN3c104HalfEfEEviT0_S5_S5_bNS_27GenericPackedTensorAccessorIKT_Lm5ENS_16DefaultPtrTraitsElEENS6_IS7_Lm5ES9_lEE)
        /*0044*/ 	.word	0x00000000


	//----- nvinfo : EIATTR_REGCOUNT
	.align		4
.L_39:
        /*0048*/ 	.byte	0x04, 0x2f
        /*004a*/ 	.short	(.L_41 - .L_40)
	.align		4
.L_40:
        /*004c*/ 	.word	index@(_ZN2at6native55_GLOBAL__N__c1b0da0d_22_UpSampleTrilinear3d_cu_efb54c9330upsample_trilinear3d_out_frameIN3c108BFloat16EfEEviT0_S5_S5_bNS_27GenericPackedTensorAccessorIKT_Lm5ENS_16DefaultPtrTraitsElEENS6_IS7_Lm5ES9_lEE)
        /*0050*/ 	.word	0x00000068


	//----- nvinfo : EIATTR_FRAME_SIZE
	.align		4
.L_41:
        /*0054*/ 	.byte	0x04, 0x11
        /*0056*/ 	.short	(.L_43 - .L_42)
	.align		4
.L_42:
        /*0058*/ 	.word	index@(_ZN2at6native55_GLOBAL__N__c1b0da0d_22_UpSampleTrilinear3d_cu_efb54c9330upsample_trilinear3d_out_frameIN3c108BFloat16EfEEviT0_S5_S5_bNS_27GenericPackedTensorAccessorIKT_Lm5ENS_16DefaultPtrTraitsElEENS6_IS7_Lm5ES9_lEE)
        /*005c*/ 	.word	0x00000000


	//----- nvinfo : EIATTR_REGCOUNT
	.align		4
.L_43:
        /*0060*/ 	.byte	0x04, 0x2f
        /*0062*/ 	.short	(.L_45 - .L_44)
	.align		4
.L_44:
        /*0064*/ 	.word	index@(_ZN2at6native55_GLOBAL__N__c1b0da0d_22_UpSampleTrilinear3d_cu_efb54c9339upsample_trilinear3d_backward_out_frameIddEEviT0_S3_S3_bNS_27GenericPackedTensorAccessorIT_Lm5ENS_16DefaultPtrTraitsElEENS4_IKS5_Lm5ES6_lEEPS5_)
        /*0068*/ 	.word	0x00000040


	//----- nvinfo : EIATTR_FRAME_SIZE
	.align		4
.L_45:
        /*006c*/ 	.byte	0x04, 0x11
        /*006e*/ 	.short	(.L_47 - .L_46)
	.align		4
.L_46:
        /*0070*/ 	.word	index@(_ZN2at6native55_GLOBAL__N__c1b0da0d_22_UpSampleTrilinear3d_cu_efb54c9339upsample_trilinear3d_backward_out_frameIddEEviT0_S3_S3_bNS_27GenericPackedTensorAccessorIT_Lm5ENS_16DefaultPtrTraitsElEENS4_IKS5_Lm5ES6_lEEPS5_)
        /*0074*/ 	.word	0x00000000


	//----- nvinfo : EIATTR_REGCOUNT
	.align		4
.L_47:
        /*0078*/ 	.byte	0x04, 0x2f
        /*007a*/ 	.short	(.L_49 - .L_48)
	.align		4
.L_48:
        /*007c*/ 	.word	index@(_ZN2at6native55_GLOBAL__N__c1b0da0d_22_UpSampleTrilinear3d_cu_efb54c9339upsample_trilinear3d_backward_out_frameIffEEviT0_S3_S3_bNS_27GenericPackedTensorAccessorIT_Lm5ENS_16DefaultPtrTraitsElEENS4_IKS5_Lm5ES6_lEEPS5_)
        /*0080*/ 	.word	0x0000003c


	//----- nvinfo : EIATTR_FRAME_SIZE
	.align		4
.L_49:
        /*0084*/ 	.byte	0x04, 0x11
        /*0086*/ 	.short	(.L_51 - .L_50)
	.align		4
.L_50:
        /*0088*/ 	.word	index@(_ZN2at6native55_GLOBAL__N__c1b0da0d_22_UpSampleTrilinear3d_cu_efb54c9339upsample_trilinear3d_backward_out_frameIffEEviT0_S3_S3_bNS_27GenericPackedTensorAccessorIT_Lm5ENS_16DefaultPtrTraitsElEENS4_IKS5_Lm5ES6_lEEPS5_)
        /*008c*/ 	.word	0x00000000


	//----- nvinfo : EIATTR_REGCOUNT
	.align		4
.L_51:
        /*0090*/ 	.byte	0x04, 0x2f
        /*0092*/ 	.short	(.L_53 - .L_52)
	.align		4
.L_52:
        /*0094*/ 	.word	index@(_ZN2at6native55_GLOBAL__N__c1b0da0d_22_UpSampleTrilinear3d_cu_efb54c9339upsample_trilinear3d_backward_out_frameIN3c104HalfEfEEviT0_S5_S5_bNS_27GenericPackedTensorAccessorIT_Lm5ENS_16DefaultPtrTraitsElEENS6_IKS7_Lm5ES8_lEEPS7_)
        /*0098*/ 	.word	0x00000079


	//----- nvinfo : EIATTR_FRAME_SIZE
	.align		4
.L_53:
        /*009c*/ 	.byte	0x04, 0x11
        /*009e*/ 	.short	(.L_55 - .L_54)
	.align		4
.L_54:
        /*00a0*/ 	.word	index@(_ZN2at6native55_GLOBAL__N__c1b0da0d_22_UpSampleTrilinear3d_cu_efb54c9339upsample_trilinear3d_backward_out_frameIN3c104HalfEfEEviT0_S5_S5_bNS_27GenericPackedTensorAccessorIT_Lm5ENS_16DefaultPtrTraitsElEENS6_IKS7_Lm5ES8_lEEPS7_)
        /*00a4*/ 	.word	0x00000000


	//----- nvinfo : EIATTR_REGCOUNT
	.align		4
.L_55:
        /*00a8*/ 	.byte	0x04, 0x2f
        /*00aa*/ 	.short	(.L_57 - .L_56)
	.align		4
.L_56:
        /*00ac*/ 	.word	index@(_ZN2at6native55_GLOBAL__N__c1b0da0d_22_UpSampleTrilinear3d_cu_efb54c9339upsample_trilinear3d_backward_out_frameIN3c108BFloat16EfEEviT0_S5_S5_bNS_27GenericPackedTensorAccessorIT_Lm5ENS_16DefaultPtrTraitsElEENS6_IKS7_Lm5ES8_lEEPS7_)
        /*00b0*/ 	.word	0x00000079


	//----- nvinfo : EIATTR_FRAME_SIZE
	.align		4
.L_57:
        /*00b4*/ 	.byte	0x04, 0x11
        /*00b6*/ 	.short	(.L_59 - .L_58)
	.align		4
.L_58:
        /*00b8*/ 	.word	index@(_ZN2at6native55_GLOBAL__N__c1b0da0d_22_UpSampleTrilinear3d_cu_efb54c9339upsample_trilinear3d_backward_out_frameIN3c108BFloat16EfEEviT0_S5_S5_bNS_27GenericPackedTensorAccessorIT_Lm5ENS_16DefaultPtrTraitsElEENS6_IKS7_Lm5ES8_lEEPS7_)
        /*00bc*/ 	.word	0x00000000


	//----- nvinfo : EIATTR_MIN_STACK_SIZE
	.align		4
.L_59:
        /*00c0*/ 	.byte	0x04, 0x12
        /*00c2*/ 	.short	(.L_61 - .L_60)
	.align		4
.L_60:
        /*00c4*/ 	.word	index@(_ZN2at6native55_GLOBAL__N__c1b0da0d_22_UpSampleTrilinear3d_cu_efb54c9339upsample_trilinear3d_backward_out_frameIN3c108BFloat16EfEEviT0_S5_S5_bNS_27GenericPackedTensorAccessorIT_Lm5ENS_16DefaultPtrTraitsElEENS6_IKS7_Lm5ES8_lEEPS7_)
        /*00c8*/ 	.word	0x00000000


	//----- nvinfo : EIATTR_MIN_STACK_SIZE
	.align		4
.L_61:
        /*00cc*/ 	.byte	0x04, 0x12
        /*00ce*/ 	.short	(.L_63 - .L_62)
	.align		4
.L_62:
        /*00d0*/ 	.word	index@(_ZN2at6native55_GLOBAL__N__c1b0da0d_22_UpSampleTrilinear3d_cu_efb54c9339upsample_trilinear3d_backward_out_frameIN3c104HalfEfEEviT0_S5_S5_bNS_27GenericPackedTensorAccessorIT_Lm5ENS_16DefaultPtrTraitsElEENS6_IKS7_Lm5ES8_lEEPS7_)
        /*00d4*/ 	.word	0x00000000


	//----- nvinfo : EIATTR_MIN_STACK_SIZE
	.align		4
.L_63:
        /*00d8*/ 	.byte	0x04, 0x12
        /*00da*/ 	.short	(.L_65 - .L_64)
	.align		4
.L_64:
        /*00dc*/ 	.word	index@(_ZN2at6native55_GLOBAL__N__c1b0da0d_22_UpSampleTrilinear3d_cu_efb54c9339upsample_trilinear3d_backward_out_frameIffEEviT0_S3_S3_bNS_27GenericPackedTensorAccessorIT_Lm5ENS_16DefaultPtrTraitsElEENS4_IKS5_Lm5ES6_lEEPS5_)
        /*00e0*/ 	.word	0x00000000


	//----- nvinfo : EIATTR_MIN_STACK_SIZE
	.align		4
.L_65:
        /*00e4*/ 	.byte	0x04, 0x12
        /*00e6*/ 	.short	(.L_67 - .L_66)
	.align		4
.L_66:
        /*00e8*/ 	.word	index@(_ZN2at6native55_GLOBAL__N__c1b0da0d_22_UpSampleTrilinear3d_cu_efb54c9339upsample_trilinear3d_backward_out_frameIddEEviT0_S3_S3_bNS_27GenericPackedTensorAccessorIT_Lm5ENS_16DefaultPtrTraitsElEENS4_IKS5_Lm5ES6_lEEPS5_)
        /*00ec*/ 	.word	0x00000000


	//----- nvinfo : EIATTR_MIN_STACK_SIZE
	.align		4
.L_67:
        /*00f0*/ 	.byte	0x04, 0x12
        /*00f2*/ 	.short	(.L_69 - .L_68)
	.align		4
.L_68:
        /*00f4*/ 	.word	index@(_ZN2at6native55_GLOBAL__N__c1b0da0d_22_UpSampleTrilinear3d_cu_efb54c9330upsample_trilinear3d_out_frameIN3c108BFloat16EfEEviT0_S5_S5_bNS_27GenericPackedTensorAccessorIKT_Lm5ENS_16DefaultPtrTraitsElEENS6_IS7_Lm5ES9_lEE)
        /*00f8*/ 	.word	0x00000000


	//----- nvinfo : EIATTR_MIN_STACK_SIZE
	.align		4
.L_69:
        /*00fc*/ 	.byte	0x04, 0x12
        /*00fe*/ 	.short	(.L_71 - .L_70)
	.align		4
.L_70:
        /*0100*/ 	.word	index@(_ZN2at6native55_GLOBAL__N__c1b0da0d_22_UpSampleTrilinear3d_cu_efb54c9330upsample_trilinear3d_out_frameIN3c104HalfEfEEviT0_S5_S5_bNS_27GenericPackedTensorAccessorIKT_Lm5ENS_16DefaultPtrTraitsElEENS6_IS7_Lm5ES9_lEE)
        /*0104*/ 	.word	0x00000000


	//----- nvinfo : EIATTR_MIN_STACK_SIZE
	.align		4
.L_71:
        /*0108*/ 	.byte	0x04, 0x12
        /*010a*/ 	.short	(.L_73 - .L_72)
	.align		4
.L_72:
        /*010c*/ 	.word	index@(_ZN2at6native55_GLOBAL__N__c1b0da0d_22_UpSampleTrilinear3d_cu_efb54c9330upsample_trilinear3d_out_frameIffEEviT0_S3_S3_bNS_27GenericPackedTensorAccessorIKT_Lm5ENS_16DefaultPtrTraitsElEENS4_IS5_Lm5ES7_lEE)
        /*0110*/ 	.word	0x00000000


	//----- nvinfo : EIATTR_MIN_STACK_SIZE
	.align		4
.L_73:
        /*0114*/ 	.byte	0x04, 0x12
        /*0116*/ 	.short	(.L_75 - .L_74)
	.align		4
.L_74:
        /*0118*/ 	.word	index@(_ZN2at6native55_GLOBAL__N__c1b0da0d_22_UpSampleTrilinear3d_cu_efb54c9330upsample_trilinear3d_out_frameIddEEviT0_S3_S3_bNS_27GenericPackedTensorAccessorIKT_Lm5ENS_16DefaultPtrTraitsElEENS4_IS5_Lm5ES7_lEE)
        /*011c*/ 	.word	0x00000000
.L_75:


//--------------------- .nv.compat                --------------------------
	.section	.nv.compat,"",@"SHT_CUDA_COMPAT_INFO"
	.align	4
        /*0000*/ 	.byte	0x02, 0x09, 0x01, 0x00, 0x02, 0x02, 0x01, 0x00, 0x02, 0x05, 0x05, 0x00, 0x03, 0x07, 0x01, 0x01
        /*0010*/ 	.byte	0x02, 0x03, 0x00, 0x00, 0x02, 0x06, 0x01, 0x00, 0x04, 0x0b, 0x08, 0x00, 0x00, 0x00, 0x00, 0x00
        /*0020*/ 	.byte	0x00, 0x00, 0x00, 0x00


//--------------------- .nv.info._ZN2at6native55_GLOBAL__N__c1b0da0d_22_UpSampleTrilinear3d_cu_efb54c9339upsample_trilinear3d_backward_out_frameIN3c108BFloat16EfEEviT0_S5_S5_bNS_27GenericPackedTensorAccessorIT_Lm5ENS_16DefaultPtrTraitsElEENS6_IKS7_Lm5ES8_lEEPS7_ --------------------------
	.section	.nv.info._ZN2at6native55_GLOBAL__N__c1b0da0d_22_UpSampleTrilinear3d_cu_efb54c9339upsample_trilinear3d_backward_out_frameIN3c108BFloat16EfEEviT0_S5_S5_bNS_27GenericPackedTensorAccessorIT_Lm5ENS_16DefaultPtrTraitsElEENS6_IKS7_Lm5ES8_lEEPS7_,"",@"SHT_CUDA_INFO"
	.sectionflags	@""
	.align	4


	//----- nvinfo : EIATTR_CUDA_API_VERSION
	.align		4
        /*0000*/ 	.byte	0x04, 0x37
        /*0002*/ 	.short	(.L_77 - .L_76)
.L_76:
        /*0004*/ 	.word	0x00000082


	//----- nvinfo : EIATTR_KPARAM_INFO
	.align		4
.L_77:
        /*0008*/ 	.byte	0x04, 0x17
        /*000a*/ 	.short	(.L_79 - .L_78)
.L_78:
        /*000c*/ 	.word	0x00000000
        /*0010*/ 	.short	0x0007
        /*0012*/ 	.short	0x00c8
        /*0014*/ 	.byte	0x00, 0xf0, 0x21, 0x00


	//----- nvinfo : EIATTR_KPARAM_INFO
	.align		4
.L_79:
        /*0018*/ 	.byte	0x04, 0x17
        /*001a*/ 	.short	(.L_81 - .L_80)
.L_80:
        /*001c*/ 	.word	0x00000000
        /*0020*/ 	.short	0x0006
        /*0022*/ 	.short	0x0070
        /*0024*/ 	.byte	0x00, 0xf0, 0x61, 0x01


	//----- nvinfo : EIATTR_KPARAM_INFO
	.align		4
.L_81:
        /*0028*/ 	.byte	0x04, 0x17
        /*002a*/ 	.short	(.L_83 - .L_82)
.L_82:
        /*002c*/ 	.word	0x00000000
        /*0030*/ 	.short	0x0005
        /*0032*/ 	.short	0x0018
        /*0034*/ 	.byte	0x00, 0xf0, 0x61, 0x01


	//----- nvinfo : EIATTR_KPARAM_INFO
	.align		4
.L_83:
        /*0038*/ 	.byte	0x04, 0x17
        /*003a*/ 	.short	(.L_85 - .L_84)
.L_84:
        /*003c*/ 	.word	0x00000000
        /*0040*/ 	.short	0x0004
        /*0042*/ 	.short	0x0010
        /*0044*/ 	.byte	0x00, 0xf0, 0x05, 0x00


	//----- nvinfo : EIATTR_KPARAM_INFO
	.align		4
.L_85:
        /*0048*/ 	.byte	0x04, 0x17
        /*004a*/ 	.short	(.L_87 - .L_86)
.L_86:
        /*004c*/ 	.word	0x00000000
        /*0050*/ 	.short	0x0003
        /*0052*/ 	.short	0x000c
        /*0054*/ 	.byte	0x00, 0xf0, 0x11, 0x00


	//----- nvinfo : EIATTR_KPARAM_INFO
	.align		4
.L_87:
        /*0058*/ 	.byte	0x04, 0x17
        /*005a*/ 	.short	(.L_89 - .L_88)
.L_88:
        /*005c*/ 	.word	0x00000000
        /*0060*/ 	.short	0x0002
        /*0062*/ 	.short	0x0008
        /*0064*/ 	.byte	0x00, 0xf0, 0x11, 0x00


	//----- nvinfo : EIATTR_KPARAM_INFO
	.align		4
.L_89:
        /*0068*/ 	.byte	0x04, 0x17
        /*006a*/ 	.short	(.L_91 - .L_90)
.L_90:
        /*006c*/ 	.word	0x00000000
        /*0070*/ 	.short	0x0001
        /*0072*/ 	.short	0x0004
        /*0074*/ 	.byte	0x00, 0xf0, 0x11, 0x00


	//----- nvinfo : EIATTR_KPARAM_INFO
	.align		4
.L_91:
        /*0078*/ 	.byte	0x04, 0x17
        /*007a*/ 	.short	(.L_93 - .L_92)
.L_92:
        /*007c*/ 	.word	0x00000000
        /*0080*/ 	.short	0x0000
        /*0082*/ 	.short	0x0000
        /*0084*/ 	.byte	0x00, 0xf0, 0x11, 0x00


	//----- nvinfo : EIATTR_SPARSE_MMA_MASK
	.align		4
.L_93:
        /*0088*/ 	.byte	0x03, 0x50
        /*008a*/ 	.short	0x0000


	//----- nvinfo : EIATTR_MAXREG_COUNT
	.align		4
        /*008c*/ 	.byte	0x03, 0x1b
        /*008e*/ 	.short	0x00ff


	//----- nvinfo : EIATTR_MERCURY_ISA_VERSION
	.align		4
        /*0090*/ 	.byte	0x03, 0x5f
        /*0092*/ 	.short	0x0101


	//----- nvinfo : EIATTR_ATOM16_EMUL_INSTR_REG_MAP
	.align		4
        /*0094*/ 	.byte	0x04, 0x2e
        /*0096*/ 	.short	(.L_95 - .L_94)


	//   ....[0]....
.L_94:
        /*0098*/ 	.word	0x00001430
        /*009c*/ 	.short	0x0058
        /*009e*/ 	.short	0x0000


	//   ....[1]....
        /*00a0*/ 	.word	0x00001490
        /*00a4*/ 	.short	0x0058
        /*00a6*/ 	.short	0x0000


	//   ....[2]....
        /*00a8*/ 	.word	0x00001910
        /*00ac*/ 	.short	0x0058
        /*00ae*/ 	.short	0x0000


	//   ....[3]....
        /*00b0*/ 	.word	0x00001960
        /*00b4*/ 	.short	0x0058
        /*00b6*/ 	.short	0x0000


	//   ....[4]....
        /*00b8*/ 	.word	0x00001de0
        /*00bc*/ 	.short	0x0058
        /*00be*/ 	.short	0x0000


	//   ....[5]....
        /*00c0*/ 	.word	0x00001e30
        /*00c4*/ 	.short	0x0058
        /*00c6*/ 	.short	0x0000


	//   ....[6]....
        /*00c8*/ 	.word	0x000022b0
        /*00cc*/ 	.short	0x0058
        /*00ce*/ 	.short	0x0000


	//   ....[7]....
        /*00d0*/ 	.word	0x00002300
        /*00d4*/ 	.short	0x0058
        /*00d6*/ 	.short	0x0000


	//   ....[8]....
        /*00d8*/ 	.word	0x00002780
        /*00dc*/ 	.short	0x0058
        /*00de*/ 	.short	0x0000


	//   ....[9]....
        /*00e0*/ 	.word	0x000027d0
        /*00e4*/ 	.short	0x0058
        /*00e6*/ 	.short	0x0000


	//   ....[10]....
        /*00e8*/ 	.word	0x00002c50
        /*00ec*/ 	.short	0x0058
        /*00ee*/ 	.short	0x0000


	//   ....[11]....
        /*00f0*/ 	.word	0x00002ca0
        /*00f4*/ 	.short	0x0058
        /*00f6*/ 	.short	0x0000


	//   ....[12]....
        /*00f8*/ 	.word	0x00003120
        /*00fc*/ 	.short	0x0058
        /*00fe*/ 	.short	0x0000


	//   ....[13]....
        /*0100*/ 	.word	0x00003170
        /*0104*/ 	.short	0x0058
        /*0106*/ 	.short	0x0000


	//   ....[14]....
        /*0108*/ 	.word	0x000035f0
        /*010c*/ 	.short	0x0058
        /*010e*/ 	.short	0x0000


	//   ....[15]....
        /*0110*/ 	.word	0x00003640
        /*0114*/ 	.short	0x0058
        /*0116*/ 	.short	0x0000


	//----- nvinfo : EIATTR_EXIT_INSTR_OFFSETS
	.align		4
.L_95:
        /*0118*/ 	.byte	0x04, 0x1c
        /*011a*/ 	.short	(.L_97 - .L_96)


	//   ....[0]....
.L_96:
        /*011c*/ 	.word	0x00000070


	//   ....[1]....
        /*0120*/ 	.word	0x00000540


	//   ....[2]....
        /*0124*/ 	.word	0x00003a20


	//   ....[3]....
        /*0128*/ 	.word	0x00003a50


	//   ....[4]....
        /*012c*/ 	.word	0x00003a80


	//   ....[5]....
        /*0130*/ 	.word	0x00005050


	//----- nvinfo : EIATTR_MAX_THREADS
	.align		4
.L_97:
        /*0134*/ 	.byte	0x04, 0x05
        /*0136*/ 	.short	(.L_99 - .L_98)
.L_98:
        /*0138*/ 	.word	0x00000100
        /*013c*/ 	.word	0x00000001
        /*0140*/ 	.word	0x00000001


	//----- nvinfo : EIATTR_CRS_STACK_SIZE
	.align		4
.L_99:
        /*0144*/ 	.byte	0x04, 0x1e
        /*0146*/ 	.short	(.L_101 - .L_100)
.L_100:
        /*0148*/ 	.word	0x00000000


	//----- nvinfo : EIATTR_CBANK_PARAM_SIZE
	.align		4
.L_101:
        /*014c*/ 	.byte	0x03, 0x19
        /*014e*/ 	.short	0x00d0


	//----- nvinfo : EIATTR_PARAM_CBANK
	.align		4
        /*0150*/ 	.byte	0x04, 0x0a
        /*0152*/ 	.short	(.L_103 - .L_102)
	.align		4
.L_102:
        /*0154*/ 	.word	index@(.nv.constant0._ZN2at6native55_GLOBAL__N__c1b0da0d_22_UpSampleTrilinear3d_cu_efb54c9339upsample_trilinear3d_backward_out_frameIN3c108BFloat16EfEEviT0_S5_S5_bNS_27GenericPackedTensorAccessorIT_Lm5ENS_16DefaultPtrTraitsElEENS6_IKS7_Lm5ES8_lEEPS7_)
        /*0158*/ 	.short	0x0210
        /*015a*/ 	.short	0x00d0


	//----- nvinfo : EIATTR_SW_WAR
	.align		4
.L_103:
        /*015c*/ 	.byte	0x04, 0x36
        /*015e*/ 	.short	(.L_105 - .L_104)
.L_104:
        /*0160*/ 	.word	0x00000008
.L_105:


//--------------------- .nv.info._ZN2at6native55_GLOBAL__N__c1b0da0d_22_UpSampleTrilinear3d_cu_efb54c9339upsample_trilinear3d_backward_out_frameIN3c104HalfEfEEviT0_S5_S5_bNS_27GenericPackedTensorAccessorIT_Lm5ENS_16DefaultPtrTraitsElEENS6_IKS7_Lm5ES8_lEEPS7_ --------------------------
	.section	.nv.info._ZN2at6native55_GLOBAL__N__c1b0da0d_22_UpSampleTrilinear3d_cu_efb54c9339upsample_trilinear3d_backward_out_frameIN3c104HalfEfEEviT0_S5_S5_bNS_27GenericPackedTensorAccessorIT_Lm5ENS_16DefaultPtrTraitsElEENS6_IKS7_Lm5ES8_lEEPS7_,"",@"SHT_CUDA_INFO"
	.sectionflags	@""
	.align	4


	//----- nvinfo : EIATTR_CUDA_API_VERSION
	.align		4
        /*0000*/ 	.byte	0x04, 0x37
        /*0002*/ 	.short	(.L_107 - .L_106)
.L_106:
        /*0004*/ 	.word	0x00000082


	//----- nvinfo : EIATTR_KPARAM_INFO
	.align		4
.L_107:
        /*0008*/ 	.byte	0x04, 0x17
        /*000a*/ 	.short	(.L_109 - .L_108)
.L_108:
        /*000c*/ 	.word	0x00000000
        /*0010*/ 	.short	0x0007
        /*0012*/ 	.short	0x00c8
        /*0014*/ 	.byte	0x00, 0xf0, 0x21, 0x00


	//----- nvinfo : EIATTR_KPARAM_INFO
	.align		4
.L_109:
        /*0018*/ 	.byte	0x04, 0x17
        /*001a*/ 	.short	(.L_111 - .L_110)
.L_110:
        /*001c*/ 	.word	0x00000000
        /*0020*/ 	.short	0x0006
        /*0022*/ 	.short	0x0070
        /*0024*/ 	.byte	0x00, 0xf0, 0x61, 0x01


	//----- nvinfo : EIATTR_KPARAM_INFO
	.align		4
.L_111:
        /*0028*/ 	.byte	0x04, 0x17
        /*002a*/ 	.short	(.L_113 - .L_112)
.L_112:
        /*002c*/ 	.word	0x00000000
        /*0030*/ 	.short	0x0005
        /*0032*/ 	.short	0x0018
        /*0034*/ 	.byte	0x00, 0xf0, 0x61, 0x01


	//----- nvinfo : EIATTR_KPARAM_INFO
	.align		4
.L_113:
        /*0038*/ 	.byte	0x04, 0x17
        /*003a*/ 	.short	(.L_115 - .L_114)
.L_114:
        /*003c*/ 	.word	0x00000000
        /*0040*/ 	.short	0x0004
        /*0042*/ 	.short	0x0010
        /*0044*/ 	.byte	0x00, 0xf0, 0x05, 0x00


	//----- nvinfo : EIATTR_KPARAM_INFO
	.align		4
.L_115:
        /*0048*/ 	.byte	0x04, 0x17
        /*004a*/ 	.short	(.L_117 - .L_116)
.L_116:
        /*004c*/ 	.word	0x00000000
        /*0050*/ 	.short	0x0003
        /*0052*/ 	.short	0x000c
        /*0054*/ 	.byte	0x00, 0xf0, 0x11, 0x00


	//----- nvinfo : EIATTR_KPARAM_INFO
	.align		4
.L_117:
        /*0058*/ 	.byte	0x04, 0x17
        /*005a*/ 	.short	(.L_119 - .L_118)
.L_118:
        /*005c*/ 	.word	0x00000000
        /*0060*/ 	.short	0x0002
        /*0062*/ 	.short	0x0008
        /*0064*/ 	.byte	0x00, 0xf0, 0x11, 0x00


	//----- nvinfo : EIATTR_KPARAM_INFO
	.align		4
.L_119:
        /*0068*/ 	.byte	0x04, 0x17
        /*006a*/ 	.short	(.L_121 - .L_120)
.L_120:
        /*006c*/ 	.word	0x00000000
        /*0070*/ 	.short	0x0001
        /*0072*/ 	.short	0x0004
        /*0074*/ 	.byte	0x00, 0xf0, 0x11, 0x00


	//----- nvinfo : EIATTR_KPARAM_INFO
	.align		4
.L_121:
        /*0078*/ 	.byte	0x04, 0x17
        /*007a*/ 	.short	(.L_123 - .L_122)
.L_122:
        /*007c*/ 	.word	0x00000000
        /*0080*/ 	.short	0x0000
        /*0082*/ 	.short	0x0000
        /*0084*/ 	.byte	0x00, 0xf0, 0x11, 0x00


	//----- nvinfo : EIATTR_SPARSE_MMA_MASK
	.align		4
.L_123:
        /*0088*/ 	.byte	0x03, 0x50
        /*008a*/ 	.short	0x0000


	//----- nvinfo : EIATTR_MAXREG_COUNT
	.align		4
        /*008c*/ 	.byte	0x03, 0x1b
        /*008e*/ 	.short	0x00ff


	//----- nvinfo : EIATTR_MERCURY_ISA_VERSION
	.align		4
        /*0090*/ 	.byte	0x03, 0x5f
        /*0092*/ 	.short	0x0101


	//----- nvinfo : EIATTR_ATOM16_EMUL_INSTR_REG_MAP
	.align		4
        /*0094*/ 	.byte	0x04, 0x2e
        /*0096*/ 	.short	(.L_125 - .L_124)


	//   ....[0]....
.L_124:
        /*0098*/ 	.word	0x00001430
        /*009c*/ 	.short	0x0058
        /*009e*/ 	.short	0x0000


	//   ....[1]....
        /*00a0*/ 	.word	0x00001490
        /*00a4*/ 	.short	0x0058
        /*00a6*/ 	.short	0x0000


	//   ....[2]....
        /*00a8*/ 	.word	0x00001910
        /*00ac*/ 	.short	0x0058
        /*00ae*/ 	.short	0x0000


	//   ....[3]....
        /*00b0*/ 	.word	0x00001960
        /*00b4*/ 	.short	0x0058
        /*00b6*/ 	.short	0x0000


	//   ....[4]....
        /*00b8*/ 	.word	0x00001de0
        /*00bc*/ 	.short	0x0058
        /*00be*/ 	.short	0x0000


	//   ....[5]....
        /*00c0*/ 	.word	0x00001e30
        /*00c4*/ 	.short	0x0058
        /*00c6*/ 	.short	0x0000


	//   ....[6]....
        /*00c8*/ 	.word	0x000022b0
        /*00cc*/ 	.short	0x0058
        /*00ce*/ 	.short	0x0000


	//   ....[7]....
        /*00d0*/ 	.word	0x00002300
        /*00d4*/ 	.short	0x0058
        /*00d6*/ 	.short	0x0000


	//   ....[8]....
        /*00d8*/ 	.word	0x00002780
        /*00dc*/ 	.short	0x0058
        /*00de*/ 	.short	0x0000


	//   ....[9]....
        /*00e0*/ 	.word	0x000027d0
        /*00e4*/ 	.short	0x0058
        /*00e6*/ 	.short	0x0000


	//   ....[10]....
        /*00e8*/ 	.word	0x00002c50
        /*00ec*/ 	.short	0x0058
        /*00ee*/ 	.short	0x0000


	//   ....[11]....
        /*00f0*/ 	.word	0x00002ca0
        /*00f4*/ 	.short	0x0058
        /*00f6*/ 	.short	0x0000


	//   ....[12]....
        /*00f8*/ 	.word	0x00003120
        /*00fc*/ 	.short	0x0058
        /*00fe*/ 	.short	0x0000


	//   ....[13]....
        /*0100*/ 	.word	0x00003170
        /*0104*/ 	.short	0x0058
        /*0106*/ 	.short	0x0000


	//   ....[14]....
        /*0108*/ 	.word	0x000035f0
        /*010c*/ 	.short	0x0058
        /*010e*/ 	.short	0x0000


	//   ....[15]....
        /*0110*/ 	.word	0x00003640
        /*0114*/ 	.short	0x0058
        /*0116*/ 	.short	0x0000


	//----- nvinfo : EIATTR_EXIT_INSTR_OFFSETS
	.align		4
.L_125:
        /*0118*/ 	.byte	0x04, 0x1c
        /*011a*/ 	.short	(.L_127 - .L_126)


	//   ....[0]....
.L_126:
        /*011c*/ 	.word	0x00000070


	//   ....[1]....
        /*0120*/ 	.word	0x00000540


	//   ....[2]....
        /*0124*/ 	.word	0x00003a20


	//   ....[3]....
        /*0128*/ 	.word	0x00003a50


	//   ....[4]....
        /*012c*/ 	.word	0x00003a80


	//   ....[5]....
        /*0130*/ 	.word	0x00005030


	//----- nvinfo : EIATTR_MAX_THREADS
	.align		4
.L_127:
        /*0134*/ 	.byte	0x04, 0x05
        /*0136*/ 	.short	(.L_129 - .L_128)
.L_128:
        /*0138*/ 	.word	0x00000100
        /*013c*/ 	.word	0x00000001
        /*0140*/ 	.word	0x00000001


	//----- nvinfo : EIATTR_CRS_STACK_SIZE
	.align		4
.L_129:
        /*0144*/ 	.byte	0x04, 0x1e
        /*0146*/ 	.short	(.L_131 - .L_130)
.L_130:
        /*0148*/ 	.word	0x00000000


	//----- nvinfo : EIATTR_CBANK_PARAM_SIZE
	.align		4
.L_131:
        /*014c*/ 	.byte	0x03, 0x19
        /*014e*/ 	.short	0x00d0


	//----- nvinfo : EIATTR_PARAM_CBANK
	.align		4
        /*0150*/ 	.byte	0x04, 0x0a
        /*0152*/ 	.short	(.L_133 - .L_132)
	.align		4
.L_132:
        /*0154*/ 	.word	index@(.nv.constant0._ZN2at6native55_GLOBAL__N__c1b0da0d_22_UpSampleTrilinear3d_cu_efb54c9339upsample_trilinear3d_backward_out_frameIN3c104HalfEfEEviT0_S5_S5_bNS_27GenericPackedTensorAccessorIT_Lm5ENS_16DefaultPtrTraitsElEENS6_IKS7_Lm5ES8_lEEPS7_)
        /*0158*/ 	.short	0x0210
        /*015a*/ 	.short	0x00d0


	//----- nvinfo : EIATTR_SW_WAR
	.align		4
.L_133:
        /*015c*/ 	.byte	0x04, 0x36
        /*015e*/ 	.short	(.L_135 - .L_134)
.L_134:
        /*0160*/ 	.word	0x00000008
.L_135:


//--------------------- .nv.info._ZN2at6native55_GLOBAL__N__c1b0da0d_22_UpSampleTrilinear3d_cu_efb54c9339upsample_trilinear3d_backward_out_frameIffEEviT0_S3_S3_bNS_27GenericPackedTensorAccessorIT_Lm5ENS_16DefaultPtrTraitsElEENS4_IKS5_Lm5ES6_lEEPS5_ --------------------------
	.section	.nv.info._ZN2at6native55_GLOBAL__N__c1b0da0d_22_UpSampleTrilinear3d_cu_efb54c9339upsample_trilinear3d_backward_out_frameIffEEviT0_S3_S3_bNS_27GenericPackedTensorAccessorIT_Lm5ENS_16DefaultPtrTraitsElEENS4_IKS5_Lm5ES6_lEEPS5_,"",@"SHT_CUDA_INFO"
	.sectionflags	@""
	.align	4


	//----- nvinfo : EIATTR_CUDA_API_VERSION
	.align		4
        /*0000*/ 	.byte	0x04, 0x37
        /*0002*/ 	.short	(.L_137 - .L_136)
.L_136:
        /*0004*/ 	.word	0x00000082


	//----- nvinfo : EIATTR_KPARAM_INFO
	.align		4
.L_137:
        /*0008*/ 	.byte	0x04, 0x17
        /*000a*/ 	.short	(.L_139 - .L_138)
.L_138:
        /*000c*/ 	.word	0x00000000
        /*0010*/ 	.short	0x0007
        /*0012*/ 	.short	0x00c8
        /*0014*/ 	.byte	0x00, 0xf0, 0x21, 0x00


	//----- nvinfo : EIATTR_KPARAM_INFO
	.align		4
.L_139:
        /*0018*/ 	.byte	0x04, 0x17
        /*001a*/ 	.short	(.L_141 - .L_140)
.L_140:
        /*001c*/ 	.word	0x00000000
        /*0020*/ 	.short	0x0006
        /*0022*/ 	.short	0x0070
        /*0024*/ 	.byte	0x00, 0xf0, 0x61, 0x01


	//----- nvinfo : EIATTR_KPARAM_INFO
	.align		4
.L_141:
        /*0028*/ 	.byte	0x04, 0x17
        /*002a*/ 	.short	(.L_143 - .L_142)
.L_142:
        /*002c*/ 	.word	0x00000000
        /*0030*/ 	.short	0x0005
        /*0032*/ 	.short	0x0018
        /*0034*/ 	.byte	0x00, 0xf0, 0x61, 0x01


	//----- nvinfo : EIATTR_KPARAM_INFO
	.align		4
.L_143:
        /*0038*/ 	.byte	0x04, 0x17
        /*003a*/ 	.short	(.L_145 - .L_144)
.L_144:
        /*003c*/ 	.word	0x00000000
        /*0040*/ 	.short	0x0004
        /*0042*/ 	.short	0x0010
        /*0044*/ 	.byte	0x00, 0xf0, 0x05, 0x00


	//----- nvinfo : EIATTR_KPARAM_INFO
	.align		4
.L_145:
        /*0048*/ 	.byte	0x04, 0x17
        /*004a*/ 	.short	(.L_147 - .L_146)
.L_146:
        /*004c*/ 	.word	0x00000000
        /*0050*/ 	.short	0x0003
        /*0052*/ 	.short	0x000c
        /*0054*/ 	.byte	0x00, 0xf0, 0x11, 0x00


	//----- nvinfo : EIATTR_KPARAM_INFO
	.align		4
.L_147:
        /*0058*/ 	.byte	0x04, 0x17
        /*005a*/ 	.short	(.L_149 - .L_148)
.L_148:
        /*005c*/ 	.word	0x00000000
        /*0060*/ 	.short	0x0002
        /*0062*/ 	.short	0x0008
        /*0064*/ 	.byte	0x00, 0xf0, 0x11, 0x00


	//----- nvinfo : EIATTR_KPARAM_INFO
	.align		4
.L_149:
        /*0068*/ 	.byte	0x04, 0x17
        /*006a*/ 	.short	(.L_151 - .L_150)
.L_150:
        /*006c*/ 	.word	0x00000000
        /*0070*/ 	.short	0x0001
        /*0072*/ 	.short	0x0004
        /*0074*/ 	.byte	0x00, 0xf0, 0x11, 0x00


	//----- nvinfo : EIATTR_KPARAM_INFO
	.align		4
.L_151:
        /*0078*/ 	.byte	0x04, 0x17
        /*007a*/ 	.short	(.L_153 - .L_152)
.L_152:
        /*007c*/ 	.word	0x00000000
        /*0080*/ 	.short	0x0000
        /*0082*/ 	.short	0x0000
        /*0084*/ 	.byte	0x00, 0xf0, 0x11, 0x00


	//----- nvinfo : EIATTR_SPARSE_MMA_MASK
	.align		4
.L_153:
        /*0088*/ 	.byte	0x03, 0x50
        /*008a*/ 	.short	0x0000


	//----- nvinfo : EIATTR_MAXREG_COUNT
	.align		4
        /*008c*/ 	.byte	0x03, 0x1b
        /*008e*/ 	.short	0x00ff


	//----- nvinfo : EIATTR_MERCURY_ISA_VERSION
	.align		4
        /*0090*/ 	.byte	0x03, 0x5f
        /*0092*/ 	.short	0x0101


	//----- nvinfo : EIATTR_EXIT_INSTR_OFFSETS
	.align		4
        /*0094*/ 	.byte	0x04, 0x1c
        /*0096*/ 	.short	(.L_155 - .L_154)


	//   ....[0]....
.L_154:
        /*0098*/ 	.word	0x00000070


	//   ....[1]....
        /*009c*/ 	.word	0x000005f0


	//   ....[2]....
        /*00a0*/ 	.word	0x000008f0


	//   ....[3]....
        /*00a4*/ 	.word	0x00001e20


	//   ....[4]....
        /*00a8*/ 	.word	0x00001e50


	//   ....[5]....
        /*00ac*/ 	.word	0x00001e80


	//   ....[6]....
        /*00b0*/ 	.word	0x00003410


	//----- nvinfo : EIATTR_MAX_THREADS
	.align		4
.L_155:
        /*00b4*/ 	.byte	0x04, 0x05
        /*00b6*/ 	.short	(.L_157 - .L_156)
.L_156:
        /*00b8*/ 	.word	0x00000100
        /*00bc*/ 	.word	0x00000001
        /*00c0*/ 	.word	0x00000001


	//----- nvinfo : EIATTR_CBANK_PARAM_SIZE
	.align		4
.L_157:
        /*00c4*/ 	.byte	0x03, 0x19
        /*00c6*/ 	.short	0x00d0


	//----- nvinfo : EIATTR_PARAM_CBANK
	.align		4
        /*00c8*/ 	.byte	0x04, 0x0a
        /*00ca*/ 	.short	(.L_159 - .L_158)
	.align		4
.L_158:
        /*00cc*/ 	.word	index@(.nv.constant0._ZN2at6native55_GLOBAL__N__c1b0da0d_22_UpSampleTrilinear3d_cu_efb54c9339upsample_trilinear3d_backward_out_frameIffEEviT0_S3_S3_bNS_27GenericPackedTensorAccessorIT_Lm5ENS_16DefaultPtrTraitsElEENS4_IKS5_Lm5ES6_lEEPS5_)
        /*00d0*/ 	.short	0x0210
        /*00d2*/ 	.short	0x00d0


	//----- nvinfo : EIATTR_SW_WAR
	.align		4
.L_159:
        /*00d4*/ 	.byte	0x04, 0x36
        /*00d6*/ 	.short	(.L_161 - .L_160)
.L_160:
        /*00d8*/ 	.word	0x00000008
.L_161:


//--------------------- .nv.info._ZN2at6native55_GLOBAL__N__c1b0da0d_22_UpSampleTrilinear3d_cu_efb54c9339upsample_trilinear3d_backward_out_frameIddEEviT0_S3_S3_bNS_27GenericPackedTensorAccessorIT_Lm5ENS_16DefaultPtrTraitsElEENS4_IKS5_Lm5ES6_lEEPS5_ --------------------------
	.section	.nv.info._ZN2at6native55_GLOBAL__N__c1b0da0d_22_UpSampleTrilinear3d_cu_efb54c9339upsample_trilinear3d_backward_out_frameIddEEviT0_S3_S3_bNS_27GenericPackedTensorAccessorIT_Lm5ENS_16DefaultPtrTraitsElEENS4_IKS5_Lm5ES6_lEEPS5_,"",@"SHT_CUDA_INFO"
	.sectionflags	@""
	.align	4


	//----- nvinfo : EIATTR_CUDA_API_VERSION
	.align		4
        /*0000*/ 	.byte	0x04, 0x37
        /*0002*/ 	.short	(.L_163 - .L_162)
.L_162:
        /*0004*/ 	.word	0x00000082


	//----- nvinfo : EIATTR_KPARAM_INFO
	.align		4
.L_163:
        /*0008*/ 	.byte	0x04, 0x17
        /*000a*/ 	.short	(.L_165 - .L_164)
.L_164:
        /*000c*/ 	.word	0x00000000
        /*0010*/ 	.short	0x0007
        /*0012*/ 	.short	0x00d8
        /*0014*/ 	.byte	0x00, 0xf0, 0x21, 0x00


	//----- nvinfo : EIATTR_KPARAM_INFO
	.align		4
.L_165:
        /*0018*/ 	.byte	0x04, 0x17
        /*001a*/ 	.short	(.L_167 - .L_166)
.L_166:
        /*001c*/ 	.word	0x00000000
        /*0020*/ 	.short	0x0006
        /*0022*/ 	.short	0x0080
        /*0024*/ 	.byte	0x00, 0xf0, 0x61, 0x01


	//----- nvinfo : EIATTR_KPARAM_INFO
	.align		4
.L_167:
        /*0028*/ 	.byte	0x04, 0x17
        /*002a*/ 	.short	(.L_169 - .L_168)
.L_168:
        /*002c*/ 	.word	0x00000000
        /*0030*/ 	.short	0x0005
        /*0032*/ 	.short	0x0028
        /*0034*/ 	.byte	0x00, 0xf0, 0x61, 0x01


	//----- nvinfo : EIATTR_KPARAM_INFO
	.align		4
.L_169:
        /*0038*/ 	.byte	0x04, 0x17
        /*003a*/ 	.short	(.L_171 - .L_170)
.L_170:
        /*003c*/ 	.word	0x00000000
        /*0040*/ 	.short	0x0004
        /*0042*/ 	.short	0x0020
        /*0044*/ 	.byte	0x00, 0xf0, 0x05, 0x00


	//----- nvinfo : EIATTR_KPARAM_INFO
	.align		4
.L_171:
        /*0048*/ 	.byte	0x04, 0x17
        /*004a*/ 	.short	(.L_173 - .L_172)
.L_172:
        /*004c*/ 	.word	0x00000000
        /*0050*/ 	.short	0x0003
        /*0052*/ 	.short	0x0018
        /*0054*/ 	.byte	0x00, 0xf0, 0x21, 0x00


	//----- nvinfo : EIATTR_KPARAM_INFO
	.align		4
.L_173:
        /*0058*/ 	.byte	0x04, 0x17
        /*005a*/ 	.short	(.L_175 - .L_174)
.L_174:
        /*005c*/ 	.word	0x00000000
        /*0060*/ 	.short	0x0002
        /*0062*/ 	.short	0x0010
        /*0064*/ 	.byte	0x00, 0xf0, 0x21, 0x00


	//----- nvinfo : EIATTR_KPARAM_INFO
	.align		4
.L_175:
        /*0068*/ 	.byte	0x04, 0x17
        /*006a*/ 	.short	(.L_177 - .L_176)
.L_176:
        /*006c*/ 	.word	0x00000000
        /*0070*/ 	.short	0x0001
        /*0072*/ 	.short	0x0008
        /*0074*/ 	.byte	0x00, 0xf0, 0x21, 0x00


	//----- nvinfo : EIATTR_KPARAM_INFO
	.align		4
.L_177:
        /*0078*/ 	.byte	0x04, 0x17
        /*007a*/ 	.short	(.L_179 - .L_178)
.L_178:
        /*007c*/ 	.word	0x00000000
        /*0080*/ 	.short	0x0000
        /*0082*/ 	.short	0x0000
        /*0084*/ 	.byte	0x00, 0xf0, 0x11, 0x00


	//----- nvinfo : EIATTR_SPARSE_MMA_MASK
	.align		4
.L_179:
        /*0088*/ 	.byte	0x03, 0x50
        /*008a*/ 	.short	0x0000


	//----- nvinfo : EIATTR_MAXREG_COUNT
	.align		4
        /*008c*/ 	.byte	0x03, 0x1b
        /*008e*/ 	.short	0x00ff


	//----- nvinfo : EIATTR_MERCURY_ISA_VERSION
	.align		4
        /*0090*/ 	.byte	0x03, 0x5f
        /*0092*/ 	.short	0x0101


	//----- nvinfo : EIATTR_EXIT_INSTR_OFFSETS
	.align		4
        /*0094*/ 	.byte	0x04, 0x1c
        /*0096*/ 	.short	(.L_181 - .L_180)


	//   ....[0]....
.L_180:
        /*0098*/ 	.word	0x00000070


	//   ....[1]....
        /*009c*/ 	.word	0x000006c0


	//   ....[2]....
        /*00a0*/ 	.word	0x000009d0


	//   ....[3]....
        /*00a4*/ 	.word	0x00001ea0


	//   ....[4]....
        /*00a8*/ 	.word	0x00001ed0


	//   ....[5]....
        /*00ac*/ 	.word	0x00001f00


	//   ....[6]....
        /*00b0*/ 	.word	0x00003490


	//----- nvinfo : EIATTR_MAX_THREADS
	.align		4
.L_181:
        /*00b4*/ 	.byte	0x04, 0x05
        /*00b6*/ 	.short	(.L_183 - .L_182)
.L_182:
        /*00b8*/ 	.word	0x00000100
        /*00bc*/ 	.word	0x00000001
        /*00c0*/ 	.word	0x00000001


	//----- nvinfo : EIATTR_CBANK_PARAM_SIZE
	.align		4
.L_183:
        /*00c4*/ 	.byte	0x03, 0x19
        /*00c6*/ 	.short	0x00e0


	//----- nvinfo : EIATTR_PARAM_CBANK
	.align		4
        /*00c8*/ 	.byte	0x04, 0x0a
        /*00ca*/ 	.short	(.L_185 - .L_184)
	.align		4
.L_184:
        /*00cc*/ 	.word	index@(.nv.constant0._ZN2at6native55_GLOBAL__N__c1b0da0d_22_UpSampleTrilinear3d_cu_efb54c9339upsample_trilinear3d_backward_out_frameIddEEviT0_S3_S3_bNS_27GenericPackedTensorAccessorIT_Lm5ENS_16DefaultPtrTraitsElEENS4_IKS5_Lm5ES6_lEEPS5_)
        /*00d0*/ 	.short	0x0210
        /*00d2*/ 	.short	0x00e0


	//----- nvinfo : EIATTR_SW_WAR
	.align		4
.L_185:
        /*00d4*/ 	.byte	0x04, 0x36
        /*00d6*/ 	.short	(.L_187 - .L_186)
.L_186:
        /*00d8*/ 	.word	0x00000008
.L_187:


//--------------------- .nv.info._ZN2at6native55_GLOBAL__N__c1b0da0d_22_UpSampleTrilinear3d_cu_efb54c9330upsample_trilinear3d_out_frameIN3c108BFloat16EfEEviT0_S5_S5_bNS_27GenericPackedTensorAccessorIKT_Lm5ENS_16DefaultPtrTraitsElEENS6_IS7_Lm5ES9_lEE --------------------------
	.section	.nv.info._ZN2at6native55_GLOBAL__N__c1b0da0d_22_UpSampleTrilinear3d_cu_efb54c9330upsample_trilinear3d_out_frameIN3c108BFloat16EfEEviT0_S5_S5_bNS_27GenericPackedTensorAccessorIKT_Lm5ENS_16DefaultPtrTraitsElEENS6_IS7_Lm5ES9_lEE,"",@"SHT_CUDA_INFO"
	.sectionflags	@""
	.align	4


	//----- nvinfo : EIATTR_CUDA_API_VERSION
	.align		4
        /*0000*/ 	.byte	0x04, 0x37
        /*0002*/ 	.short	(.L_189 - .L_188)
.L_188:
        /*0004*/ 	.word	0x00000082


	//----- nvinfo : EIATTR_KPARAM_INFO
	.align		4
.L_189:
        /*0008*/ 	.byte	0x04, 0x17
        /*000a*/ 	.short	(.L_191 - .L_190)
.L_190:
        /*000c*/ 	.word	0x00000000
        /*0010*/ 	.short	0x0006
        /*0012*/ 	.short	0x0070
        /*0014*/ 	.byte	0x00, 0xf0, 0x61, 0x01


	//----- nvinfo : EIATTR_KPARAM_INFO
	.align		4
.L_191:
        /*0018*/ 	.byte	0x04, 0x17
        /*001a*/ 	.short	(.L_193 - .L_192)
.L_192:
        /*001c*/ 	.word	0x00000000
        /*0020*/ 	.short	0x0005
        /*0022*/ 	.short	0x0018
        /*0024*/ 	.byte	0x00, 0xf0, 0x61, 0x01


	//----- nvinfo : EIATTR_KPARAM_INFO
	.align		4
.L_193:
        /*0028*/ 	.byte	0x04, 0x17
        /*002a*/ 	.short	(.L_195 - .L_194)
.L_194:
        /*002c*/ 	.word	0x00000000
        /*0030*/ 	.short	0x0004
        /*0032*/ 	.short	0x0010
        /*0034*/ 	.byte	0x00, 0xf0, 0x05, 0x00


	//----- nvinfo : EIATTR_KPARAM_INFO
	.align		4
.L_195:
        /*0038*/ 	.byte	0x04, 0x17
        /*003a*/ 	.short	(.L_197 - .L_196)
.L_196:
        /*003c*/ 	.word	0x00000000
        /*0040*/ 	.short	0x0003
        /*0042*/ 	.short	0x000c
        /*0044*/ 	.byte	0x00, 0xf0, 0x11, 0x00


	//----- nvinfo : EIATTR_KPARAM_INFO
	.align		4
.L_197:
        /*0048*/ 	.byte	0x04, 0x17
        /*004a*/ 	.short	(.L_199 - .L_198)
.L_198:
        /*004c*/ 	.word	0x00000000
        /*0050*/ 	.short	0x0002
        /*0052*/ 	.short	0x0008
        /*0054*/ 	.byte	0x00, 0xf0, 0x11, 0x00


	//----- nvinfo : EIATTR_KPARAM_INFO
	.align		4
.L_199:
        /*0058*/ 	.byte	0x04, 0x17
        /*005a*/ 	.short	(.L_201 - .L_200)
.L_200:
        /*005c*/ 	.word	0x00000000
        /*0060*/ 	.short	0x0001
        /*0062*/ 	.short	0x0004
        /*0064*/ 	.byte	0x00, 0xf0, 0x11, 0x00


	//----- nvinfo : EIATTR_KPARAM_INFO
	.align		4
.L_201:
        /*0068*/ 	.byte	0x04, 0x17
        /*006a*/ 	.short	(.L_203 - .L_202)
.L_202:
        /*006c*/ 	.word	0x00000000
        /*0070*/ 	.short	0x0000
        /*0072*/ 	.short	0x0000
        /*0074*/ 	.byte	0x00, 0xf0, 0x11, 0x00


	//----- nvinfo : EIATTR_SPARSE_MMA_MASK
	.align		4
.L_203:
        /*0078*/ 	.byte	0x03, 0x50
        /*007a*/ 	.short	0x0000


	//----- nvinfo : EIATTR_MAXREG_COUNT
	.align		4
        /*007c*/ 	.byte	0x03, 0x1b
        /*007e*/ 	.short	0x0080


	//----- nvinfo : EIATTR_MERCURY_ISA_VERSION
	.align		4
        /*0080*/ 	.byte	0x03, 0x5f
        /*0082*/ 	.short	0x0101


	//----- nvinfo : EIATTR_EXIT_INSTR_OFFSETS
	.align		4
        /*0084*/ 	.byte	0x04, 0x1c
        /*0086*/ 	.short	(.L_205 - .L_204)


	//   ....[0]....
.L_204:
        /*0088*/ 	.word	0x00000070


	//   ....[1]....
        /*008c*/ 	.word	0x00000600


	//   ....[2]....
        /*0090*/ 	.word	0x00000b90


	//   ....[3]....
        /*0094*/ 	.word	0x00001fb0


	//   ....[4]....
        /*0098*/ 	.word	0x00001fe0


	//   ....[5]....
        /*009c*/ 	.word	0x00002010


	//   ....[6]....
        /*00a0*/ 	.word	0x000035c0


	//----- nvinfo : EIATTR_MAX_THREADS
	.align		4
.L_205:
        /*00a4*/ 	.byte	0x04, 0x05
        /*00a6*/ 	.short	(.L_207 - .L_206)
.L_206:
        /*00a8*/ 	.word	0x00000200
        /*00ac*/ 	.word	0x00000001
        /*00b0*/ 	.word	0x00000001


	//----- nvinfo : EIATTR_CBANK_PARAM_SIZE
	.align		4
.L_207:
        /*00b4*/ 	.byte	0x03, 0x19
        /*00b6*/ 	.short	0x00c8


	//----- nvinfo : EIATTR_PARAM_CBANK
	.align		4
        /*00b8*/ 	.byte	0x04, 0x0a
        /*00ba*/ 	.short	(.L_209 - .L_208)
	.align		4
.L_208:
        /*00bc*/ 	.word	index@(.nv.constant0._ZN2at6native55_GLOBAL__N__c1b0da0d_22_UpSampleTrilinear3d_cu_efb54c9330upsample_trilinear3d_out_frameIN3c108BFloat16EfEEviT0_S5_S5_bNS_27GenericPackedTensorAccessorIKT_Lm5ENS_16DefaultPtrTraitsElEENS6_IS7_Lm5ES9_lEE)
        /*00c0*/ 	.short	0x0210
        /*00c2*/ 	.short	0x00c8


	//----- nvinfo : EIATTR_SW_WAR
	.align		4
.L_209:
        /*00c4*/ 	.byte	0x04, 0x36
        /*00c6*/ 	.short	(.L_211 - .L_210)
.L_210:
        /*00c8*/ 	.word	0x00000008
.L_211:


//--------------------- .nv.info._ZN2at6native55_GLOBAL__N__c1b0da0d_22_UpSampleTrilinear3d_cu_efb54c9330upsample_trilinear3d_out_frameIN3c104HalfEfEEviT0_S5_S5_bNS_27GenericPackedTensorAccessorIKT_Lm5ENS_16DefaultPtrTraitsElEENS6_IS7_Lm5ES9_lEE --------------------------
	.section	.nv.info._ZN2at6native55_GLOBAL__N__c1b0da0d_22_UpSampleTrilinear3d_cu_efb54c9330upsample_trilinear3d_out_frameIN3c104HalfEfEEviT0_S5_S5_bNS_27GenericPackedTensorAccessorIKT_Lm5ENS_16DefaultPtrTraitsElEENS6_IS7_Lm5ES9_lEE,"",@"SHT_CUDA_INFO"
	.sectionflags	@""
	.align	4


	//----- nvinfo : EIATTR_CUDA_API_VERSION
	.align		4
        /*0000*/ 	.byte	0x04, 0x37
        /*0002*/ 	.short	(.L_213 - .L_212)
.L_212:
        /*0004*/ 	.word	0x00000082


	//----- nvinfo : EIATTR_KPARAM_INFO
	.align		4
.L_213:
        /*0008*/ 	.byte	0x04, 0x17
        /*000a*/ 	.short	(.L_215 - .L_214)
.L_214:
        /*000c*/ 	.word	0x00000000
        /*0010*/ 	.short	0x0006
        /*0012*/ 	.short	0x0070
        /*0014*/ 	.byte	0x00, 0xf0, 0x61, 0x01


	//----- nvinfo : EIATTR_KPARAM_INFO
	.align		4
.L_215:
        /*0018*/ 	.byte	0x04, 0x17
        /*001a*/ 	.short	(.L_217 - .L_216)
.L_216:
        /*001c*/ 	.word	0x00000000
        /*0020*/ 	.short	0x0005
        /*0022*/ 	.short	0x0018
        /*0024*/ 	.byte	0x00, 0xf0, 0x61, 0x01


	//----- nvinfo : EIATTR_KPARAM_INFO
	.align		4
.L_217:
        /*0028*/ 	.byte	0x04, 0x17
        /*002a*/ 	.short	(.L_219 - .L_218)
.L_218:
        /*002c*/ 	.word	0x00000000
        /*0030*/ 	.short	0x0004
        /*0032*/ 	.short	0x0010
        /*0034*/ 	.byte	0x00, 0xf0, 0x05, 0x00


	//----- nvinfo : EIATTR_KPARAM_INFO
	.align		4
.L_219:
        /*0038*/ 	.byte	0x04, 0x17
        /*003a*/ 	.short	(.L_221 - .L_220)
.L_220:
        /*003c*/ 	.word	0x00000000
        /*0040*/ 	.short	0x0003
        /*0042*/ 	.short	0x000c
        /*0044*/ 	.byte	0x00, 0xf0, 0x11, 0x00


	//----- nvinfo : EIATTR_KPARAM_INFO
	.align		4
.L_221:
        /*0048*/ 	.byte	0x04, 0x17
        /*004a*/ 	.short	(.L_223 - .L_222)
.L_222:
        /*004c*/ 	.word	0x00000000
        /*0050*/ 	.short	0x0002
        /*0052*/ 	.short	0x0008
        /*0054*/ 	.byte	0x00, 0xf0, 0x11, 0x00


	//----- nvinfo : EIATTR_KPARAM_INFO
	.align		4
.L_223:
        /*0058*/ 	.byte	0x04, 0x17
        /*005a*/ 	.short	(.L_225 - .L_224)
.L_224:
        /*005c*/ 	.word	0x00000000
        /*0060*/ 	.short	0x0001
        /*0062*/ 	.short	0x0004
        /*0064*/ 	.byte	0x00, 0xf0, 0x11, 0x00


	//----- nvinfo : EIATTR_KPARAM_INFO
	.align		4
.L_225:
        /*0068*/ 	.byte	0x04, 0x17
        /*006a*/ 	.short	(.L_227 - .L_226)
.L_226:
        /*006c*/ 	.word	0x00000000
        /*0070*/ 	.short	0x0000
        /*0072*/ 	.short	0x0000
        /*0074*/ 	.byte	0x00, 0xf0, 0x11, 0x00


	//----- nvinfo : EIATTR_SPARSE_MMA_MASK
	.align		4
.L_227:
        /*0078*/ 	.byte	0x03, 0x50
        /*007a*/ 	.short	0x0000


	//----- nvinfo : EIATTR_MAXREG_COUNT
	.align		4
        /*007c*/ 	.byte	0x03, 0x1b
        /*007e*/ 	.short	0x0080


	//----- nvinfo : EIATTR_MERCURY_ISA_VERSION
	.align		4
        /*0080*/ 	.byte	0x03, 0x5f
        /*0082*/ 	.short	0x0101


	//----- nvinfo : EIATTR_EXIT_INSTR_OFFSETS
	.align		4
        /*0084*/ 	.byte	0x04, 0x1c
        /*0086*/ 	.short	(.L_229 - .L_228)


	//   ....[0]....
.L_228:
        /*0088*/ 	.word	0x00000070


	//   ....[1]....
        /*008c*/ 	.word	0x00000600


	//   ....[2]....
        /*0090*/ 	.word	0x00000b90


	//   ....[3]....
        /*0094*/ 	.word	0x00001fb0


	//   ....[4]....
        /*0098*/ 	.word	0x00001fe0


	//   ....[5]....
        /*009c*/ 	.word	0x00002010


	//   ....[6]....
        /*00a0*/ 	.word	0x000035c0


	//----- nvinfo : EIATTR_MAX_THREADS
	.align		4
.L_229:
        /*00a4*/ 	.byte	0x04, 0x05
        /*00a6*/ 	.short	(.L_231 - .L_230)
.L_230:
        /*00a8*/ 	.word	0x00000200
        /*00ac*/ 	.word	0x00000001
        /*00b0*/ 	.word	0x00000001


	//----- nvinfo : EIATTR_CBANK_PARAM_SIZE
	.align		4
.L_231:
        /*00b4*/ 	.byte	0x03, 0x19
        /*00b6*/ 	.short	0x00c8


	//----- nvinfo : EIATTR_PARAM_CBANK
	.align		4
        /*00b8*/ 	.byte	0x04, 0x0a
        /*00ba*/ 	.short	(.L_233 - .L_232)
	.align		4
.L_232:
        /*00bc*/ 	.word	index@(.nv.constant0._ZN2at6native55_GLOBAL__N__c1b0da0d_22_UpSampleTrilinear3d_cu_efb54c9330upsample_trilinear3d_out_frameIN3c104HalfEfEEviT0_S5_S5_bNS_27GenericPackedTensorAccessorIKT_Lm5ENS_16DefaultPtrTraitsElEENS6_IS7_Lm5ES9_lEE)
        /*00c0*/ 	.short	0x0210
        /*00c2*/ 	.short	0x00c8


	//----- nvinfo : EIATTR_SW_WAR
	.align		4
.L_233:
        /*00c4*/ 	.byte	0x04, 0x36
        /*00c6*/ 	.short	(.L_235 - .L_234)
.L_234:
        /*00c8*/ 	.word	0x00000008
.L_235:


//--------------------- .nv.info._ZN2at6native55_GLOBAL__N__c1b0da0d_22_UpSampleTrilinear3d_cu_efb54c9330upsample_trilinear3d_out_frameIffEEviT0_S3_S3_bNS_27GenericPackedTensorAccessorIKT_Lm5ENS_16DefaultPtrTraitsElEENS4_IS5_Lm5ES7_lEE --------------------------
	.section	.nv.info._ZN2at6native55_GLOBAL__N__c1b0da0d_22_UpSampleTrilinear3d_cu_efb54c9330upsample_trilinear3d_out_frameIffEEviT0_S3_S3_bNS_27GenericPackedTensorAccessorIKT_Lm5ENS_16DefaultPtrTraitsElEENS4_IS5_Lm5ES7_lEE,"",@"SHT_CUDA_INFO"
	.sectionflags	@""
	.align	4


	//----- nvinfo : EIATTR_CUDA_API_VERSION
	.align		4
        /*0000*/ 	.byte	0x04, 0x37
        /*0002*/ 	.short	(.L_237 - .L_236)
.L_236:
        /*0004*/ 	.word	0x00000082


	//----- nvinfo : EIATTR_KPARAM_INFO
	.align		4
.L_237:
        /*0008*/ 	.byte	0x04, 0x17
        /*000a*/ 	.short	(.L_239 - .L_238)
.L_238:
        /*000c*/ 	.word	0x00000000
        /*0010*/ 	.short	0x0006
        /*0012*/ 	.short	0x0070
        /*0014*/ 	.byte	0x00, 0xf0, 0x61, 0x01


	//----- nvinfo : EIATTR_KPARAM_INFO
	.align		4
.L_239:
        /*0018*/ 	.byte	0x04, 0x17
        /*001a*/ 	.short	(.L_241 - .L_240)
.L_240:
        /*001c*/ 	.word	0x00000000
        /*0020*/ 	.short	0x0005
        /*0022*/ 	.short	0x0018
        /*0024*/ 	.byte	0x00, 0xf0, 0x61, 0x01


	//----- nvinfo : EIATTR_KPARAM_INFO
	.align		4
.L_241:
        /*0028*/ 	.byte	0x04, 0x17
        /*002a*/ 	.short	(.L_243 - .L_242)
.L_242:
        /*002c*/ 	.word	0x00000000
        /*0030*/ 	.short	0x0004
        /*0032*/ 	.short	0x0010
        /*0034*/ 	.byte	0x00, 0xf0, 0x05, 0x00


	//----- nvinfo : EIATTR_KPARAM_INFO
	.align		4
.L_243:
        /*0038*/ 	.byte	0x04, 0x17
        /*003a*/ 	.short	(.L_245 - .L_244)
.L_244:
        /*003c*/ 	.word	0x00000000
        /*0040*/ 	.short	0x0003
        /*0042*/ 	.short	0x000c
        /*0044*/ 	.byte	0x00, 0xf0, 0x11, 0x00


	//----- nvinfo : EIATTR_KPARAM_INFO
	.align		4
.L_245:
        /*0048*/ 	.byte	0x04, 0x17
        /*004a*/ 	.short	(.L_247 - .L_246)
.L_246:
        /*004c*/ 	.word	0x00000000
        /*0050*/ 	.short	0x0002
        /*0052*/ 	.short	0x0008
        /*0054*/ 	.byte	0x00, 0xf0, 0x11, 0x00


	//----- nvinfo : EIATTR_KPARAM_INFO
	.align		4
.L_247:
        /*0058*/ 	.byte	0x04, 0x17
        /*005a*/ 	.short	(.L_249 - .L_248)
.L_248:
        /*005c*/ 	.word	0x00000000
        /*0060*/ 	.short	0x0001
        /*0062*/ 	.short	0x0004
        /*0064*/ 	.byte	0x00, 0xf0, 0x11, 0x00


	//----- nvinfo : EIATTR_KPARAM_INFO
	.align		4
.L_249:
        /*0068*/ 	.byte	0x04, 0x17
        /*006a*/ 	.short	(.L_251 - .L_250)
.L_250:
        /*006c*/ 	.word	0x00000000
        /*0070*/ 	.short	0x0000
        /*0072*/ 	.short	0x0000
        /*0074*/ 	.byte	0x00, 0xf0, 0x11, 0x00


	//----- nvinfo : EIATTR_SPARSE_MMA_MASK
	.align		4
.L_251:
        /*0078*/ 	.byte	0x03, 0x50
        /*007a*/ 	.short	0x0000


	//----- nvinfo : EIATTR_MAXREG_COUNT
	.align		4
        /*007c*/ 	.byte	0x03, 0x1b
        /*007e*/ 	.short	0x0080


	//----- nvinfo : EIATTR_MERCURY_ISA_VERSION
	.align		4
        /*0080*/ 	.byte	0x03, 0x5f
        /*0082*/ 	.short	0x0101


	//----- nvinfo : EIATTR_EXIT_INSTR_OFFSETS
	.align		4
        /*0084*/ 	.byte	0x04, 0x1c
        /*0086*/ 	.short	(.L_253 - .L_252)


	//   ....[0]....
.L_252:
        /*0088*/ 	.word	0x00000070


	//   ....[1]....
        /*008c*/ 	.word	0x000005e0


	//   ....[2]....
        /*0090*/ 	.word	0x00000b90


	//   ....[3]....
        /*0094*/ 	.word	0x00001d70


	//   ....[4]....
        /*0098*/ 	.word	0x00001da0


	//   ....[5]....
        /*009c*/ 	.word	0x00001dd0


	//   ....[6]....
        /*00a0*/ 	.word	0x00003380


	//----- nvinfo : EIATTR_MAX_THREADS
	.align		4
.L_253:
        /*00a4*/ 	.byte	0x04, 0x05
        /*00a6*/ 	.short	(.L_255 - .L_254)
.L_254:
        /*00a8*/ 	.word	0x00000200
        /*00ac*/ 	.word	0x00000001
        /*00b0*/ 	.word	0x00000001


	//----- nvinfo : EIATTR_CBANK_PARAM_SIZE
	.align		4
.L_255:
        /*00b4*/ 	.byte	0x03, 0x19
        /*00b6*/ 	.short	0x00c8


	//----- nvinfo : EIATTR_PARAM_CBANK
	.align		4
        /*00b8*/ 	.byte	0x04, 0x0a
        /*00ba*/ 	.short	(.L_257 - .L_256)
	.align		4
.L_256:
        /*00bc*/ 	.word	index@(.nv.constant0._ZN2at6native55_GLOBAL__N__c1b0da0d_22_UpSampleTrilinear3d_cu_efb54c9330upsample_trilinear3d_out_frameIffEEviT0_S3_S3_bNS_27GenericPackedTensorAccessorIKT_Lm5ENS_16DefaultPtrTraitsElEENS4_IS5_Lm5ES7_lEE)
        /*00c0*/ 	.short	0x0210
        /*00c2*/ 	.short	0x00c8


	//----- nvinfo : EIATTR_SW_WAR
	.align		4
.L_257:
        /*00c4*/ 	.byte	0x04, 0x36
        /*00c6*/ 	.short	(.L_259 - .L_258)
.L_258:
        /*00c8*/ 	.word	0x00000008
.L_259:


//--------------------- .nv.info._ZN2at6native55_GLOBAL__N__c1b0da0d_22_UpSampleTrilinear3d_cu_efb54c9330upsample_trilinear3d_out_frameIddEEviT0_S3_S3_bNS_27GenericPackedTensorAccessorIKT_Lm5ENS_16DefaultPtrTraitsElEENS4_IS5_Lm5ES7_lEE --------------------------
	.section	.nv.info._ZN2at6native55_GLOBAL__N__c1b0da0d_22_UpSampleTrilinear3d_cu_efb54c9330upsample_trilinear3d_out_frameIddEEviT0_S3_S3_bNS_27GenericPackedTensorAccessorIKT_Lm5ENS_16DefaultPtrTraitsElEENS4_IS5_Lm5ES7_lEE,"",@"SHT_CUDA_INFO"
	.sectionflags	@""
	.align	4


	//----- nvinfo : EIATTR_CUDA_API_VERSION
	.align		4
        /*0000*/ 	.byte	0x04, 0x37
        /*0002*/ 	.short	(.L_261 - .L_260)
.L_260:
        /*0004*/ 	.word	0x00000082


	//----- nvinfo : EIATTR_KPARAM_INFO
	.align		4
.L_261:
        /*0008*/ 	.byte	0x04, 0x17
        /*000a*/ 	.short	(.L_263 - .L_262)
.L_262:
        /*000c*/ 	.word	0x00000000
        /*0010*/ 	.short	0x0006
        /*0012*/ 	.short	0x0080
        /*0014*/ 	.byte	0x00, 0xf0, 0x61, 0x01


	//----- nvinfo : EIATTR_KPARAM_INFO
	.align		4
.L_263:
        /*0018*/ 	.byte	0x04, 0x17
        /*001a*/ 	.short	(.L_265 - .L_264)
.L_264:
        /*001c*/ 	.word	0x00000000
        /*0020*/ 	.short	0x0005
        /*0022*/ 	.short	0x0028
        /*0024*/ 	.byte	0x00, 0xf0, 0x61, 0x01


	//----- nvinfo : EIATTR_KPARAM_INFO
	.align		4
.L_265:
        /*0028*/ 	.byte	0x04, 0x17
        /*002a*/ 	.short	(.L_267 - .L_266)
.L_266:
        /*002c*/ 	.word	0x00000000
        /*0030*/ 	.short	0x0004
        /*0032*/ 	.short	0x0020
        /*0034*/ 	.byte	0x00, 0xf0, 0x05, 0x00


	//----- nvinfo : EIATTR_KPARAM_INFO
	.align		4
.L_267:
        /*0038*/ 	.byte	0x04, 0x17
        /*003a*/ 	.short	(.L_269 - .L_268)
.L_268:
        /*003c*/ 	.word	0x00000000
        /*0040*/ 	.short	0x0003
        /*0042*/ 	.short	0x0018
        /*0044*/ 	.byte	0x00, 0xf0, 0x21, 0x00


	//----- nvinfo : EIATTR_KPARAM_INFO
	.align		4
.L_269:
        /*0048*/ 	.byte	0x04, 0x17
        /*004a*/ 	.short	(.L_271 - .L_270)
.L_270:
        /*004c*/ 	.word	0x00000000
        /*0050*/ 	.short	0x0002
        /*0052*/ 	.short	0x0010
        /*0054*/ 	.byte	0x00, 0xf0, 0x21, 0x00


	//----- nvinfo : EIATTR_KPARAM_INFO
	.align		4
.L_271:
        /*0058*/ 	.byte	0x04, 0x17
        /*005a*/ 	.short	(.L_273 - .L_272)
.L_272:
        /*005c*/ 	.word	0x00000000
        /*0060*/ 	.short	0x0001
        /*0062*/ 	.short	0x0008
        /*0064*/ 	.byte	0x00, 0xf0, 0x21, 0x00


	//----- nvinfo : EIATTR_KPARAM_INFO
	.align		4
.L_273:
        /*0068*/ 	.byte	0x04, 0x17
        /*006a*/ 	.short	(.L_275 - .L_274)
.L_274:
        /*006c*/ 	.word	0x00000000
        /*0070*/ 	.short	0x0000
        /*0072*/ 	.short	0x0000
        /*0074*/ 	.byte	0x00, 0xf0, 0x11, 0x00


	//----- nvinfo : EIATTR_SPARSE_MMA_MASK
	.align		4
.L_275:
        /*0078*/ 	.byte	0x03, 0x50
        /*007a*/ 	.short	0x0000


	//----- nvinfo : EIATTR_MAXREG_COUNT
	.align		4
        /*007c*/ 	.byte	0x03, 0x1b
        /*007e*/ 	.short	0x0080


	//----- nvinfo : EIATTR_MERCURY_ISA_VERSION
	.align		4
        /*0080*/ 	.byte	0x03, 0x5f
        /*0082*/ 	.short	0x0101


	//----- nvinfo : EIATTR_EXIT_INSTR_OFFSETS
	.align		4
        /*0084*/ 	.byte	0x04, 0x1c
        /*0086*/ 	.short	(.L_277 - .L_276)


	//   ....[0]....
.L_276:
        /*0088*/ 	.word	0x00000070


	//   ....[1]....
        /*008c*/ 	.word	0x00000730


	//   ....[2]....
        /*0090*/ 	.word	0x00000c30


	//   ....[3]....
        /*0094*/ 	.word	0x00001de0


	//   ....[4]....
        /*0098*/ 	.word	0x00001e10


	//   ....[5]....
        /*009c*/ 	.word	0x00001e40


	//   ....[6]....
        /*00a0*/ 	.word	0x000033d0


	//----- nvinfo : EIATTR_MAX_THREADS
	.align		4
.L_277:
        /*00a4*/ 	.byte	0x04, 0x05
        /*00a6*/ 	.short	(.L_279 - .L_278)
.L_278:
        /*00a8*/ 	.word	0x00000200
        /*00ac*/ 	.word	0x00000001
        /*00b0*/ 	.word	0x00000001


	//----- nvinfo : EIATTR_CBANK_PARAM_SIZE
	.align		4
.L_279:
        /*00b4*/ 	.byte	0x03, 0x19
        /*00b6*/ 	.short	0x00d8


	//----- nvinfo : EIATTR_PARAM_CBANK
	.align		4
        /*00b8*/ 	.byte	0x04, 0x0a
        /*00ba*/ 	.short	(.L_281 - .L_280)
	.align		4
.L_280:
        /*00bc*/ 	.word	index@(.nv.constant0._ZN2at6native55_GLOBAL__N__c1b0da0d_22_UpSampleTrilinear3d_cu_efb54c9330upsample_trilinear3d_out_frameIddEEviT0_S3_S3_bNS_27GenericPackedTensorAccessorIKT_Lm5ENS_16DefaultPtrTraitsElEENS4_IS5_Lm5ES7_lEE)
        /*00c0*/ 	.short	0x0210
        /*00c2*/ 	.short	0x00d8


	//----- nvinfo : EIATTR_SW_WAR
	.align		4
.L_281:
        /*00c4*/ 	.byte	0x04, 0x36
        /*00c6*/ 	.short	(.L_283 - .L_282)
.L_282:
        /*00c8*/ 	.word	0x00000008
.L_283:


//--------------------- .nv.callgraph             --------------------------
	.section	.nv.callgraph,"",@"SHT_CUDA_CALLGRAPH"
	.align	4
	.sectionentsize	8
	.align		4
        /*0000*/ 	.word	0x00000000
	.align		4
        /*0004*/ 	.word	0xffffffff
	.align		4
        /*0008*/ 	.word	0x00000000
	.align		4
        /*000c*/ 	.word	0xfffffffe
	.align		4
        /*0010*/ 	.word	0x00000000
	.align		4
        /*0014*/ 	.word	0xfffffffd
	.align		4
        /*0018*/ 	.word	0x00000000
	.align		4
        /*001c*/ 	.word	0xfffffffc


//--------------------- .nv.constant4             --------------------------
	.section	.nv.constant4,"a",@progbits
	.align	8
	.align		8
.nv.constant4:
        /*0000*/ 	.dword	_ZN53_INTERNAL_c1b0da0d_22_UpSampleTrilinear3d_cu_efb54c934cuda3std3__45__cpo5beginE
	.align		8
        /*0008*/ 	.dword	_ZN53_INTERNAL_c1b0da0d_22_UpSampleTrilinear3d_cu_efb54c934cuda3std3__45__cpo3endE
	.align		8
        /*0010*/ 	.dword	_ZN53_INTERNAL_c1b0da0d_22_UpSampleTrilinear3d_cu_efb54c934cuda3std3__45__cpo6cbeginE
	.align		8
        /*0018*/ 	.dword	_ZN53_INTERNAL_c1b0da0d_22_UpSampleTrilinear3d_cu_efb54c934cuda3std3__45__cpo4cendE
	.align		8
        /*0020*/ 	.dword	_ZN53_INTERNAL_c1b0da0d_22_UpSampleTrilinear3d_cu_efb54c934cuda3std3__45__cpo6rbeginE
	.align		8
        /*0028*/ 	.dword	_ZN53_INTERNAL_c1b0da0d_22_UpSampleTrilinear3d_cu_efb54c934cuda3std3__45__cpo4rendE
	.align		8
        /*0030*/ 	.dword	_ZN53_INTERNAL_c1b0da0d_22_UpSampleTrilinear3d_cu_efb54c934cuda3std3__45__cpo7crbeginE
	.align		8
        /*0038*/ 	.dword	_ZN53_INTERNAL_c1b0da0d_22_UpSampleTrilinear3d_cu_efb54c934cuda3std3__45__cpo5crendE
	.align		8
        /*0040*/ 	.dword	_ZN53_INTERNAL_c1b0da0d_22_UpSampleTrilinear3d_cu_efb54c934cuda3std3__455_GLOBAL__N__c1b0da0d_22_UpSampleTrilinear3d_cu_efb54c936ignoreE
	.align		8
        /*0048*/ 	.dword	_ZN53_INTERNAL_c1b0da0d_22_UpSampleTrilinear3d_cu_efb54c934cuda3std3__419piecewise_constructE
	.align		8
        /*0050*/ 	.dword	_ZN53_INTERNAL_c1b0da0d_22_UpSampleTrilinear3d_cu_efb54c934cuda3std3__48in_placeE
	.align		8
        /*0058*/ 	.dword	_ZN53_INTERNAL_c1b0da0d_22_UpSampleTrilinear3d_cu_efb54c934cuda3std3__420unreachable_sentinelE
	.align		8
        /*0060*/ 	.dword	_ZN53_INTERNAL_c1b0da0d_22_UpSampleTrilinear3d_cu_efb54c934cuda3std6ranges3__45__cpo4swapE
	.align		8
        /*0068*/ 	.dword	_ZN53_INTERNAL_c1b0da0d_22_UpSampleTrilinear3d_cu_efb54c934cuda3std6ranges3__45__cpo9iter_moveE
	.align		8
        /*0070*/ 	.dword	_ZN53_INTERNAL_c1b0da0d_22_UpSampleTrilinear3d_cu_efb54c934cuda3std6ranges3__45__cpo5beginE
	.align		8
        /*0078*/ 	.dword	_ZN53_INTERNAL_c1b0da0d_22_UpSampleTrilinear3d_cu_efb54c934cuda3std6ranges3__45__cpo3endE
	.align		8
        /*0080*/ 	.dword	_ZN53_INTERNAL_c1b0da0d_22_UpSampleTrilinear3d_cu_efb54c934cuda3std6ranges3__45__cpo6cbeginE
	.align		8
        /*0088*/ 	.dword	_ZN53_INTERNAL_c1b0da0d_22_UpSampleTrilinear3d_cu_efb54c934cuda3std6ranges3__45__cpo4cendE
	.align		8
        /*0090*/ 	.dword	_ZN53_INTERNAL_c1b0da0d_22_UpSampleTrilinear3d_cu_efb54c934cuda3std6ranges3__45__cpo7advanceE
	.align		8
        /*0098*/ 	.dword	_ZN53_INTERNAL_c1b0da0d_22_UpSampleTrilinear3d_cu_efb54c934cuda3std6ranges3__45__cpo9iter_swapE
	.align		8
        /*00a0*/ 	.dword	_ZN53_INTERNAL_c1b0da0d_22_UpSampleTrilinear3d_cu_efb54c934cuda3std6ranges3__45__cpo4nextE
	.align		8
        /*00a8*/ 	.dword	_ZN53_INTERNAL_c1b0da0d_22_UpSampleTrilinear3d_cu_efb54c934cuda3std6ranges3__45__cpo4prevE
	.align		8
        /*00b0*/ 	.dword	_ZN53_INTERNAL_c1b0da0d_22_UpSampleTrilinear3d_cu_efb54c934cuda3std6ranges3__45__cpo4dataE
	.align		8
        /*00b8*/ 	.dword	_ZN53_INTERNAL_c1b0da0d_22_UpSampleTrilinear3d_cu_efb54c934cuda3std6ranges3__45__cpo5cdataE
	.align		8
        /*00c0*/ 	.dword	_ZN53_INTERNAL_c1b0da0d_22_UpSampleTrilinear3d_cu_efb54c934cuda3std6ranges3__45__cpo4sizeE
	.align		8
        /*00c8*/ 	.dword	_ZN53_INTERNAL_c1b0da0d_22_UpSampleTrilinear3d_cu_efb54c934cuda3std6ranges3__45__cpo5ssizeE
	.align		8
        /*00d0*/ 	.dword	_ZN53_INTERNAL_c1b0da0d_22_UpSampleTrilinear3d_cu_efb54c934cuda3std6ranges3__45__cpo8distanceE
	.align		8
        /*00d8*/ 	.dword	_ZN53_INTERNAL_c1b0da0d_22_UpSampleTrilinear3d_cu_efb54c936thrust23THRUST_300001_SM_900_NS6system6detail10sequential3seqE


//--------------------- .text._ZN2at6native55_GLOBAL__N__c1b0da0d_22_UpSampleTrilinear3d_cu_efb54c9339upsample_trilinear3d_backward_out_frameIN3c108BFloat16EfEEviT0_S5_S5_bNS_27GenericPackedTensorAccessorIT_Lm5ENS_16DefaultPtrTraitsElEENS6_IKS7_Lm5ES8_lEEPS7_ --------------------------
	.section	.text._ZN2at6native55_GLOBAL__N__c1b0da0d_22_UpSampleTrilinear3d_cu_efb54c9339upsample_trilinear3d_backward_out_frameIN3c108BFloat16EfEEviT0_S5_S5_bNS_27GenericPackedTensorAccessorIT_Lm5ENS_16DefaultPtrTraitsElEENS6_IKS7_Lm5ES8_lEEPS7_,"ax",@progbits
	.align	128
.text._ZN2at6native55_GLOBAL__N__c1b0da0d_22_UpSampleTrilinear3d_cu_efb54c9339upsample_trilinear3d_backward_out_frameIN3c108BFloat16EfEEviT0_S5_S5_bNS_27GenericPackedTensorAccessorIT_Lm5ENS_16DefaultPtrTraitsElEENS6_IKS7_Lm5ES8_lEEPS7_:
        .type           _ZN2at6native55_GLOBAL__N__c1b0da0d_22_UpSampleTrilinear3d_cu_efb54c9339upsample_trilinear3d_backward_out_frameIN3c108BFloat16EfEEviT0_S5_S5_bNS_27GenericPackedTensorAccessorIT_Lm5ENS_16DefaultPtrTraitsElEENS6_IKS7_Lm5ES8_lEEPS7_,@function
        .size           _ZN2at6native55_GLOBAL__N__c1b0da0d_22_UpSampleTrilinear3d_cu_efb54c9339upsample_trilinear3d_backward_out_frameIN3c108BFloat16EfEEviT0_S5_S5_bNS_27GenericPackedTensorAccessorIT_Lm5ENS_16DefaultPtrTraitsElEENS6_IKS7_Lm5ES8_lEEPS7_,(.L_x_300 - _ZN2at6native55_GLOBAL__N__c1b0da0d_22_UpSampleTrilinear3d_cu_efb54c9339upsample_trilinear3d_backward_out_frameIN3c108BFloat16EfEEviT0_S5_S5_bNS_27GenericPackedTensorAccessorIT_Lm5ENS_16DefaultPtrTraitsElEENS6_IKS7_Lm5ES8_lEEPS7_)
        .other          _ZN2at6native55_GLOBAL__N__c1b0da0d_22_UpSampleTrilinear3d_cu_efb54c9339upsample_trilinear3d_backward_out_frameIN3c108BFloat16EfEEviT0_S5_S5_bNS_27GenericPackedTensorAccessorIT_Lm5ENS_16DefaultPtrTraitsElEENS6_IKS7_Lm5ES8_lEEPS7_,@"STO_CUDA_ENTRY STV_DEFAULT"
_ZN2at6native55_GLOBAL__N__c1b0da0d_22_UpSampleTrilinear3d_cu_efb54c9339upsample_trilinear3d_backward_out_frameIN3c108BFloat16EfEEviT0_S5_S5_bNS_27GenericPackedTensorAccessorIT_Lm5ENS_16DefaultPtrTraitsElEENS6_IKS7_Lm5ES8_lEEPS7_:
[----:B------:R-:W-:Y:S01]  /*0000*/  LDC R1, c[0x0][0x28] ;  /* 0x00000a00ff017b82 */ /* 0x000fe20000000800 */
[----:B------:R-:W0:Y:S01]  /*0010*/  S2R R0, SR_CTAID.X ;  /* 0x0000000000007919 */ /* 0x000e220000002500 */
[----:B------:R-:W-:Y:S01]  /*0020*/  ULDC UR4, c[0x0][0x0] ;  /* 0x0000000000047ab9 */ /* 0x000fe20000000800 */
[----:B------:R-:W0:Y:S02]  /*0030*/  S2R R3, SR_TID.X ;  /* 0x0000000000037919 */ /* 0x000e240000002100 */
[----:B0-----:R-:W-:Y:S01]  /*0040*/  IMAD R0, R0, UR4, R3 ;  /* 0x0000000400007c24 */ /* 0x001fe2000f8e0203 */
[----:B------:R-:W-:-:S04]  /*0050*/  ULDC UR4, c[0x0][0x210] ;  /* 0x0000840000047ab9 */ /* 0x000fc80000000800 */
[----:B------:R-:W-:-:S13]  /*0060*/  ISETP.GE.AND P0, PT, R0, UR4, PT ;  /* 0x0000000400007c0c */ /* 0x000fda000bf06270 */
[----:B------:R-:W-:Y:S05]  /*0070*/  @P0 EXIT ;  /* 0x000000000000094d */ /* 0x000fea0003800000 */
[----:B------:R-:W0:Y:S01]  /*0080*/  LDC R6, c[0x0][0x2a8] ;  /* 0x0000aa00ff067b82 */ /* 0x000e220000000800 */
[----:B------:R-:W-:Y:S01]  /*0090*/  ULDC UR4, c[0x0][0x2a0] ;  /* 0x0000a80000047ab9 */ /* 0x000fe20000000800 */
[----:B------:R-:W-:Y:S01]  /*00a0*/  IABS R9, R0 ;  /* 0x0000000000097213 */ /* 0x000fe20000000000 */
[----:B------:R-:W-:Y:S01]  /*00b0*/  ULDC UR5, c[0x0][0x248] ;  /* 0x0000920000057ab9 */ /* 0x000fe20000000800 */
[----:B------:R-:W-:Y:S01]  /*00c0*/  ULDC UR8, c[0x0][0x240] ;  /* 0x0000900000087ab9 */ /* 0x000fe20000000800 */
[----:B------:R-:W-:Y:S01]  /*00d0*/  UISETP.NE.AND UP0, UPT, UR5, UR4, UPT ;  /* 0x000000040500728c */ /* 0x000fe2000bf05270 */
[----:B------:R-:W-:Y:S01]  /*00e0*/  ULDC UR6, c[0x0][0x250] ;  /* 0x0000940000067ab9 */ /* 0x000fe20000000800 */
[----:B------:R-:W-:Y:S01]  /*00f0*/  ULDC.64 UR12, c[0x0][0x208] ;  /* 0x00008200000c7ab9 */ /* 0x000fe20000000a00 */
[----:B0-----:R-:W-:Y:S01]  /*0100*/  IMAD R5, R6, UR4, RZ ;  /* 0x0000000406057c24 */ /* 0x001fe2000f8e02ff */
[----:B------:R-:W-:Y:S01]  /*0110*/  IABS R11, R6 ;  /* 0x00000006000b7213 */ /* 0x000fe20000000000 */
[----:B------:R-:W-:-:S02]  /*0120*/  ULDC UR4, c[0x0][0x298] ;  /* 0x0000a60000047ab9 */ /* 0x000fc40000000800 */
[----:B------:R-:W-:Y:S01]  /*0130*/  UISETP.EQ.AND UP0, UPT, UR8, UR4, !UP0 ;  /* 0x000000040800728c */ /* 0x000fe2000c702270 */
[-C--:B------:R-:W-:Y:S02]  /*0140*/  IABS R8, R5.reuse ;  /* 0x0000000500087213 */ /* 0x080fe40000000000 */
[----:B------:R-:W-:Y:S02]  /*0150*/  IABS R10, R5 ;  /* 0x00000005000a7213 */ /* 0x000fe40000000000 */
[----:B------:R-:W0:Y:S08]  /*0160*/  I2F.RP R4, R8 ;  /* 0x0000000800047306 */ /* 0x000e300000209400 */
[----:B0-----:R-:W0:Y:S02]  /*0170*/  MUFU.RCP R4, R4 ;  /* 0x0000000400047308 */ /* 0x001e240000001000 */
[----:B0-----:R-:W-:-:S06]  /*0180*/  VIADD R2, R4, 0xffffffe ;  /* 0x0ffffffe04027836 */ /* 0x001fcc0000000000 */
[----:B------:R-:W0:Y:S08]  /*0190*/  I2F.RP R4, R11 ;  /* 0x0000000b00047306 */ /* 0x000e300000209400 */
[----:B------:R1:W2:Y:S08]  /*01a0*/  F2I.FTZ.U32.TRUNC.NTZ R3, R2 ;  /* 0x0000000200037305 */ /* 0x0002b0000021f000 */
[----:B0-----:R-:W0:Y:S01]  /*01b0*/  MUFU.RCP R4, R4 ;  /* 0x0000000400047308 */ /* 0x001e220000001000 */
[----:B-1----:R-:W-:-:S02]  /*01c0*/  IMAD.MOV.U32 R2, RZ, RZ, RZ ;  /* 0x000000ffff027224 */ /* 0x002fc400078e00ff */
[----:B--2---:R-:W-:-:S04]  /*01d0*/  IMAD.MOV R7, RZ, RZ, -R3 ;  /* 0x000000ffff077224 */ /* 0x004fc800078e0a03 */
[----:B------:R-:W-:-:S04]  /*01e0*/  IMAD R7, R7, R8, RZ ;  /* 0x0000000807077224 */ /* 0x000fc800078e02ff */
[----:B------:R-:W-:-:S04]  /*01f0*/  IMAD.HI.U32 R3, R3, R7, R2 ;  /* 0x0000000703037227 */ /* 0x000fc800078e0002 */
[----:B------:R-:W-:Y:S02]  /*0200*/  IMAD.MOV R7, RZ, RZ, -R10 ;  /* 0x000000ffff077224 */ /* 0x000fe400078e0a0a */
[----:B------:R-:W-:-:S04]  /*0210*/  IMAD.HI.U32 R2, R3, R9, RZ ;  /* 0x0000000903027227 */ /* 0x000fc800078e00ff */
[----:B------:R-:W-:-:S05]  /*0220*/  IMAD R3, R2, R7, R9 ;  /* 0x0000000702037224 */ /* 0x000fca00078e0209 */
[----:B------:R-:W-:-:S13]  /*0230*/  ISETP.GT.U32.AND P1, PT, R8, R3, PT ;  /* 0x000000030800720c */ /* 0x000fda0003f24070 */
[----:B------:R-:W-:Y:S02]  /*0240*/  @!P1 IMAD.IADD R3, R3, 0x1, -R8 ;  /* 0x0000000103039824 */ /* 0x000fe400078e0a08 */
[----:B------:R-:W-:Y:S01]  /*0250*/  @!P1 VIADD R2, R2, 0x1 ;  /* 0x0000000102029836 */ /* 0x000fe20000000000 */
[----:B------:R-:W-:Y:S02]  /*0260*/  ISETP.NE.AND P1, PT, R5, RZ, PT ;  /* 0x000000ff0500720c */ /* 0x000fe40003f25270 */
[----:B------:R-:W-:Y:S02]  /*0270*/  ISETP.GE.U32.AND P0, PT, R3, R8, PT ;  /* 0x000000080300720c */ /* 0x000fe40003f06070 */
[----:B------:R-:W-:-:S04]  /*0280*/  LOP3.LUT R3, R0, R5, RZ, 0x3c, !PT ;  /* 0x0000000500037212 */ /* 0x000fc800078e3cff */
[----:B------:R-:W-:Y:S01]  /*0290*/  ISETP.GE.AND P2, PT, R3, RZ, PT ;  /* 0x000000ff0300720c */ /* 0x000fe20003f46270 */
[----:B0-----:R-:W-:-:S06]  /*02a0*/  VIADD R3, R4, 0xffffffe ;  /* 0x0ffffffe04037836 */ /* 0x001fcc0000000000 */
[----:B------:R-:W0:Y:S01]  /*02b0*/  F2I.FTZ.U32.TRUNC.NTZ R3, R3 ;  /* 0x0000000300037305 */ /* 0x000e22000021f000 */
[----:B------:R-:W-:-:S04]  /*02c0*/  @P0 VIADD R2, R2, 0x1 ;  /* 0x0000000102020836 */ /* 0x000fc80000000000 */
[----:B------:R-:W-:-:S04]  /*02d0*/  IMAD.MOV.U32 R109, RZ, RZ, R2 ;  /* 0x000000ffff6d7224 */ /* 0x000fc800078e0002 */
[----:B------:R-:W-:Y:S01]  /*02e0*/  @!P2 IMAD.MOV R109, RZ, RZ, -R109 ;  /* 0x000000ffff6da224 */ /* 0x000fe200078e0a6d */
[----:B------:R-:W-:-:S05]  /*02f0*/  @!P1 LOP3.LUT R109, RZ, R5, RZ, 0x33, !PT ;  /* 0x00000005ff6d9212 */ /* 0x000fca00078e33ff */
[----:B------:R-:W-:Y:S02]  /*0300*/  IMAD.MOV R2, RZ, RZ, -R109 ;  /* 0x000000ffff027224 */ /* 0x000fe400078e0a6d */
[----:B0-----:R-:W-:Y:S02]  /*0310*/  IMAD.MOV R4, RZ, RZ, -R3 ;  /* 0x000000ffff047224 */ /* 0x001fe400078e0a03 */
[----:B------:R-:W-:Y:S02]  /*0320*/  IMAD R7, R5, R2, R0 ;  /* 0x0000000205077224 */ /* 0x000fe400078e0200 */
[----:B------:R-:W-:Y:S02]  /*0330*/  IMAD R5, R4, R11, RZ ;  /* 0x0000000b04057224 */ /* 0x000fe400078e02ff */
[----:B------:R-:W-:Y:S01]  /*0340*/  IMAD.MOV.U32 R2, RZ, RZ, RZ ;  /* 0x000000ffff027224 */ /* 0x000fe200078e00ff */
[----:B------:R-:W-:-:S03]  /*0350*/  IABS R0, R7 ;  /* 0x0000000700007213 */ /* 0x000fc60000000000 */
[----:B------:R-:W-:-:S06]  /*0360*/  IMAD.HI.U32 R2, R3, R5, R2 ;  /* 0x0000000503027227 */ /* 0x000fcc00078e0002 */
[----:B------:R-:W-:-:S04]  /*0370*/  IMAD.HI.U32 R2, R2, R0, RZ ;  /* 0x0000000002027227 */ /* 0x000fc800078e00ff */
[----:B------:R-:W-:-:S04]  /*0380*/  IMAD.MOV R3, RZ, RZ, -R2 ;  /* 0x000000ffff037224 */ /* 0x000fc800078e0a02 */
[----:B------:R-:W-:-:S05]  /*0390*/  IMAD R0, R11, R3, R0 ;  /* 0x000000030b007224 */ /* 0x000fca00078e0200 */
[----:B------:R-:W-:-:S13]  /*03a0*/  ISETP.GT.U32.AND P1, PT, R11, R0, PT ;  /* 0x000000000b00720c */ /* 0x000fda0003f24070 */
[----:B------:R-:W-:Y:S02]  /*03b0*/  @!P1 IMAD.IADD R0, R0, 0x1, -R11 ;  /* 0x0000000100009824 */ /* 0x000fe400078e0a0b */
[----:B------:R-:W-:Y:S01]  /*03c0*/  @!P1 VIADD R2, R2, 0x1 ;  /* 0x0000000102029836 */ /* 0x000fe20000000000 */
[----:B------:R-:W-:Y:S02]  /*03d0*/  ISETP.NE.AND P1, PT, R6, RZ, PT ;  /* 0x000000ff0600720c */ /* 0x000fe40003f25270 */
[----:B------:R-:W-:Y:S02]  /*03e0*/  ISETP.GE.U32.AND P0, PT, R0, R11, PT ;  /* 0x0000000b0000720c */ /* 0x000fe40003f06070 */
[----:B------:R-:W-:-:S04]  /*03f0*/  LOP3.LUT R0, R7, R6, RZ, 0x3c, !PT ;  /* 0x0000000607007212 */ /* 0x000fc800078e3cff */
[----:B------:R-:W-:-:S07]  /*0400*/  ISETP.GE.AND P2, PT, R0, RZ, PT ;  /* 0x000000ff0000720c */ /* 0x000fce0003f46270 */
[----:B------:R-:W-:Y:S01]  /*0410*/  @P0 VIADD R2, R2, 0x1 ;  /* 0x0000000102020836 */ /* 0x000fe20000000000 */
[----:B------:R-:W-:-:S03]  /*0420*/  PLOP3.LUT P0, PT, PT, PT, UP0, 0x80, 0x0 ;  /* 0x000000000000781c */ /* 0x000fc60003f0f008 */
[----:B------:R-:W-:-:S04]  /*0430*/  IMAD.MOV.U32 R13, RZ, RZ, R2 ;  /* 0x000000ffff0d7224 */ /* 0x000fc800078e0002 */
[----:B------:R-:W-:Y:S01]  /*0440*/  @!P2 IMAD.MOV R13, RZ, RZ, -R13 ;  /* 0x000000ffff0da224 */ /* 0x000fe200078e0a0d */
[----:B------:R-:W-:Y:S02]  /*0450*/  @!P1 LOP3.LUT R13, RZ, R6, RZ, 0x33, !PT ;  /* 0x00000006ff0d9212 */ /* 0x000fe400078e33ff */
[----:B------:R-:W-:-:S03]  /*0460*/  ISETP.EQ.AND P1, PT, R6, UR6, PT ;  /* 0x0000000606007c0c */ /* 0x000fc6000bf22270 */
[----:B------:R-:W-:-:S04]  /*0470*/  IMAD.MOV R3, RZ, RZ, -R13 ;  /* 0x000000ffff037224 */ /* 0x000fc800078e0a0d */
[----:B------:R-:W-:-:S06]  /*0480*/  IMAD R15, R6, R3, R7 ;  /* 0x00000003060f7224 */ /* 0x000fcc00078e0207 */
[----:B------:R-:W-:Y:S05]  /*0490*/  @P0 BRA P1, `(.L_x_0) ;  /* 0x0000003400640947 */ /* 0x000fea0000800000 */
[----:B------:R-:W-:Y:S01]  /*04a0*/  ULDC UR7, c[0x0][0x230] ;  /* 0x00008c0000077ab9 */ /* 0x000fe20000000800 */
[----:B------:R-:W0:Y:S01]  /*04b0*/  LDC R9, c[0x0][0x214] ;  /* 0x00008500ff097b82 */ /* 0x000e220000000800 */
[----:B------:R-:W-:Y:S01]  /*04c0*/  UISETP.GE.AND UP0, UPT, UR7, 0x1, UPT ;  /* 0x000000010700788c */ /* 0x000fe2000bf06270 */
[----:B------:R-:W-:Y:S01]  /*04d0*/  I2FP.F32.S32 R10, R109 ;  /* 0x0000006d000a7245 */ /* 0x000fe20000201400 */
[----:B------:R-:W-:Y:S02]  /*04e0*/  ULDC.U8 UR4, c[0x0][0x220] ;  /* 0x0000880000047ab9 */ /* 0x000fe40000000000 */
[----:B------:R-:W-:Y:S02]  /*04f0*/  UPRMT UR4, UR4, 0x8880, URZ ;  /* 0x0000888004047896 */ /* 0x000fe4000800003f */
[----:B------:R-:W-:Y:S01]  /*0500*/  PLOP3.LUT P0, PT, PT, PT, UP0, 0x80, 0x0 ;  /* 0x000000000000781c */ /* 0x000fe20003f0f008 */
[----:B------:R-:W1:Y:S03]  /*0510*/  LDC R8, c[0x0][0x218] ;  /* 0x00008600ff087b82 */ /* 0x000e660000000800 */
[----:B------:R-:W-:-:S05]  /*0520*/  ISETP.NE.AND P2, PT, RZ, UR4, PT ;  /* 0x00000004ff007c0c */ /* 0x000fca000bf45270 */
[----:B------:R-:W2:Y:S04]  /*0530*/  LDC R11, c[0x0][0x21c] ;  /* 0x00008700ff0b7b82 */ /* 0x000ea80000000800 */
[----:B------:R-:W-:Y:S05]  /*0540*/  @!P0 EXIT ;  /* 0x000000000000894d */ /* 0x000fea0003800000 */
[----:B------:R-:W-:Y:S01]  /*0550*/  SHF.R.S32.HI R2, RZ, 0x1f, R15 ;  /* 0x0000001fff027819 */ /* 0x000fe2000001140f */
[----:B------:R-:W-:Y:S01]  /*0560*/  @!P2 FADD.FTZ R0, R10, 0.5 ;  /* 0x3f0000000a00a421 */ /* 0x000fe20000010000 */
[----:B------:R-:W-:Y:S01]  /*0570*/  I2FP.F32.S32 R17, R13 ;  /* 0x0000000d00117245 */ /* 0x000fe20000201400 */
[----:B------:R-:W-:Y:S01]  /*0580*/  ULDC.64 UR10, c[0x0][0x2d0] ;  /* 0x0000b400000a7ab9 */ /* 0x000fe20000000a00 */
[----:B------:R-:W-:Y:S01]  /*0590*/  ULDC UR4, c[0x0][0x238] ;  /* 0x00008e0000047ab9 */ /* 0x000fe20000000800 */
[----:B------:R-:W-:Y:S02]  /*05a0*/  IMAD R6, R2, UR10, RZ ;  /* 0x0000000a02067c24 */ /* 0x000fe4000f8e02ff */
[-C--:B0-----:R-:W-:Y:S01]  /*05b0*/  @!P2 FFMA.FTZ R4, R0, R9.reuse, -0.5 ;  /* 0xbf0000000004a423 */ /* 0x081fe20000010009 */
[----:B------:R-:W-:Y:S01]  /*05c0*/  @!P2 FADD.FTZ R5, R17, 0.5 ;  /* 0x3f0000001105a421 */ /* 0x000fe20000010000 */
[----:B------:R-:W-:Y:S01]  /*05d0*/  @P2 FMUL.FTZ R0, R10, R9 ;  /* 0x000000090a002220 */ /* 0x000fe20000410000 */
[----:B------:R-:W-:Y:S01]  /*05e0*/  IMAD R7, R15, UR11, R6 ;  /* 0x0000000b0f077c24 */ /* 0x000fe2000f8e0206 */
[----:B------:R-:W-:Y:S01]  /*05f0*/  I2FP.F32.S32 R10, R15 ;  /* 0x0000000f000a7245 */ /* 0x000fe20000201400 */
[-C--:B-1----:R-:W-:Y:S01]  /*0600*/  @!P2 FFMA.FTZ R6, R5, R8.reuse, -0.5 ;  /* 0xbf0000000506a423 */ /* 0x082fe20000010008 */
[----:B------:R-:W-:Y:S01]  /*0610*/  @!P2 FSETP.GEU.FTZ.AND P0, PT, R4, RZ, PT ;  /* 0x000000ff0400a20b */ /* 0x000fe20003f1e000 */
[----:B------:R-:W-:Y:S01]  /*0620*/  @P2 FMUL.FTZ R5, R17, R8 ;  /* 0x0000000811052220 */ /* 0x000fe20000410000 */
[----:B------:R-:W-:Y:S01]  /*0630*/  IMAD.WIDE.U32 R2, R15, UR10, RZ ;  /* 0x0000000a0f027c25 */ /* 0x000fe2000f8e00ff */
[----:B------:R-:W-:Y:S01]  /*0640*/  ULDC.64 UR10, c[0x0][0x2c8] ;  /* 0x0000b200000a7ab9 */ /* 0x000fe20000000a00 */
[----:B------:R-:W-:Y:S01]  /*0650*/  @!P2 FSETP.GEU.FTZ.AND P1, PT, R6, RZ, PT ;  /* 0x000000ff0600a20b */ /* 0x000fe20003f3e000 */
[----:B------:R-:W-:Y:S01]  /*0660*/  ULDC.64 UR14, c[0x0][0x2c0] ;  /* 0x0000b000000e7ab9 */ /* 0x000fe20000000a00 */
[----:B------:R-:W-:Y:S01]  /*0670*/  @!P2 FSEL R0, R4, RZ, P0 ;  /* 0x000000ff0400a208 */ /* 0x000fe20000000000 */
[----:B------:R-:W-:Y:S01]  /*0680*/  @!P2 FADD.FTZ R4, R10, 0.5 ;  /* 0x3f0000000a04a421 */ /* 0x000fe20000010000 */
[----:B------:R-:W-:Y:S01]  /*0690*/  @!P2 FSEL R5, R6, RZ, P1 ;  /* 0x000000ff0605a208 */ /* 0x000fe20000800000 */
[----:B------:R-:W-:Y:S01]  /*06a0*/  IMAD.IADD R3, R3, 0x1, R7 ;  /* 0x0000000103037824 */ /* 0x000fe200078e0207 */
[----:B------:R-:W-:Y:S01]  /*06b0*/  SHF.R.S32.HI R7, RZ, 0x1f, R13 ;  /* 0x0000001fff077819 */ /* 0x000fe2000001140d */
[-C--:B--2---:R-:W-:Y:S01]  /*06c0*/  @!P2 FFMA.FTZ R6, R4, R11.reuse, -0.5 ;  /* 0xbf0000000406a423 */ /* 0x084fe2000001000b */
[----:B------:R-:W-:Y:S01]  /*06d0*/  @P2 FMUL.FTZ R4, R10, R11 ;  /* 0x0000000b0a042220 */ /* 0x000fe20000410000 */
[----:B------:R-:W0:Y:S01]  /*06e0*/  F2I.FTZ.TRUNC.NTZ R110, R0 ;  /* 0x00000000006e7305 */ /* 0x000e22000021f100 */
[----:B------:R-:W-:Y:S01]  /*06f0*/  IMAD.WIDE.U32 R2, R13, UR10, R2 ;  /* 0x0000000a0d027c25 */ /* 0x000fe2000f8e0002 */
[----:B------:R-:W-:Y:S01]  /*0700*/  UIMAD UR4, UR7, UR4, URZ ;  /* 0x00000004070472a4 */ /* 0x000fe2000f8e023f */
[C---:B------:R-:W-:Y:S01]  /*0710*/  @!P2 FSETP.GEU.FTZ.AND P0, PT, R6.reuse, RZ, PT ;  /* 0x000000ff0600a20b */ /* 0x040fe20003f1e000 */
[----:B------:R-:W-:Y:S01]  /*0720*/  UIADD3 UR7, UR6, -0x1, URZ ;  /* 0xffffffff06077890 */ /* 0x000fe2000fffe03f */
[----:B------:R-:W-:Y:S01]  /*0730*/  IMAD R7, R7, UR10, RZ ;  /* 0x0000000a07077c24 */ /* 0x000fe2000f8e02ff */
[----:B------:R-:W-:Y:S01]  /*0740*/  UIADD3 UR10, UR5, -0x1, URZ ;  /* 0xffffffff050a7890 */ /* 0x000fe2000fffe03f */
[----:B------:R-:W-:Y:S01]  /*0750*/  @!P2 FSEL R4, R6, RZ, P0 ;  /* 0x000000ff0604a208 */ /* 0x000fe20000000000 */
[----:B------:R-:W1:Y:S01]  /*0760*/  F2I.FTZ.TRUNC.NTZ R112, R5 ;  /* 0x0000000500707305 */ /* 0x000e62000021f100 */
[----:B------:R-:W-:Y:S01]  /*0770*/  SHF.R.S32.HI R6, RZ, 0x1f, R109 ;  /* 0x0000001fff067819 */ /* 0x000fe2000001146d */
[----:B------:R-:W-:Y:S01]  /*0780*/  IMAD R7, R13, UR11, R7 ;  /* 0x0000000b0d077c24 */ /* 0x000fe2000f8e0207 */
[----:B------:R-:W-:Y:S01]  /*0790*/  UIADD3 UR11, UR8, -0x1, URZ ;  /* 0xffffffff080b7890 */ /* 0x000fe2000fffe03f */
[----:B------:R-:W-:Y:S01]  /*07a0*/  IMAD.MOV.U32 R104, RZ, RZ, 0x2 ;  /* 0x00000002ff687424 */ /* 0x000fe200078e00ff */
[----:B------:R-:W-:Y:S01]  /*07b0*/  UIMAD UR4, UR4, UR8, URZ ;  /* 0x00000008040472a4 */ /* 0x000fe2000f8e023f */
[----:B------:R-:W-:Y:S01]  /*07c0*/  IMAD R6, R6, UR14, RZ ;  /* 0x0000000e06067c24 */ /* 0x000fe2000f8e02ff */
[----:B------:R-:W-:Y:S01]  /*07d0*/  ULDC.64 UR16, c[0x0][0x2b8] ;  /* 0x0000ae0000107ab9 */ /* 0x000fe20000000a00 */
[----:B------:R-:W2:Y:S01]  /*07e0*/  F2I.FTZ.TRUNC.NTZ R23, R4 ;  /* 0x0000000400177305 */ /* 0x000ea2000021f100 */
[----:B------:R-:W-:Y:S01]  /*07f0*/  IMAD.IADD R3, R3, 0x1, R7 ;  /* 0x0000000103037824 */ /* 0x000fe200078e0207 */
[----:B0-----:R-:W-:Y:S01]  /*0800*/  I2FP.F32.S32 R7, R110 ;  /* 0x0000006e00077245 */ /* 0x001fe20000201400 */
[C---:B------:R-:W-:Y:S01]  /*0810*/  IMAD R25, R109.reuse, UR15, R6 ;  /* 0x0000000f6d197c24 */ /* 0x040fe2000f8e0206 */
[----:B------:R-:W-:Y:S01]  /*0820*/  ISETP.GE.AND P2, PT, R110, UR11, PT ;  /* 0x0000000b6e007c0c */ /* 0x000fe2000bf46270 */
[----:B------:R-:W-:Y:S01]  /*0830*/  IMAD.WIDE.U32 R108, R109, UR14, R2 ;  /* 0x0000000e6d6c7c25 */ /* 0x000fe2000f8e0002 */
[----:B------:R-:W-:Y:S01]  /*0840*/  UIMAD UR4, UR4, UR5, URZ ;  /* 0x00000005040472a4 */ /* 0x000fe2000f8e023f */
[----:B-1----:R-:W-:-:S02]  /*0850*/  I2FP.F32.S32 R2, R112 ;  /* 0x0000007000027245 */ /* 0x002fc40000201400 */
[----:B------:R-:W-:Y:S01]  /*0860*/  FADD.FTZ R7, -R7, R0 ;  /* 0x0000000007077221 */ /* 0x000fe20000010100 */
[----:B------:R-:W-:Y:S01]  /*0870*/  ISETP.GE.AND P1, PT, R112, UR10, PT ;  /* 0x0000000a70007c0c */ /* 0x000fe2000bf26270 */
[----:B------:R-:W-:Y:S01]  /*0880*/  UIMAD UR4, UR4, UR6, URZ ;  /* 0x00000006040472a4 */ /* 0x000fe2000f8e023f */
[----:B------:R-:W-:Y:S02]  /*0890*/  VIADD R14, R110, 0x1 ;  /* 0x000000016e0e7836 */ /* 0x000fe40000000000 */
[----:B------:R-:W-:Y:S01]  /*08a0*/  FADD.FTZ R2, -R2, R5 ;  /* 0x0000000502027221 */ /* 0x000fe20000010100 */
[----:B------:R-:W-:Y:S01]  /*08b0*/  VIADD R12, R112, 0x1 ;  /* 0x00000001700c7836 */ /* 0x000fe20000000000 */
[----:B------:R-:W-:Y:S01]  /*08c0*/  USHF.L.U64.HI UR9, UR16, 0x1, UR17 ;  /* 0x0000000110097899 */ /* 0x000fe20008010211 */
[----:B--2---:R-:W-:Y:S01]  /*08d0*/  ISETP.GE.AND P0, PT, R23, UR7, PT ;  /* 0x0000000717007c0c */ /* 0x004fe2000bf06270 */
[----:B------:R-:W-:Y:S01]  /*08e0*/  FADD.FTZ R0, -R2, 1 ;  /* 0x3f80000002007421 */ /* 0x000fe20000010100 */
[----:B------:R-:W-:Y:S01]  /*08f0*/  I2FP.F32.S32 R3, R23 ;  /* 0x0000001700037245 */ /* 0x000fe20000201400 */
[----:B------:R-:W-:Y:S01]  /*0900*/  FMUL.FTZ R21, R7, R2 ;  /* 0x0000000207157220 */ /* 0x000fe20000410000 */
[----:B------:R-:W-:Y:S01]  /*0910*/  VIADD R13, R23, 0x1 ;  /* 0x00000001170d7836 */ /* 0x000fe20000000000 */
[----:B------:R-:W-:Y:S01]  /*0920*/  UIADD3 UR17, UP0, UR4, -0x1, URZ ;  /* 0xffffffff04117890 */ /* 0x000fe2000ff1e03f */
[----:B------:R-:W-:-:S02]  /*0930*/  @P2 IMAD.MOV R14, RZ, RZ, R110 ;  /* 0x000000ffff0e2224 */ /* 0x000fc400078e026e */
[----:B------:R-:W-:Y:S01]  /*0940*/  FADD.FTZ R4, -R3, R4 ;  /* 0x0000000403047221 */ /* 0x000fe20000010100 */
[C---:B------:R-:W-:Y:S01]  /*0950*/  FADD.FTZ R3, -R7.reuse, 1 ;  /* 0x3f80000007037421 */ /* 0x040fe20000010100 */
[-C--:B------:R-:W-:Y:S01]  /*0960*/  FMUL.FTZ R7, R7, R0.reuse ;  /* 0x0000000007077220 */ /* 0x080fe20000410000 */
[----:B------:R-:W-:Y:S02]  /*0970*/  @P1 IMAD.MOV R12, RZ, RZ, R112 ;  /* 0x000000ffff0c1224 */ /* 0x000fe400078e0270 */
[----:B------:R-:W-:Y:S01]  /*0980*/  FADD.FTZ R16, -R4, 1 ;  /* 0x3f80000004107421 */ /* 0x000fe20000010100 */
[----:B------:R-:W-:Y:S01]  /*0990*/  FMUL.FTZ R17, R2, R3 ;  /* 0x0000000302117220 */ /* 0x000fe20000410000 */
[----:B------:R-:W-:Y:S01]  /*09a0*/  FMUL.FTZ R3, R3, R0 ;  /* 0x0000000003037220 */ /* 0x000fe20000410000 */
[----:B------:R-:W-:Y:S02]  /*09b0*/  @P0 IMAD.MOV R13, RZ, RZ, R23 ;  /* 0x000000ffff0d0224 */ /* 0x000fe400078e0217 */
[----:B------:R-:W-:Y:S01]  /*09c0*/  FMUL.FTZ R22, R16, R21 ;  /* 0x0000001510167220 */ /* 0x000fe20000410000 */
[----:B------:R-:W-:-:S02]  /*09d0*/  IMAD.MOV.U32 R105, RZ, RZ, 0x0 ;  /* 0x00000000ff697424 */ /* 0x000fc400078e00ff */
[C---:B------:R-:W-:Y:S01]  /*09e0*/  FMUL.FTZ R19, R16.reuse, R3 ;  /* 0x0000000310137220 */ /* 0x040fe20000410000 */
[C---:B------:R-:W-:Y:S01]  /*09f0*/  FMUL.FTZ R18, R16.reuse, R17 ;  /* 0x0000001110127220 */ /* 0x040fe20000410000 */
[-C--:B------:R-:W-:Y:S01]  /*0a00*/  FMUL.FTZ R16, R16, R7.reuse ;  /* 0x0000000710107220 */ /* 0x080fe20000410000 */
[C---:B------:R-:W-:Y:S01]  /*0a10*/  FMUL.FTZ R15, R4.reuse, R7 ;  /* 0x00000007040f7220 */ /* 0x040fe20000410000 */
[C---:B------:R-:W-:Y:S01]  /*0a20*/  FMUL.FTZ R21, R4.reuse, R21 ;  /* 0x0000001504157220 */ /* 0x040fe20000410000 */
[C---:B------:R-:W-:Y:S01]  /*0a30*/  FMUL.FTZ R20, R4.reuse, R3 ;  /* 0x0000000304147220 */ /* 0x040fe20000410000 */
[----:B------:R-:W-:Y:S01]  /*0a40*/  FMUL.FTZ R17, R4, R17 ;  /* 0x0000001104117220 */ /* 0x000fe20000410000 */
[----:B------:R-:W-:Y:S01]  /*0a50*/  SHF.R.S32.HI R111, RZ, 0x1f, R110 ;  /* 0x0000001fff6f7819 */ /* 0x000fe2000001146e */
[C---:B------:R-:W-:Y:S01]  /*0a60*/  IMAD.WIDE R104, R23.reuse, 0x2, -R104 ;  /* 0x0000000217687825 */ /* 0x040fe200078e0a68 */
[----:B------:R-:W-:Y:S01]  /*0a70*/  SHF.R.S32.HI R113, RZ, 0x1f, R112 ;  /* 0x0000001fff717819 */ /* 0x000fe20000011470 */
[----:B------:R-:W-:Y:S01]  /*0a80*/  ULEA.HI.X.SX32 UR10, UR4, 0xffffffff, 0x1, UP0 ;  /* 0xffffffff040a7891 */ /* 0x000fe200080f0e3f */
[----:B------:R-:W-:Y:S01]  /*0a90*/  SHF.R.S32.HI R10, RZ, 0x1f, R23 ;  /* 0x0000001fff0a7819 */ /* 0x000fe20000011417 */
[----:B------:R-:W-:Y:S01]  /*0aa0*/  IMAD.WIDE R106, R23, 0x2, RZ ;  /* 0x00000002176a7825 */ /* 0x000fe200078e02ff */
[----:B------:R-:W-:Y:S01]  /*0ab0*/  SHF.R.S32.HI R11, RZ, 0x1f, R14 ;  /* 0x0000001fff0b7819 */ /* 0x000fe2000001140e */
[----:B------:R-:W-:Y:S01]  /*0ac0*/  USHF.R.S32.HI UR18, URZ, 0x1f, UR6 ;  /* 0x0000001f3f127899 */ /* 0x000fe20008011406 */
[----:B------:R-:W-:Y:S01]  /*0ad0*/  SHF.R.S32.HI R9, RZ, 0x1f, R12 ;  /* 0x0000001fff097819 */ /* 0x000fe2000001140c */
[----:B------:R-:W-:Y:S01]  /*0ae0*/  IMAD.IADD R7, R109, 0x1, R25 ;  /* 0x000000016d077824 */ /* 0x000fe200078e0219 */
[----:B------:R-:W-:Y:S01]  /*0af0*/  SHF.R.S32.HI R8, RZ, 0x1f, R13 ;  /* 0x0000001fff087819 */ /* 0x000fe2000001140d */
[----:B------:R-:W-:-:S02]  /*0b00*/  UIMAD.WIDE UR14, UR6, 0x2, URZ ;  /* 0x00000002060e78a5 */ /* 0x000fc4000f8e023f */
[----:B------:R-:W-:Y:S02]  /*0b10*/  USHF.R.S32.HI UR8, URZ, 0x1f, UR8 ;  /* 0x0000001f3f087899 */ /* 0x000fe40008011408 */
[----:B------:R-:W-:Y:S01]  /*0b20*/  USHF.R.S32.HI UR19, URZ, 0x1f, UR5 ;  /* 0x0000001f3f137899 */ /* 0x000fe20008011405 */
[----:B------:R-:W-:-:S11]  /*0b30*/  UMOV UR4, URZ ;  /* 0x0000003f00047c82 */ /* 0x000fd60008000000 */
.L_x_99:
[----:B0-----:R-:W0:Y:S02]  /*0b40*/  LDC R5, c[0x0][0x238] ;  /* 0x00008e00ff057b82 */ /* 0x001e240000000800 */
[----:B0-----:R-:W-:-:S13]  /*0b50*/  ISETP.GE.AND P0, PT, R5, 0x1, PT ;  /* 0x000000010500780c */ /* 0x001fda0003f06270 */
[----:B-12---:R-:W-:Y:S05]  /*0b60*/  @!P0 BRA `(.L_x_1) ;  /* 0x0000002c009c8947 */ /* 0x006fea0003800000 */
[----:B------:R-:W-:Y:S01]  /*0b70*/  IMAD R5, R5, UR4, RZ ;  /* 0x0000000405057c24 */ /* 0x000fe2000f8e02ff */
[----:B------:R-:W0:Y:S01]  /*0b80*/  LDC.64 R26, c[0x0][0x2b0] ;  /* 0x0000ac00ff1a7b82 */ /* 0x000e220000000a00 */
[----:B------:R-:W-:Y:S01]  /*0b90*/  IMAD.MOV.U32 R2, RZ, RZ, R14 ;  /* 0x000000ffff027224 */ /* 0x000fe200078e000e */
[----:B------:R-:W-:Y:S01]  /*0ba0*/  ULDC UR11, c[0x0][0x240] ;  /* 0x00009000000b7ab9 */ /* 0x000fe20000000800 */
[C---:B------:R-:W-:Y:S01]  /*0bb0*/  IMAD R25, R5.reuse, UR8, RZ ;  /* 0x0000000805197c24 */ /* 0x040fe2000f8e02ff */
[----:B------:R-:W-:Y:S01]  /*0bc0*/  SHF.R.S32.HI R0, RZ, 0x1f, R5 ;  /* 0x0000001fff007819 */ /* 0x000fe20000011405 */
[----:B------:R-:W-:Y:S01]  /*0bd0*/  IMAD.MOV.U32 R3, RZ, RZ, R11 ;  /* 0x000000ffff037224 */ /* 0x000fe200078e000b */
[----:B------:R-:W-:Y:S01]  /*0be0*/  ULDC UR6, c[0x0][0x248] ;  /* 0x0000920000067ab9 */ /* 0x000fe20000000800 */
[----:B------:R-:W-:Y:S01]  /*0bf0*/  USHF.R.S32.HI UR5, URZ, 0x1f, UR4 ;  /* 0x0000001f3f057899 */ /* 0x000fe20008011404 */
[----:B------:R-:W-:Y:S01]  /*0c00*/  IMAD.MOV.U32 R6, RZ, RZ, R108 ;  /* 0x000000ffff067224 */ /* 0x000fe200078e006c */
[----:B------:R-:W-:Y:S01]  /*0c10*/  ULDC.64 UR20, c[0x0][0x280] ;  /* 0x0000a00000147ab9 */ /* 0x000fe20000000a00 */
[----:B------:R-:W-:Y:S01]  /*0c20*/  IMAD.WIDE.U32 R64, R5, UR11, R2 ;  /* 0x0000000b05407c25 */ /* 0x000fe2000f8e0002 */
[----:B------:R-:W-:Y:S01]  /*0c30*/  ULDC UR24, c[0x0][0x250] ;  /* 0x0000940000187ab9 */ /* 0x000fe20000000800 */
[----:B------:R-:W-:-:S02]  /*0c40*/  SHF.L.U64.HI R43, R13, 0x1, R8 ;  /* 0x000000010d2b7819 */ /* 0x000fc40000010208 */
[----:B------:R-:W-:Y:S02]  /*0c50*/  IMAD R25, R0, UR11, R25 ;  /* 0x0000000b00197c24 */ /* 0x000fe4000f8e0219 */
[----:B------:R-:W-:Y:S02]  /*0c60*/  IMAD R3, R64, UR19, RZ ;  /* 0x0000001340037c24 */ /* 0x000fe4000f8e02ff */
[----:B------:R-:W-:Y:S02]  /*0c70*/  IMAD.IADD R0, R65, 0x1, R25 ;  /* 0x0000000141007824 */ /* 0x000fe400078e0219 */
[----:B------:R-:W-:-:S04]  /*0c80*/  IMAD.WIDE.U32 R4, R5, UR11, R110 ;  /* 0x0000000b05047c25 */ /* 0x000fc8000f8e006e */
[----:B------:R-:W-:Y:S02]  /*0c90*/  IMAD R31, R0, UR6, R3 ;  /* 0x00000006001f7c24 */ /* 0x000fe4000f8e0203 */
[----:B------:R-:W-:Y:S02]  /*0ca0*/  IMAD.MOV.U32 R2, RZ, RZ, R12 ;  /* 0x000000ffff027224 */ /* 0x000fe400078e000c */
[----:B------:R-:W-:Y:S02]  /*0cb0*/  IMAD.MOV.U32 R3, RZ, RZ, R9 ;  /* 0x000000ffff037224 */ /* 0x000fe400078e0009 */
[----:B------:R-:W-:Y:S02]  /*0cc0*/  IMAD.IADD R0, R25, 0x1, R5 ;  /* 0x0000000119007824 */ /* 0x000fe400078e0205 */
[----:B------:R-:W-:-:S04]  /*0cd0*/  IMAD.WIDE.U32 R102, R64, UR6, R2 ;  /* 0x0000000640667c25 */ /* 0x000fc8000f8e0002 */
[C---:B------:R-:W-:Y:S02]  /*0ce0*/  IMAD R5, R4.reuse, UR19, RZ ;  /* 0x0000001304057c24 */ /* 0x040fe4000f8e02ff */
[----:B------:R-:W-:-:S04]  /*0cf0*/  IMAD.WIDE.U32 R66, R4, UR6, R2 ;  /* 0x0000000604427c25 */ /* 0x000fc8000f8e0002 */
[----:B------:R-:W-:Y:S02]  /*0d00*/  IMAD.IADD R25, R103, 0x1, R31 ;  /* 0x0000000167197824 */ /* 0x000fe400078e021f */
[----:B------:R-:W-:Y:S02]  /*0d10*/  IMAD R2, R102, UR15, RZ ;  /* 0x0000000f66027c24 */ /* 0x000fe4000f8e02ff */
[----:B------:R-:W-:Y:S02]  /*0d20*/  IMAD R91, R0, UR6, R5 ;  /* 0x00000006005b7c24 */ /* 0x000fe4000f8e0205 */
[C---:B0-----:R-:W-:Y:S01]  /*0d30*/  IMAD R0, R26.reuse, UR5, RZ ;  /* 0x000000051a007c24 */ /* 0x041fe2000f8e02ff */
[----:B------:R-:W-:Y:S01]  /*0d40*/  UIMAD UR5, UR8, UR6, URZ ;  /* 0x00000006080572a4 */ /* 0x000fe2000f8e023f */
[----:B------:R-:W-:Y:S02]  /*0d50*/  IMAD R29, R25, UR14, R2 ;  /* 0x0000000e191d7c24 */ /* 0x000fe4000f8e0202 */
[----:B------:R-:W-:Y:S01]  /*0d60*/  IMAD.WIDE.U32 R2, R26, UR4, R6 ;  /* 0x000000041a027c25 */ /* 0x000fe2000f8e0006 */
[----:B------:R-:W-:-:S03]  /*0d70*/  UIMAD UR5, UR19, UR11, UR5 ;  /* 0x0000000b130572a4 */ /* 0x000fc6000f8e0205 */
[----:B------:R-:W-:Y:S01]  /*0d80*/  IMAD R5, R27, UR4, R0 ;  /* 0x000000041b057c24 */ /* 0x000fe2000f8e0200 */
[----:B------:R-:W-:Y:S01]  /*0d90*/  LEA R6, P0, R2, UR20, 0x1 ;  /* 0x0000001402067c11 */ /* 0x000fe2000f8008ff */
[----:B------:R-:W-:-:S04]  /*0da0*/  IMAD.WIDE.U32 R70, R4, UR6, R112 ;  /* 0x0000000604467c25 */ /* 0x000fc8000f8e0070 */
[----:B------:R-:W-:Y:S02]  /*0db0*/  IMAD.IADD R5, R3, 0x1, R5 ;  /* 0x0000000103057824 */ /* 0x000fe400078e0205 */
[----:B------:R-:W-:Y:S02]  /*0dc0*/  IMAD.SHL.U32 R42, R13, 0x2, RZ ;  /* 0x000000020d2a7824 */ /* 0x000fe400078e00ff */
[----:B------:R-:W-:Y:S01]  /*0dd0*/  IMAD R4, R102, UR18, RZ ;  /* 0x0000001266047c24 */ /* 0x000fe2000f8e02ff */
[----:B------:R-:W-:Y:S01]  /*0de0*/  LEA.HI.X R5, R2, UR21, R5, 0x1, P0 ;  /* 0x0000001502057c11 */ /* 0x000fe200080f0c05 */
[----:B------:R-:W-:Y:S01]  /*0df0*/  IMAD.WIDE.U32 R64, R64, UR6, R112 ;  /* 0x0000000640407c25 */ /* 0x000fe2000f8e0070 */
[----:B------:R-:W-:Y:S01]  /*0e00*/  UIMAD.WIDE.U32 UR6, UR11, UR6, URZ ;  /* 0x000000060b0672a5 */ /* 0x000fe2000f8e003f */
[----:B------:R-:W-:Y:S01]  /*0e10*/  IADD3 R68, P0, R42, -0x2, RZ ;  /* 0xfffffffe2a447810 */ /* 0x000fe20007f1e0ff */
[----:B------:R-:W-:Y:S01]  /*0e20*/  ULDC.64 UR20, c[0x0][0x2d8] ;  /* 0x0000b60000147ab9 */ /* 0x000fe20000000a00 */
[----:B------:R-:W-:Y:S01]  /*0e30*/  IMAD R25, R25, UR24, R4 ;  /* 0x0000001819197c24 */ /* 0x000fe2000f8e0204 */
[----:B------:R-:W-:Y:S01]  /*0e40*/  UIADD3 UR5, UR7, UR5, URZ ;  /* 0x0000000507057290 */ /* 0x000fe2000fffe03f */
[----:B------:R-:W-:Y:S01]  /*0e50*/  IMAD.IADD R31, R31, 0x1, R65 ;  /* 0x000000011f1f7824 */ /* 0x000fe200078e0241 */
[----:B------:R-:W-:Y:S01]  /*0e60*/  IADD3.X R69, R43, -0x1, RZ, P0, !PT ;  /* 0xffffffff2b457810 */ /* 0x000fe200007fe4ff */
[C---:B------:R-:W-:Y:S01]  /*0e70*/  IMAD R4, R64.reuse, UR15, RZ ;  /* 0x0000000f40047c24 */ /* 0x040fe2000f8e02ff */
[----:B------:R-:W-:Y:S01]  /*0e80*/  UIMAD UR5, UR5, UR24, URZ ;  /* 0x00000018050572a4 */ /* 0x000fe2000f8e023f */
[----:B------:R-:W-:Y:S01]  /*0e90*/  IMAD R24, R64, UR18, RZ ;  /* 0x0000001240187c24 */ /* 0x000fe2000f8e02ff */
[----:B------:R-:W-:Y:S01]  /*0ea0*/  UIMAD.WIDE.U32 UR22, UR6, UR24, URZ ;  /* 0x00000018061672a5 */ /* 0x000fe2000f8e003f */
[----:B------:R-:W-:Y:S01]  /*0eb0*/  IMAD R33, R31, UR14, R4 ;  /* 0x0000000e1f217c24 */ /* 0x000fe2000f8e0204 */
[----:B------:R-:W-:Y:S01]  /*0ec0*/  UIMAD UR6, UR18, UR6, UR5 ;  /* 0x00000006120672a4 */ /* 0x000fe2000f8e0205 */
[----:B------:R-:W-:-:S02]  /*0ed0*/  IMAD.IADD R0, R67, 0x1, R91 ;  /* 0x0000000143007824 */ /* 0x000fc400078e025b */
[----:B------:R-:W-:Y:S01]  /*0ee0*/  IMAD R31, R31, UR24, R24 ;  /* 0x000000181f1f7c24 */ /* 0x000fe2000f8e0218 */
[----:B------:R-:W-:Y:S01]  /*0ef0*/  UIADD3 UR6, UR23, UR6, URZ ;  /* 0x0000000617067290 */ /* 0x000fe2000fffe03f */
[----:B------:R-:W-:Y:S01]  /*0f00*/  IMAD R4, R70, UR15, RZ ;  /* 0x0000000f46047c24 */ /* 0x000fe2000f8e02ff */
[----:B------:R-:W-:Y:S01]  /*0f10*/  UMOV UR5, URZ ;  /* 0x0000003f00057c82 */ /* 0x000fe20008000000 */
[----:B------:R-:W-:Y:S01]  /*0f20*/  IMAD.IADD R91, R91, 0x1, R71 ;  /* 0x000000015b5b7824 */ /* 0x000fe200078e0247 */
[----:B------:R-:W-:Y:S01]  /*0f30*/  USHF.L.U64.HI UR7, UR22, 0x1, UR6 ;  /* 0x0000000116077899 */ /* 0x000fe20008010206 */
[----:B------:R-:W-:Y:S02]  /*0f40*/  IMAD R27, R66, UR18, RZ ;  /* 0x00000012421b7c24 */ /* 0x000fe4000f8e02ff */
[----:B------:R-:W-:Y:S02]  /*0f50*/  IMAD R24, R70, UR18, RZ ;  /* 0x0000001246187c24 */ /* 0x000fe4000f8e02ff */
[----:B------:R-:W-:-:S02]  /*0f60*/  IMAD R89, R66, UR15, RZ ;  /* 0x0000000f42597c24 */ /* 0x000fc4000f8e02ff */
[----:B------:R-:W-:-:S04]  /*0f70*/  IMAD.WIDE.U32 R100, R102, UR14, R42 ;  /* 0x0000000e66647c25 */ /* 0x000fc8000f8e002a */
[----:B------:R-:W-:-:S04]  /*0f80*/  IMAD.WIDE.U32 R96, R102, UR24, RZ ;  /* 0x0000001866607c25 */ /* 0x000fc8000f8e00ff */
[----:B------:R-:W-:-:S04]  /*0f90*/  IMAD.WIDE.U32 R44, R102, UR14, R104 ;  /* 0x0000000e662c7c25 */ /* 0x000fc8000f8e0068 */
[----:B------:R-:W-:-:S04]  /*0fa0*/  IMAD.WIDE.U32 R46, R102, UR14, R106 ;  /* 0x0000000e662e7c25 */ /* 0x000fc8000f8e006a */
[----:B------:R-:W-:-:S04]  /*0fb0*/  IMAD.WIDE.U32 R38, R64, UR14, R42 ;  /* 0x0000000e40267c25 */ /* 0x000fc8000f8e002a */
[----:B------:R-:W-:-:S04]  /*0fc0*/  IMAD.WIDE.U32 R40, R66, UR14, R42 ;  /* 0x0000000e42287c25 */ /* 0x000fc8000f8e002a */
[----:B------:R-:W-:-:S04]  /*0fd0*/  IMAD.WIDE.U32 R48, R64, UR24, RZ ;  /* 0x0000001840307c25 */ /* 0x000fc8000f8e00ff */
[----:B------:R-:W-:-:S04]  /*0fe0*/  IMAD.WIDE.U32 R50, R64, UR14, R104 ;  /* 0x0000000e40327c25 */ /* 0x000fc8000f8e0068 */
[----:B------:R-:W-:-:S04]  /*0ff0*/  IMAD.WIDE.U32 R52, R64, UR14, R106 ;  /* 0x0000000e40347c25 */ /* 0x000fc8000f8e006a */
[----:B------:R-:W-:-:S04]  /*1000*/  IMAD.WIDE.U32 R54, R66, UR24, RZ ;  /* 0x0000001842367c25 */ /* 0x000fc8000f8e00ff */
[----:B------:R-:W-:-:S04]  /*1010*/  IMAD.WIDE.U32 R56, R66, UR14, R104 ;  /* 0x0000000e42387c25 */ /* 0x000fc8000f8e0068 */
[----:B------:R-:W-:-:S04]  /*1020*/  IMAD.WIDE.U32 R58, R66, UR14, R106 ;  /* 0x0000000e423a7c25 */ /* 0x000fc8000f8e006a */
[----:B------:R-:W-:-:S04]  /*1030*/  IMAD.WIDE.U32 R102, R102, UR14, R68 ;  /* 0x0000000e66667c25 */ /* 0x000fc8000f8e0044 */
[----:B------:R-:W-:Y:S02]  /*1040*/  IMAD R95, R91, UR14, R4 ;  /* 0x0000000e5b5f7c24 */ /* 0x000fe4000f8e0204 */
[----:B------:R-:W-:-:S04]  /*1050*/  IMAD.WIDE.U32 R64, R64, UR14, R68 ;  /* 0x0000000e40407c25 */ /* 0x000fc8000f8e0044 */
[----:B------:R-:W-:-:S04]  /*1060*/  IMAD.WIDE.U32 R66, R66, UR14, R68 ;  /* 0x0000000e42427c25 */ /* 0x000fc8000f8e0044 */
[----:B------:R-:W-:Y:S02]  /*1070*/  IMAD R35, R0, UR24, R27 ;  /* 0x0000001800237c24 */ /* 0x000fe4000f8e021b */
[----:B------:R-:W-:Y:S02]  /*1080*/  IMAD R91, R91, UR24, R24 ;  /* 0x000000185b5b7c24 */ /* 0x000fe4000f8e0218 */
[----:B------:R-:W-:-:S04]  /*1090*/  IMAD.WIDE.U32 R42, R70, UR14, R42 ;  /* 0x0000000e462a7c25 */ /* 0x000fc8000f8e002a */
[----:B------:R-:W-:-:S04]  /*10a0*/  IMAD.WIDE.U32 R60, R70, UR24, RZ ;  /* 0x00000018463c7c25 */ /* 0x000fc8000f8e00ff */
[----:B------:R-:W-:-:S04]  /*10b0*/  IMAD.WIDE.U32 R62, R70, UR14, R104 ;  /* 0x0000000e463e7c25 */ /* 0x000fc8000f8e0068 */
[----:B------:R-:W-:-:S04]  /*10c0*/  IMAD.WIDE.U32 R68, R70, UR14, R68 ;  /* 0x0000000e46447c25 */ /* 0x000fc8000f8e0044 */
[----:B------:R-:W-:Y:S02]  /*10d0*/  IMAD R89, R0, UR14, R89 ;  /* 0x0000000e00597c24 */ /* 0x000fe4000f8e0259 */
[----:B------:R-:W-:-:S04]  /*10e0*/  IMAD.WIDE.U32 R70, R70, UR14, R106 ;  /* 0x0000000e46467c25 */ /* 0x000fc8000f8e006a */
[----:B------:R-:W-:Y:S02]  /*10f0*/  IMAD.IADD R24, R97, 0x1, R25 ;  /* 0x0000000161187824 */ /* 0x000fe400078e0219 */
[----:B------:R-:W-:Y:S02]  /*1100*/  IMAD.IADD R25, R103, 0x1, R29 ;  /* 0x0000000167197824 */ /* 0x000fe400078e021d */
[C---:B------:R-:W-:Y:S02]  /*1110*/  IMAD.IADD R26, R29.reuse, 0x1, R101 ;  /* 0x000000011d1a7824 */ /* 0x040fe400078e0265 */
[C---:B------:R-:W-:Y:S02]  /*1120*/  IMAD.IADD R27, R29.reuse, 0x1, R45 ;  /* 0x000000011d1b7824 */ /* 0x040fe400078e022d */
[----:B------:R-:W-:Y:S02]  /*1130*/  IMAD.IADD R28, R29, 0x1, R47 ;  /* 0x000000011d1c7824 */ /* 0x000fe400078e022f */
[----:B------:R-:W-:-:S02]  /*1140*/  IMAD.IADD R29, R49, 0x1, R31 ;  /* 0x00000001311d7824 */ /* 0x000fc400078e021f */
[----:B------:R-:W-:Y:S02]  /*1150*/  IMAD.IADD R30, R65, 0x1, R33 ;  /* 0x00000001411e7824 */ /* 0x000fe400078e0221 */
[C---:B------:R-:W-:Y:S02]  /*1160*/  IMAD.IADD R31, R33.reuse, 0x1, R39 ;  /* 0x00000001211f7824 */ /* 0x040fe400078e0227 */
[----:B------:R-:W-:Y:S02]  /*1170*/  IMAD.IADD R32, R33, 0x1, R51 ;  /* 0x0000000121207824 */ /* 0x000fe400078e0233 */
[----:B------:R-:W-:Y:S02]  /*1180*/  IMAD.IADD R34, R55, 0x1, R35 ;  /* 0x0000000137227824 */ /* 0x000fe400078e0223 */
[----:B------:R-:W-:Y:S02]  /*1190*/  IMAD.IADD R92, R69, 0x1, R95 ;  /* 0x00000001455c7824 */ /* 0x000fe400078e025f */
[----:B------:R-:W-:-:S02]  /*11a0*/  IMAD.IADD R93, R95, 0x1, R43 ;  /* 0x000000015f5d7824 */ /* 0x000fc400078e022b */
[----:B------:R-:W-:Y:S02]  /*11b0*/  IMAD.IADD R94, R95, 0x1, R63 ;  /* 0x000000015f5e7824 */ /* 0x000fe400078e023f */
[----:B------:R-:W-:Y:S02]  /*11c0*/  IMAD.MOV.U32 R4, RZ, RZ, R23 ;  /* 0x000000ffff047224 */ /* 0x000fe400078e0017 */
[----:B------:R-:W-:Y:S02]  /*11d0*/  IMAD.MOV.U32 R3, RZ, RZ, R10 ;  /* 0x000000ffff037224 */ /* 0x000fe400078e000a */
[----:B------:R-:W-:Y:S02]  /*11e0*/  IMAD.MOV.U32 R2, RZ, RZ, R13 ;  /* 0x000000ffff027224 */ /* 0x000fe400078e000d */
[----:B------:R-:W-:Y:S02]  /*11f0*/  IMAD.MOV.U32 R0, RZ, RZ, R8 ;  /* 0x000000ffff007224 */ /* 0x000fe400078e0008 */
[----:B------:R-:W-:-:S02]  /*1200*/  IMAD.IADD R33, R33, 0x1, R53 ;  /* 0x0000000121217824 */ /* 0x000fc400078e0235 */
[----:B------:R-:W-:Y:S02]  /*1210*/  IMAD.IADD R35, R67, 0x1, R89 ;  /* 0x0000000143237824 */ /* 0x000fe400078e0259 */
[C---:B------:R-:W-:Y:S02]  /*1220*/  IMAD.IADD R36, R89.reuse, 0x1, R41 ;  /* 0x0000000159247824 */ /* 0x040fe400078e0229 */
[C---:B------:R-:W-:Y:S02]  /*1230*/  IMAD.IADD R37, R89.reuse, 0x1, R57 ;  /* 0x0000000159257824 */ /* 0x040fe400078e0239 */
[----:B------:R-:W-:Y:S02]  /*1240*/  IMAD.IADD R90, R89, 0x1, R59 ;  /* 0x00000001595a7824 */ /* 0x000fe400078e023b */
[----:B------:R-:W-:Y:S02]  /*1250*/  IMAD.IADD R91, R61, 0x1, R91 ;  /* 0x000000013d5b7824 */ /* 0x000fe400078e025b */
[----:B------:R-:W-:-:S07]  /*1260*/  IMAD.IADD R95, R95, 0x1, R71 ;  /* 0x000000015f5f7824 */ /* 0x000fce00078e0247 */
.L_x_98:
[----:B------:R-:W-:Y:S02]  /*1270*/  IMAD.MOV.U32 R88, RZ, RZ, R6 ;  /* 0x000000ffff587224 */ /* 0x000fe400078e0006 */
[----:B------:R-:W-:-:S05]  /*1280*/  IMAD.MOV.U32 R89, RZ, RZ, R5 ;  /* 0x000000ffff597224 */ /* 0x000fca00078e0005 */
[----:B0-2---:R0:W2:Y:S01]  /*1290*/  LDG.E.U16 R98, desc[UR12][R88.64] ;  /* 0x0000000c58627981 */ /* 0x0050a2000c1e1500 */
[----:B------:R-:W-:Y:S01]  /*12a0*/  IADD3 R116, P0, R4, R60, RZ ;  /* 0x0000003c04747210 */ /* 0x000fe20007f1e0ff */
[----:B------:R-:W-:Y:S01]  /*12b0*/  IMAD.U32 R118, RZ, RZ, UR10 ;  /* 0x0000000aff767e24 */ /* 0x000fe2000f8e00ff */
[----:B------:R-:W-:Y:S02]  /*12c0*/  BSSY B0, `(.L_x_2) ;  /* 0x0000049000007945 */ /* 0x000fe40003800000 */
[----:B------:R-:W-:Y:S01]  /*12d0*/  ISETP.LT.U32.AND P1, PT, R116, UR17, PT ;  /* 0x0000001174007c0c */ /* 0x000fe2000bf21070 */
[----:B------:R-:W-:Y:S01]  /*12e0*/  IMAD.X R117, R3, 0x1, R91, P0 ;  /* 0x0000000103757824 */ /* 0x000fe200000e065b */
[----:B0-----:R-:W-:-:S04]  /*12f0*/  IADD3 R88, P2, R70, UR20, RZ ;  /* 0x0000001446587c10 */ /* 0x001fc8000ff5e0ff */
[----:B------:R-:W-:Y:S02]  /*1300*/  ISETP.GT.U32.AND.EX P1, PT, R118, R117, PT, P1 ;  /* 0x000000757600720c */ /* 0x000fe40003f24110 */
[----:B------:R-:W-:Y:S02]  /*1310*/  LOP3.LUT R115, R88, 0x3, RZ, 0xc0, !PT ;  /* 0x0000000358737812 */ /* 0x000fe400078ec0ff */
[----:B------:R-:W-:Y:S02]  /*1320*/  IADD3.X R89, R95, UR21, RZ, P2, !PT ;  /* 0x000000155f597c10 */ /* 0x000fe400097fe4ff */
[----:B------:R-:W-:-:S04]  /*1330*/  ISETP.NE.U32.AND P0, PT, R115, RZ, PT ;  /* 0x000000ff7300720c */ /* 0x000fc80003f05070 */
[----:B------:R-:W-:Y:S01]  /*1340*/  ISETP.NE.AND.EX P0, PT, RZ, RZ, PT, P0 ;  /* 0x000000ffff00720c */ /* 0x000fe20003f05300 */
[----:B--2---:R-:W-:-:S04]  /*1350*/  IMAD.U32 R114, R98, 0x10000, RZ ;  /* 0x0001000062727824 */ /* 0x004fc800078e00ff */
[----:B------:R-:W-:-:S05]  /*1360*/  FMUL.FTZ R114, R19, R114 ;  /* 0x0000007213727220 */ /* 0x000fca0000410000 */
[----:B------:R-:W-:-:S03]  /*1370*/  F2FP.BF16.F32.PACK_AB R99, RZ, R114 ;  /* 0x00000072ff63723e */ /* 0x000fc600000010ff */
[----:B-1----:R-:W-:Y:S05]  /*1380*/  @!P0 BRA P1, `(.L_x_3) ;  /* 0x0000000000ac8947 */ /* 0x002fea0000800000 */
[----:B------:R-:W-:Y:S01]  /*1390*/  ISETP.NE.U32.AND P1, PT, R116, RZ, PT ;  /* 0x000000ff7400720c */ /* 0x000fe20003f25070 */
[----:B------:R-:W-:Y:S01]  /*13a0*/  BSSY B1, `(.L_x_4) ;  /* 0x0000028000017945 */ /* 0x000fe20003800000 */
[----:B------:R-:W-:Y:S02]  /*13b0*/  ISETP.NE.U32.AND P0, PT, R115, RZ, PT ;  /* 0x000000ff7300720c */ /* 0x000fe40003f05070 */
[----:B------:R-:W-:Y:S02]  /*13c0*/  ISETP.NE.AND.EX P1, PT, R117, RZ, PT, P1 ;  /* 0x000000ff7500720c */ /* 0x000fe40003f25310 */
[----:B------:R-:W-:-:S13]  /*13d0*/  ISETP.NE.AND.EX P0, PT, RZ, RZ, PT, P0 ;  /* 0x000000ffff00720c */ /* 0x000fda0003f05300 */
[----:B------:R-:W-:Y:S05]  /*13e0*/  @P0 BRA P1, `(.L_x_5) ;  /* 0x0000000000400947 */ /* 0x000fea0000800000 */
[C---:B------:R-:W-:Y:S01]  /*13f0*/  LOP3.LUT R72, R88.reuse, 0xfffffffd, RZ, 0xc0, !PT ;  /* 0xfffffffd58487812 */ /* 0x040fe200078ec0ff */
[----:B------:R-:W-:Y:S01]  /*1400*/  IMAD.MOV.U32 R73, RZ, RZ, R89 ;  /* 0x000000ffff497224 */ /* 0x000fe200078e0059 */
[----:B------:R-:W-:Y:S01]  /*1410*/  LOP3.LUT R89, R88, 0x2, RZ, 0xc0, !PT ;  /* 0x0000000258597812 */ /* 0x000fe200078ec0ff */
[----:B------:R-:W-:Y:S03]  /*1420*/  BSSY B2, `(.L_x_6) ;  /* 0x000000b000027945 */ /* 0x000fe60003800000 */
[----:B------:R0:W5:Y:S01]  /*1430*/  LD.E R115, desc[UR12][R72.64] ;  /* 0x0000000c48737980 */ /* 0x000162000c101900 */
[----:B------:R-:W-:Y:S01]  /*1440*/  ISETP.EQ.U32.AND P0, PT, R89, RZ, PT ;  /* 0x000000ff5900720c */ /* 0x000fe20003f02070 */
[----:B------:R-:W-:-:S05]  /*1450*/  IMAD.MOV.U32 R89, RZ, RZ, 0x3254 ;  /* 0x00003254ff597424 */ /* 0x000fca00078e00ff */
[----:B------:R-:W-:-:S07]  /*1460*/  SEL R116, R89, 0x7610, P0 ;  /* 0x0000761059747807 */ /* 0x000fce0000000000 */
.L_x_7:
[----:B-----5:R-:W-:-:S05]  /*1470*/  HADD2.BF16_V2 R114, R115, R99.H0_H0 ;  /* 0x2000006373727230 */ /* 0x020fca0000200000 */
[----:B------:R-:W-:-:S05]  /*1480*/  PRMT R89, R115, R116, R114 ;  /* 0x0000007473597216 */ /* 0x000fca0000000072 */
[----:B------:R-:W2:Y:S02]  /*1490*/  ATOM.E.CAS.STRONG.GPU PT, R114, [R72], R115, R89 ;  /* 0x000000734872738b */ /* 0x000ea400001ee159 */
[----:B--2---:R-:W-:Y:S01]  /*14a0*/  ISETP.NE.U32.AND P0, PT, R114, R115, PT ;  /* 0x000000737200720c */ /* 0x004fe20003f05070 */
[----:B------:R-:W-:-:S12]  /*14b0*/  IMAD.MOV.U32 R115, RZ, RZ, R114 ;  /* 0x000000ffff737224 */ /* 0x000fd800078e0072 */
[----:B------:R-:W-:Y:S05]  /*14c0*/  @P0 BRA `(.L_x_7) ;  /* 0xfffffffc00e80947 */ /* 0x000fea000383ffff */
[----:B------:R-:W-:Y:S05]  /*14d0*/  BSYNC B2 ;  /* 0x0000000000027941 */ /* 0x000fea0003800000 */
.L_x_6:
[----:B------:R-:W-:Y:S05]  /*14e0*/  BRA `(.L_x_8) ;  /* 0x00000000004c7947 */ /* 0x000fea0003800000 */
.L_x_5:
[----:B------:R-:W0:Y:S01]  /*14f0*/  I2F.BF16.RZ R114, RZ ;  /* 0x000000ff00727306 */ /* 0x000e22000020e400 */
[----:B------:R-:W-:-:S04]  /*1500*/  IADD3 R88, P0, R62, UR20, RZ ;  /* 0x000000143e587c10 */ /* 0x000fc8000ff1e0ff */
[----:B------:R-:W-:Y:S02]  /*1510*/  IADD3.X R89, R94, UR21, RZ, P0, !PT ;  /* 0x000000155e597c10 */ /* 0x000fe400087fe4ff */
[----:B0-----:R-:W-:-:S06]  /*1520*/  PRMT R115, R114, 0x5410, R99 ;  /* 0x0000541072737816 */ /* 0x001fcc0000000063 */
[----:B------:R0:W-:Y:S02]  /*1530*/  ATOM.E.ADD.BF16x2.RN.STRONG.GPU P0, RZ, desc[UR12][R88.64], R115 ;  /* 0x0000007358ff79a2 */ /* 0x0001e4000810e7cc */
[----:B0-----:R-:W-:Y:S05]  /*1540*/  @P0 BRA `(.L_x_8) ;  /* 0x0000000000340947 */ /* 0x001fea0003800000 */
[----:B------:R-:W0:Y:S02]  /*1550*/  QSPC.E.S P0, RZ, [R88] ;  /* 0x0000000058ff73aa */ /* 0x000e240000000500 */
[----:B0-----:R-:W-:Y:S05]  /*1560*/  @!P0 BRA `(.L_x_9) ;  /* 0x0000000000208947 */ /* 0x001fea0003800000 */
[----:B------:R-:W-:Y:S02]  /*1570*/  MOV R115, R88 ;  /* 0x0000005800737202 */ /* 0x000fe40000000f00 */
[----:B------:R-:W-:-:S07]  /*1580*/  PRMT R99, R114, 0x5410, R99 ;  /* 0x0000541072637816 */ /* 0x000fce0000000063 */
.L_x_10:
[----:B------:R-:W0:Y:S02]  /*1590*/  LDS R88, [R115] ;  /* 0x0000000073587984 */ /* 0x000e240000000800 */
[----:B0-----:R-:W-:-:S10]  /*15a0*/  HFMA2.MMA.BF16_V2 R89, R88, 1, 1, R99 ;  /* 0x3f803f8058597835 */ /* 0x001fd40000200063 */
[----:B------:R-:W0:Y:S02]  /*15b0*/  ATOMS.CAST.SPIN R89, [R115], R88, R89 ;  /* 0x000000587359738d */ /* 0x000e240001800059 */
[----:B0-----:R-:W-:-:S13]  /*15c0*/  ISETP.EQ.U32.AND P0, PT, R89, 0x1, PT ;  /* 0x000000015900780c */ /* 0x001fda0003f02070 */
[----:B------:R-:W-:Y:S05]  /*15d0*/  @!P0 BRA `(.L_x_10) ;  /* 0xfffffffc00ec8947 */ /* 0x000fea000383ffff */
[----:B------:R-:W-:Y:S05]  /*15e0*/  BRA `(.L_x_8) ;  /* 0x00000000000c7947 */ /* 0x000fea0003800000 */
.L_x_9:
[----:B------:R-:W2:Y:S02]  /*15f0*/  LD.E R99, desc[UR12][R88.64] ;  /* 0x0000000c58637980 */ /* 0x000ea4000c101900 */
[----:B--2---:R-:W-:-:S05]  /*1600*/  IMAD.IADD R99, R115, 0x1, R99 ;  /* 0x0000000173637824 */ /* 0x004fca00078e0263 */
[----:B------:R1:W-:Y:S02]  /*1610*/  ST.E desc[UR12][R88.64], R99 ;  /* 0x0000006358007985 */ /* 0x0003e4000c10190c */
.L_x_8:
[----:B------:R-:W-:Y:S05]  /*1620*/  BSYNC B1 ;  /* 0x0000000000017941 */ /* 0x000fea0003800000 */
.L_x_4:
[----:B------:R-:W-:Y:S05]  /*1630*/  BRA `(.L_x_11) ;  /* 0x0000000000447947 */ /* 0x000fea0003800000 */
.L_x_3:
[----:B------:R-:W0:Y:S02]  /*1640*/  I2F.BF16.RZ R116, RZ ;  /* 0x000000ff00747306 */ /* 0x000e24000020e400 */
[----:B0-----:R-:W-:-:S05]  /*1650*/  PRMT R114, R99, 0x5410, R116 ;  /* 0x0000541063727816 */ /* 0x001fca0000000074 */
[----:B------:R0:W-:Y:S02]  /*1660*/  ATOM.E.ADD.BF16x2.RN.STRONG.GPU P0, RZ, desc[UR12][R88.64], R114 ;  /* 0x0000007258ff79a2 */ /* 0x0001e4000810e7cc */
[----:B0-----:R-:W-:Y:S05]  /*1670*/  @P0 BRA `(.L_x_11) ;  /* 0x0000000000340947 */ /* 0x001fea0003800000 */
[----:B------:R-:W0:Y:S02]  /*1680*/  QSPC.E.S P0, RZ, [R88] ;  /* 0x0000000058ff73aa */ /* 0x000e240000000500 */
[----:B0-----:R-:W-:Y:S05]  /*1690*/  @!P0 BRA `(.L_x_12) ;  /* 0x0000000000208947 */ /* 0x001fea0003800000 */
[----:B------:R-:W-:Y:S02]  /*16a0*/  MOV R114, R88 ;  /* 0x0000005800727202 */ /* 0x000fe40000000f00 */
[----:B------:R-:W-:-:S07]  /*16b0*/  PRMT R99, R99, 0x5410, R116 ;  /* 0x0000541063637816 */ /* 0x000fce0000000074 */
.L_x_13:
[----:B------:R-:W0:Y:S02]  /*16c0*/  LDS R88, [R114] ;  /* 0x0000000072587984 */ /* 0x000e240000000800 */
[----:B0-----:R-:W-:-:S06]  /*16d0*/  HADD2.BF16_V2 R89, R88, R99 ;  /* 0x0000006358597230 */ /* 0x001fcc0000200000 */
[----:B------:R-:W0:Y:S02]  /*16e0*/  ATOMS.CAST.SPIN R89, [R114], R88, R89 ;  /* 0x000000587259738d */ /* 0x000e240001800059 */
[----:B0-----:R-:W-:-:S13]  /*16f0*/  ISETP.EQ.U32.AND P0, PT, R89, 0x1, PT ;  /* 0x000000015900780c */ /* 0x001fda0003f02070 */
[----:B------:R-:W-:Y:S05]  /*1700*/  @!P0 BRA `(.L_x_13) ;  /* 0xfffffffc00ec8947 */ /* 0x000fea000383ffff */
[----:B------:R-:W-:Y:S05]  /*1710*/  BRA `(.L_x_11) ;  /* 0x00000000000c7947 */ /* 0x000fea0003800000 */
.L_x_12:
[----:B------:R-:W2:Y:S02]  /*1720*/  LD.E R99, desc[UR12][R88.64] ;  /* 0x0000000c58637980 */ /* 0x000ea4000c101900 */
[----:B--2---:R-:W-:-:S05]  /*1730*/  IMAD.IADD R99, R114, 0x1, R99 ;  /* 0x0000000172637824 */ /* 0x004fca00078e0263 */
[----:B------:R2:W-:Y:S02]  /*1740*/  ST.E desc[UR12][R88.64], R99 ;  /* 0x0000006358007985 */ /* 0x0005e4000c10190c */
.L_x_11:
[----:B------:R-:W-:Y:S05]  /*1750*/  BSYNC B0 ;  /* 0x0000000000007941 */ /* 0x000fea0003800000 */
.L_x_2:
[----:B-12---:R-:W-:Y:S01]  /*1760*/  IADD3 R88, P2, R42, UR20, RZ ;  /* 0x000000142a587c10 */ /* 0x006fe2000ff5e0ff */
[----:B------:R-:W-:Y:S01]  /*1770*/  IMAD.U32 R99, RZ, RZ, UR10 ;  /* 0x0000000aff637e24 */ /* 0x000fe2000f8e00ff */
[----:B------:R-:W-:Y:S01]  /*1780*/  IADD3 R116, P0, R2, R60, RZ ;  /* 0x0000003c02747210 */ /* 0x000fe20007f1e0ff */
[----:B------:R-:W-:Y:S01]  /*1790*/  IMAD.U32 R89, R98, 0x10000, RZ ;  /* 0x0001000062597824 */ /* 0x000fe200078e00ff */
[----:B------:R-:W-:Y:S01]  /*17a0*/  LOP3.LUT R115, R88, 0x3, RZ, 0xc0, !PT ;  /* 0x0000000358737812 */ /* 0x000fe200078ec0ff */
[----:B------:R-:W-:Y:S01]  /*17b0*/  BSSY B0, `(.L_x_14) ;  /* 0x0000047000007945 */ /* 0x000fe20003800000 */
[----:B------:R-:W-:Y:S01]  /*17c0*/  ISETP.LT.U32.AND P1, PT, R116, UR17, PT ;  /* 0x0000001174007c0c */ /* 0x000fe2000bf21070 */
[----:B------:R-:W-:Y:S01]  /*17d0*/  IMAD.X R114, R0, 0x1, R91, P0 ;  /* 0x0000000100727824 */ /* 0x000fe200000e065b */
[----:B------:R-:W-:Y:S01]  /*17e0*/  ISETP.NE.U32.AND P0, PT, R115, RZ, PT ;  /* 0x000000ff7300720c */ /* 0x000fe20003f05070 */
[----:B------:R-:W-:-:S03]  /*17f0*/  FMUL.FTZ R89, R20, R89 ;  /* 0x0000005914597220 */ /* 0x000fc60000410000 */
[----:B------:R-:W-:Y:S02]  /*1800*/  ISETP.GT.U32.AND.EX P1, PT, R99, R114, PT, P1 ;  /* 0x000000726300720c */ /* 0x000fe40003f24110 */
[----:B------:R-:W-:Y:S02]  /*1810*/  ISETP.NE.AND.EX P0, PT, RZ, RZ, PT, P0 ;  /* 0x000000ffff00720c */ /* 0x000fe40003f05300 */
[----:B------:R-:W-:-:S04]  /*1820*/  F2FP.BF16.F32.PACK_AB R89, RZ, R89 ;  /* 0x00000059ff59723e */ /* 0x000fc800000010ff */
[----:B------:R-:W-:Y:S02]  /*1830*/  PRMT R99, R89, 0x7610, R99 ;  /* 0x0000761059637816 */ /* 0x000fe40000000063 */
[----:B------:R-:W-:-:S05]  /*1840*/  IADD3.X R89, R93, UR21, RZ, P2, !PT ;  /* 0x000000155d597c10 */ /* 0x000fca00097fe4ff */
[----:B------:R-:W-:Y:S05]  /*1850*/  @!P0 BRA P1, `(.L_x_15) ;  /* 0x0000000000ac8947 */ /* 0x000fea0000800000 */
        /* <DEDUP_REMOVED lines=9> */
[----:B------:R-:W-:Y:S01]  /*18f0*/  IMAD.MOV.U32 R116, RZ, RZ, 0x3254 ;  /* 0x00003254ff747424 */ /* 0x000fe200078e00ff */
[----:B------:R-:W-:Y:S02]  /*1900*/  BSSY B2, `(.L_x_18) ;  /* 0x000000a000027945 */ /* 0x000fe40003800000 */
[----:B------:R1:W5:Y:S01]  /*1910*/  LD.E R115, desc[UR12][R74.64] ;  /* 0x0000000c4a737980 */ /* 0x000362000c101900 */
[----:B------:R-:W-:-:S04]  /*1920*/  ISETP.EQ.U32.AND P0, PT, R89, RZ, PT ;  /* 0x000000ff5900720c */ /* 0x000fc80003f02070 */
[----:B------:R-:W-:-:S09]  /*1930*/  SEL R116, R116, 0x7610, P0 ;  /* 0x0000761074747807 */ /* 0x000fd20000000000 */
.L_x_19:
[----:B-----5:R-:W-:-:S05]  /*1940*/  HADD2.BF16_V2 R114, R115, R99.H0_H0 ;  /* 0x2000006373727230 */ /* 0x020fca0000200000 */
[----:B------:R-:W-:-:S05]  /*1950*/  PRMT R89, R115, R116, R114 ;  /* 0x0000007473597216 */ /* 0x000fca0000000072 */
[----:B------:R-:W2:Y:S02]  /*1960*/  ATOM.E.CAS.STRONG.GPU PT, R114, [R74], R115, R89 ;  /* 0x000000734a72738b */ /* 0x000ea400001ee159 */
[----:B--2---:R-:W-:Y:S01]  /*1970*/  ISETP.NE.U32.AND P0, PT, R114, R115, PT ;  /* 0x000000737200720c */ /* 0x004fe20003f05070 */
[----:B------:R-:W-:-:S12]  /*1980*/  IMAD.MOV.U32 R115, RZ, RZ, R114 ;  /* 0x000000ffff737224 */ /* 0x000fd800078e0072 */
[----:B------:R-:W-:Y:S05]  /*1990*/  @P0 BRA `(.L_x_19) ;  /* 0xfffffffc00e80947 */ /* 0x000fea000383ffff */
[----:B------:R-:W-:Y:S05]  /*19a0*/  BSYNC B2 ;  /* 0x0000000000027941 */ /* 0x000fea0003800000 */
.L_x_18:
[----:B------:R-:W-:Y:S05]  /*19b0*/  BRA `(.L_x_20) ;  /* 0x00000000004c7947 */ /* 0x000fea0003800000 */
.L_x_17:
[----:B------:R-:W1:Y:S01]  /*19c0*/  I2F.BF16.RZ R116, RZ ;  /* 0x000000ff00747306 */ /* 0x000e62000020e400 */
[----:B------:R-:W-:-:S04]  /*19d0*/  IADD3 R88, P0, R68, UR20, RZ ;  /* 0x0000001444587c10 */ /* 0x000fc8000ff1e0ff */
[----:B------:R-:W-:Y:S02]  /*19e0*/  IADD3.X R89, R92, UR21, RZ, P0, !PT ;  /* 0x000000155c597c10 */ /* 0x000fe400087fe4ff */
[----:B-1----:R-:W-:-:S06]  /*19f0*/  PRMT R114, R116, 0x5410, R99 ;  /* 0x0000541074727816 */ /* 0x002fcc0000000063 */
[----:B------:R1:W-:Y:S02]  /*1a00*/  ATOM.E.ADD.BF16x2.RN.STRONG.GPU P0, RZ, desc[UR12][R88.64], R114 ;  /* 0x0000007258ff79a2 */ /* 0x0003e4000810e7cc */
[----:B-1----:R-:W-:Y:S05]  /*1a10*/  @P0 BRA `(.L_x_20) ;  /* 0x0000000000340947 */ /* 0x002fea0003800000 */
[----:B------:R-:W1:Y:S02]  /*1a20*/  QSPC.E.S P0, RZ, [R88] ;  /* 0x0000000058ff73aa */ /* 0x000e640000000500 */
[----:B-1----:R-:W-:Y:S05]  /*1a30*/  @!P0 BRA `(.L_x_21) ;  /* 0x0000000000208947 */ /* 0x002fea0003800000 */
[----:B------:R-:W-:Y:S02]  /*1a40*/  MOV R114, R88 ;  /* 0x0000005800727202 */ /* 0x000fe40000000f00 */
[----:B------:R-:W-:-:S07]  /*1a50*/  PRMT R99, R116, 0x5410, R99 ;  /* 0x0000541074637816 */ /* 0x000fce0000000063 */
.L_x_22:
[----:B------:R-:W1:Y:S02]  /*1a60*/  LDS R88, [R114] ;  /* 0x0000000072587984 */ /* 0x000e640000000800 */
[----:B-1----:R-:W-:-:S10]  /*1a70*/  HFMA2.MMA.BF16_V2 R89, R88, 1, 1, R99 ;  /* 0x3f803f8058597835 */ /* 0x002fd40000200063 */
[----:B------:R-:W1:Y:S02]  /*1a80*/  ATOMS.CAST.SPIN R89, [R114], R88, R89 ;  /* 0x000000587259738d */ /* 0x000e640001800059 */
[----:B-1----:R-:W-:-:S13]  /*1a90*/  ISETP.EQ.U32.AND P0, PT, R89, 0x1, PT ;  /* 0x000000015900780c */ /* 0x002fda0003f02070 */
[----:B------:R-:W-:Y:S05]  /*1aa0*/  @!P0 BRA `(.L_x_22) ;  /* 0xfffffffc00ec8947 */ /* 0x000fea000383ffff */
[----:B------:R-:W-:Y:S05]  /*1ab0*/  BRA `(.L_x_20) ;  /* 0x00000000000c7947 */ /* 0x000fea0003800000 */
.L_x_21:
[----:B------:R-:W2:Y:S02]  /*1ac0*/  LD.E R99, desc[UR12][R88.64] ;  /* 0x0000000c58637980 */ /* 0x000ea4000c101900 */
[----:B--2---:R-:W-:-:S05]  /*1ad0*/  IMAD.IADD R99, R114, 0x1, R99 ;  /* 0x0000000172637824 */ /* 0x004fca00078e0263 */
[----:B------:R1:W-:Y:S02]  /*1ae0*/  ST.E desc[UR12][R88.64], R99 ;  /* 0x0000006358007985 */ /* 0x0003e4000c10190c */
.L_x_20:
[----:B------:R-:W-:Y:S05]  /*1af0*/  BSYNC B1 ;  /* 0x0000000000017941 */ /* 0x000fea0003800000 */
.L_x_16:
[----:B------:R-:W-:Y:S05]  /*1b00*/  BRA `(.L_x_23) ;  /* 0x0000000000447947 */ /* 0x000fea0003800000 */
.L_x_15:
[----:B------:R-:W1:Y:S02]  /*1b10*/  I2F.BF16.RZ R116, RZ ;  /* 0x000000ff00747306 */ /* 0x000e64000020e400 */
[----:B-1----:R-:W-:-:S05]  /*1b20*/  PRMT R114, R99, 0x5410, R116 ;  /* 0x0000541063727816 */ /* 0x002fca0000000074 */
[----:B------:R1:W-:Y:S02]  /*1b30*/  ATOM.E.ADD.BF16x2.RN.STRONG.GPU P0, RZ, desc[UR12][R88.64], R114 ;  /* 0x0000007258ff79a2 */ /* 0x0003e4000810e7cc */
[----:B-1----:R-:W-:Y:S05]  /*1b40*/  @P0 BRA `(.L_x_23) ;  /* 0x0000000000340947 */ /* 0x002fea0003800000 */
[----:B------:R-:W1:Y:S02]  /*1b50*/  QSPC.E.S P0, RZ, [R88] ;  /* 0x0000000058ff73aa */ /* 0x000e640000000500 */
[----:B-1----:R-:W-:Y:S05]  /*1b60*/  @!P0 BRA `(.L_x_24) ;  /* 0x0000000000208947 */ /* 0x002fea0003800000 */
[----:B------:R-:W-:Y:S02]  /*1b70*/  MOV R114, R88 ;  /* 0x0000005800727202 */ /* 0x000fe40000000f00 */
[----:B------:R-:W-:-:S07]  /*1b80*/  PRMT R99, R99, 0x5410, R116 ;  /* 0x0000541063637816 */ /* 0x000fce0000000074 */
.L_x_25:
[----:B------:R-:W1:Y:S02]  /*1b90*/  LDS R88, [R114] ;  /* 0x0000000072587984 */ /* 0x000e640000000800 */
[----:B-1----:R-:W-:-:S06]  /*1ba0*/  HADD2.BF16_V2 R89, R88, R99 ;  /* 0x0000006358597230 */ /* 0x002fcc0000200000 */
[----:B------:R-:W1:Y:S02]  /*1bb0*/  ATOMS.CAST.SPIN R89, [R114], R88, R89 ;  /* 0x000000587259738d */ /* 0x000e640001800059 */
[----:B-1----:R-:W-:-:S13]  /*1bc0*/  ISETP.EQ.U32.AND P0, PT, R89, 0x1, PT ;  /* 0x000000015900780c */ /* 0x002fda0003f02070 */
[----:B------:R-:W-:Y:S05]  /*1bd0*/  @!P0 BRA `(.L_x_25) ;  /* 0xfffffffc00ec8947 */ /* 0x000fea000383ffff */
[----:B------:R-:W-:Y:S05]  /*1be0*/  BRA `(.L_x_23) ;  /* 0x00000000000c7947 */ /* 0x000fea0003800000 */
.L_x_24:
[----:B------:R-:W2:Y:S02]  /*1bf0*/  LD.E R99, desc[UR12][R88.64] ;  /* 0x0000000c58637980 */ /* 0x000ea4000c101900 */
[----:B--2---:R-:W-:-:S05]  /*1c00*/  IMAD.IADD R99, R114, 0x1, R99 ;  /* 0x0000000172637824 */ /* 0x004fca00078e0263 */
[----:B------:R1:W-:Y:S02]  /*1c10*/  ST.E desc[UR12][R88.64], R99 ;  /* 0x0000006358007985 */ /* 0x0003e4000c10190c */
.L_x_23:
[----:B------:R-:W-:Y:S05]  /*1c20*/  BSYNC B0 ;  /* 0x0000000000007941 */ /* 0x000fea0003800000 */
.L_x_14:
[----:B-1----:R-:W-:Y:S01]  /*1c30*/  IADD3 R88, P2, R58, UR20, RZ ;  /* 0x000000143a587c10 */ /* 0x002fe2000ff5e0ff */
        /* <DEDUP_REMOVED lines=29> */
.L_x_31:
[----:B-----5:R-:W-:-:S05]  /*1e10*/  HADD2.BF16_V2 R114, R115, R99.H0_H0 ;  /* 0x2000006373727230 */ /* 0x020fca0000200000 */
[----:B------:R-:W-:-:S05]  /*1e20*/  PRMT R89, R115, R116, R114 ;  /* 0x0000007473597216 */ /* 0x000fca0000000072 */
[----:B------:R-:W2:Y:S02]  /*1e30*/  ATOM.E.CAS.STRONG.GPU PT, R114, [R76], R115, R89 ;  /* 0x000000734c72738b */ /* 0x000ea400001ee159 */
[----:B--2---:R-:W-:Y:S01]  /*1e40*/  ISETP.NE.U32.AND P0, PT, R114, R115, PT ;  /* 0x000000737200720c */ /* 0x004fe20003f05070 */
[----:B------:R-:W-:-:S12]  /*1e50*/  IMAD.MOV.U32 R115, RZ, RZ, R114 ;  /* 0x000000ffff737224 */ /* 0x000fd800078e0072 */
[----:B------:R-:W-:Y:S05]  /*1e60*/  @P0 BRA `(.L_x_31) ;  /* 0xfffffffc00e80947 */ /* 0x000fea000383ffff */
[----:B------:R-:W-:Y:S05]  /*1e70*/  BSYNC B2 ;  /* 0x0000000000027941 */ /* 0x000fea0003800000 */
.L_x_30:
[----:B------:R-:W-:Y:S05]  /*1e80*/  BRA `(.L_x_32) ;  /* 0x00000000004c7947 */ /* 0x000fea0003800000 */
.L_x_29:
        /* <DEDUP_REMOVED lines=10> */
.L_x_34:
[----:B------:R-:W1:Y:S02]  /*1f30*/  LDS R88, [R114] ;  /* 0x0000000072587984 */ /* 0x000e640000000800 */
[----:B-1----:R-:W-:-:S10]  /*1f40*/  HFMA2.MMA.BF16_V2 R89, R88, 1, 1, R99 ;  /* 0x3f803f8058597835 */ /* 0x002fd40000200063 */
[----:B------:R-:W1:Y:S02]  /*1f50*/  ATOMS.CAST.SPIN R89, [R114], R88, R89 ;  /* 0x000000587259738d */ /* 0x000e640001800059 */
[----:B-1----:R-:W-:-:S13]  /*1f60*/  ISETP.EQ.U32.AND P0, PT, R89, 0x1, PT ;  /* 0x000000015900780c */ /* 0x002fda0003f02070 */
[----:B------:R-:W-:Y:S05]  /*1f70*/  @!P0 BRA `(.L_x_34) ;  /* 0xfffffffc00ec8947 */ /* 0x000fea000383ffff */
[----:B------:R-:W-:Y:S05]  /*1f80*/  BRA `(.L_x_32) ;  /* 0x00000000000c7947 */ /* 0x000fea0003800000 */
.L_x_33:
[----:B------:R-:W2:Y:S02]  /*1f90*/  LD.E R99, desc[UR12][R88.64] ;  /* 0x0000000c58637980 */ /* 0x000ea4000c101900 */
[----:B--2---:R-:W-:-:S05]  /*1fa0*/  IMAD.IADD R99, R114, 0x1, R99 ;  /* 0x0000000172637824 */ /* 0x004fca00078e0263 */
[----:B------:R2:W-:Y:S02]  /*1fb0*/  ST.E desc[UR12][R88.64], R99 ;  /* 0x0000006358007985 */ /* 0x0005e4000c10190c */
.L_x_32:
[----:B------:R-:W-:Y:S05]  /*1fc0*/  BSYNC B1 ;  /* 0x0000000000017941 */ /* 0x000fea0003800000 */
.L_x_28:
[----:B------:R-:W-:Y:S05]  /*1fd0*/  BRA `(.L_x_35) ;  /* 0x0000000000447947 */ /* 0x000fea0003800000 */
.L_x_27:
        /* <DEDUP_REMOVED lines=8> */
.L_x_37:
[----:B------:R-:W1:Y:S02]  /*2060*/  LDS R88, [R114] ;  /* 0x0000000072587984 */ /* 0x000e640000000800 */
[----:B-1----:R-:W-:-:S06]  /*2070*/  HADD2.BF16_V2 R89, R88, R99 ;  /* 0x0000006358597230 */ /* 0x002fcc0000200000 */
[----:B------:R-:W1:Y:S02]  /*2080*/  ATOMS.CAST.SPIN R89, [R114], R88, R89 ;  /* 0x000000587259738d */ /* 0x000e640001800059 */
[----:B-1----:R-:W-:-:S13]  /*2090*/  ISETP.EQ.U32.AND P0, PT, R89, 0x1, PT ;  /* 0x000000015900780c */ /* 0x002fda0003f02070 */
[----:B------:R-:W-:Y:S05]  /*20a0*/  @!P0 BRA `(.L_x_37) ;  /* 0xfffffffc00ec8947 */ /* 0x000fea000383ffff */
[----:B------:R-:W-:Y:S05]  /*20b0*/  BRA `(.L_x_35) ;  /* 0x00000000000c7947 */ /* 0x000fea0003800000 */
.L_x_36:
[----:B------:R-:W2:Y:S02]  /*20c0*/  LD.E R99, desc[UR12][R88.64] ;  /* 0x0000000c58637980 */ /* 0x000ea4000c101900 */
[----:B--2---:R-:W-:-:S05]  /*20d0*/  IMAD.IADD R99, R114, 0x1, R99 ;  /* 0x0000000172637824 */ /* 0x004fca00078e0263 */
[----:B------:R3:W-:Y:S02]  /*20e0*/  ST.E desc[UR12][R88.64], R99 ;  /* 0x0000006358007985 */ /* 0x0007e4000c10190c */
.L_x_35:
[----:B------:R-:W-:Y:S05]  /*20f0*/  BSYNC B0 ;  /* 0x0000000000007941 */ /* 0x000fea0003800000 */
.L_x_26:
[----:B--23--:R-:W-:Y:S01]  /*2100*/  IADD3 R88, P2, R40, UR20, RZ ;  /* 0x0000001428587c10 */ /* 0x00cfe2000ff5e0ff */
[----:B------:R-:W-:Y:S01]  /*2110*/  IMAD.U32 R114, R98, 0x10000, RZ ;  /* 0x0001000062727824 */ /* 0x000fe200078e00ff */
[----:B------:R-:W-:Y:S01]  /*2120*/  IADD3 R116, P0, R2, R54, RZ ;  /* 0x0000003602747210 */ /* 0x000fe20007f1e0ff */
[----:B------:R-:W-:Y:S01]  /*2130*/  IMAD.U32 R99, RZ, RZ, UR10 ;  /* 0x0000000aff637e24 */ /* 0x000fe2000f8e00ff */
[----:B------:R-:W-:Y:S01]  /*2140*/  LOP3.LUT R115, R88, 0x3, RZ, 0xc0, !PT ;  /* 0x0000000358737812 */ /* 0x000fe200078ec0ff */
[----:B------:R-:W-:Y:S01]  /*2150*/  FMUL.FTZ R89, R17, R114 ;  /* 0x0000007211597220 */ /* 0x000fe20000410000 */
[----:B------:R-:W-:Y:S01]  /*2160*/  ISETP.LT.U32.AND P1, PT, R116, UR17, PT ;  /* 0x0000001174007c0c */ /* 0x000fe2000bf21070 */
[----:B------:R-:W-:Y:S01]  /*2170*/  IMAD.X R114, R0, 0x1, R34, P0 ;  /* 0x0000000100727824 */ /* 0x000fe200000e0622 */
[----:B------:R-:W-:Y:S01]  /*2180*/  ISETP.NE.U32.AND P0, PT, R115, RZ, PT ;  /* 0x000000ff7300720c */ /* 0x000fe20003f05070 */
[----:B------:R-:W-:Y:S01]  /*2190*/  BSSY B0, `(.L_x_38) ;  /* 0x0000043000007945 */ /* 0x000fe20003800000 */
[----:B------:R-:W-:-:S02]  /*21a0*/  F2FP.BF16.F32.PACK_AB R89, RZ, R89 ;  /* 0x00000059ff59723e */ /* 0x000fc400000010ff */
[----:B------:R-:W-:Y:S02]  /*21b0*/  ISETP.GT.U32.AND.EX P1, PT, R99, R114, PT, P1 ;  /* 0x000000726300720c */ /* 0x000fe40003f24110 */
[----:B------:R-:W-:Y:S02]  /*21c0*/  ISETP.NE.AND.EX P0, PT, RZ, RZ, PT, P0 ;  /* 0x000000ffff00720c */ /* 0x000fe40003f05300 */
[----:B------:R-:W-:Y:S02]  /*21d0*/  PRMT R99, R89, 0x7610, R99 ;  /* 0x0000761059637816 */ /* 0x000fe40000000063 */
[----:B------:R-:W-:-:S09]  /*21e0*/  IADD3.X R89, R36, UR21, RZ, P2, !PT ;  /* 0x0000001524597c10 */ /* 0x000fd200097fe4ff */
        /* <DEDUP_REMOVED lines=15> */
.L_x_43:
[----:B-----5:R-:W-:-:S05]  /*22e0*/  HADD2.BF16_V2 R114, R115, R99.H0_H0 ;  /* 0x2000006373727230 */ /* 0x020fca0000200000 */
[----:B------:R-:W-:-:S05]  /*22f0*/  PRMT R89, R115, R116, R114 ;  /* 0x0000007473597216 */ /* 0x000fca0000000072 */
[----:B------:R-:W3:Y:S02]  /*2300*/  ATOM.E.CAS.STRONG.GPU PT, R114, [R78], R115, R89 ;  /* 0x000000734e72738b */ /* 0x000ee400001ee159 */
[----:B---3--:R-:W-:Y:S01]  /*2310*/  ISETP.NE.U32.AND P0, PT, R114, R115, PT ;  /* 0x000000737200720c */ /* 0x008fe20003f05070 */
[----:B------:R-:W-:-:S12]  /*2320*/  IMAD.MOV.U32 R115, RZ, RZ, R114 ;  /* 0x000000ffff737224 */ /* 0x000fd800078e0072 */
[----:B------:R-:W-:Y:S05]  /*2330*/  @P0 BRA `(.L_x_43) ;  /* 0xfffffffc00e80947 */ /* 0x000fea000383ffff */
[----:B------:R-:W-:Y:S05]  /*2340*/  BSYNC B2 ;  /* 0x0000000000027941 */ /* 0x000fea0003800000 */
.L_x_42:
[----:B------:R-:W-:Y:S05]  /*2350*/  BRA `(.L_x_44) ;  /* 0x00000000004c7947 */ /* 0x000fea0003800000 */
.L_x_41:
[----:B------:R-:W2:Y:S01]  /*2360*/  I2F.BF16.RZ R116, RZ ;  /* 0x000000ff00747306 */ /* 0x000ea2000020e400 */
[----:B------:R-:W-:-:S04]  /*2370*/  IADD3 R88, P0, R66, UR20, RZ ;  /* 0x0000001442587c10 */ /* 0x000fc8000ff1e0ff */
[----:B------:R-:W-:Y:S02]  /*2380*/  IADD3.X R89, R35, UR21, RZ, P0, !PT ;  /* 0x0000001523597c10 */ /* 0x000fe400087fe4ff */
[----:B--2---:R-:W-:-:S06]  /*2390*/  PRMT R114, R116, 0x5410, R99 ;  /* 0x0000541074727816 */ /* 0x004fcc0000000063 */
[----:B------:R2:W-:Y:S02]  /*23a0*/  ATOM.E.ADD.BF16x2.RN.STRONG.GPU P0, RZ, desc[UR12][R88.64], R114 ;  /* 0x0000007258ff79a2 */ /* 0x0005e4000810e7cc */
[----:B--2---:R-:W-:Y:S05]  /*23b0*/  @P0 BRA `(.L_x_44) ;  /* 0x0000000000340947 */ /* 0x004fea0003800000 */
[----:B------:R-:W2:Y:S02]  /*23c0*/  QSPC.E.S P0, RZ, [R88] ;  /* 0x0000000058ff73aa */ /* 0x000ea40000000500 */
[----:B--2---:R-:W-:Y:S05]  /*23d0*/  @!P0 BRA `(.L_x_45) ;  /* 0x0000000000208947 */ /* 0x004fea0003800000 */
[----:B------:R-:W-:Y:S02]  /*23e0*/  MOV R114, R88 ;  /* 0x0000005800727202 */ /* 0x000fe40000000f00 */
[----:B------:R-:W-:-:S07]  /*23f0*/  PRMT R99, R116, 0x5410, R99 ;  /* 0x0000541074637816 */ /* 0x000fce0000000063 */
.L_x_46:
[----:B------:R-:W2:Y:S02]  /*2400*/  LDS R88, [R114] ;  /* 0x0000000072587984 */ /* 0x000ea40000000800 */
[----:B--2---:R-:W-:-:S10]  /*2410*/  HFMA2.MMA.BF16_V2 R89, R88, 1, 1, R99 ;  /* 0x3f803f8058597835 */ /* 0x004fd40000200063 */
[----:B------:R-:W2:Y:S02]  /*2420*/  ATOMS.CAST.SPIN R89, [R114], R88, R89 ;  /* 0x000000587259738d */ /* 0x000ea40001800059 */
[----:B--2---:R-:W-:-:S13]  /*2430*/  ISETP.EQ.U32.AND P0, PT, R89, 0x1, PT ;  /* 0x000000015900780c */ /* 0x004fda0003f02070 */
[----:B------:R-:W-:Y:S05]  /*2440*/  @!P0 BRA `(.L_x_46) ;  /* 0xfffffffc00ec8947 */ /* 0x000fea000383ffff */
[----:B------:R-:W-:Y:S05]  /*2450*/  BRA `(.L_x_44) ;  /* 0x00000000000c7947 */ /* 0x000fea0003800000 */
.L_x_45:
[----:B------:R-:W2:Y:S02]  /*2460*/  LD.E R99, desc[UR12][R88.64] ;  /* 0x0000000c58637980 */ /* 0x000ea4000c101900 */
[----:B--2---:R-:W-:-:S05]  /*2470*/  IMAD.IADD R99, R114, 0x1, R99 ;  /* 0x0000000172637824 */ /* 0x004fca00078e0263 */
[----:B------:R2:W-:Y:S02]  /*2480*/  ST.E desc[UR12][R88.64], R99 ;  /* 0x0000006358007985 */ /* 0x0005e4000c10190c */
.L_x_44:
[----:B------:R-:W-:Y:S05]  /*2490*/  BSYNC B1 ;  /* 0x0000000000017941 */ /* 0x000fea0003800000 */
.L_x_40:
[----:B------:R-:W-:Y:S05]  /*24a0*/  BRA `(.L_x_47) ;  /* 0x0000000000447947 */ /* 0x000fea0003800000 */
.L_x_39:
[----:B------:R-:W2:Y:S02]  /*24b0*/  I2F.BF16.RZ R116, RZ ;  /* 0x000000ff00747306 */ /* 0x000ea4000020e400 */
[----:B--2---:R-:W-:-:S05]  /*24c0*/  PRMT R114, R99, 0x5410, R116 ;  /* 0x0000541063727816 */ /* 0x004fca0000000074 */
[----:B------:R2:W-:Y:S02]  /*24d0*/  ATOM.E.ADD.BF16x2.RN.STRONG.GPU P0, RZ, desc[UR12][R88.64], R114 ;  /* 0x0000007258ff79a2 */ /* 0x0005e4000810e7cc */
[----:B--2---:R-:W-:Y:S05]  /*24e0*/  @P0 BRA `(.L_x_47) ;  /* 0x0000000000340947 */ /* 0x004fea0003800000 */
[----:B------:R-:W2:Y:S02]  /*24f0*/  QSPC.E.S P0, RZ, [R88] ;  /* 0x0000000058ff73aa */ /* 0x000ea40000000500 */
[----:B--2---:R-:W-:Y:S05]  /*2500*/  @!P0 BRA `(.L_x_48) ;  /* 0x0000000000208947 */ /* 0x004fea0003800000 */
[----:B------:R-:W-:Y:S02]  /*2510*/  MOV R114, R88 ;  /* 0x0000005800727202 */ /* 0x000fe40000000f00 */
[----:B------:R-:W-:-:S07]  /*2520*/  PRMT R99, R99, 0x5410, R116 ;  /* 0x0000541063637816 */ /* 0x000fce0000000074 */
.L_x_49:
[----:B------:R-:W2:Y:S02]  /*2530*/  LDS R88, [R114] ;  /* 0x0000000072587984 */ /* 0x000ea40000000800 */
[----:B--2---:R-:W-:-:S06]  /*2540*/  HADD2.BF16_V2 R89, R88, R99 ;  /* 0x0000006358597230 */ /* 0x004fcc0000200000 */
[----:B------:R-:W2:Y:S02]  /*2550*/  ATOMS.CAST.SPIN R89, [R114], R88, R89 ;  /* 0x000000587259738d */ /* 0x000ea40001800059 */
[----:B--2---:R-:W-:-:S13]  /*2560*/  ISETP.EQ.U32.AND P0, PT, R89, 0x1, PT ;  /* 0x000000015900780c */ /* 0x004fda0003f02070 */
[----:B------:R-:W-:Y:S05]  /*2570*/  @!P0 BRA `(.L_x_49) ;  /* 0xfffffffc00ec8947 */ /* 0x000fea000383ffff */
[----:B------:R-:W-:Y:S05]  /*2580*/  BRA `(.L_x_47) ;  /* 0x00000000000c7947 */ /* 0x000fea0003800000 */
.L_x_48:
[----:B------:R-:W2:Y:S02]  /*2590*/  LD.E R99, desc[UR12][R88.64] ;  /* 0x0000000c58637980 */ /* 0x000ea4000c101900 */
[----:B--2---:R-:W-:-:S05]  /*25a0*/  IMAD.IADD R99, R114, 0x1, R99 ;  /* 0x0000000172637824 */ /* 0x004fca00078e0263 */
[----:B------:R2:W-:Y:S02]  /*25b0*/  ST.E desc[UR12][R88.64], R99 ;  /* 0x0000006358007985 */ /* 0x0005e4000c10190c */
.L_x_47:
[----:B------:R-:W-:Y:S05]  /*25c0*/  BSYNC B0 ;  /* 0x0000000000007941 */ /* 0x000fea0003800000 */
.L_x_38:
[----:B--2---:R-:W-:Y:S01]  /*25d0*/  IADD3 R88, P2, R52, UR20, RZ ;  /* 0x0000001434587c10 */ /* 0x004fe2000ff5e0ff */
        /* <DEDUP_REMOVED lines=29> */
.L_x_55:
[----:B-----5:R-:W-:-:S05]  /*27b0*/  HADD2.BF16_V2 R114, R115, R99.H0_H0 ;  /* 0x2000006373727230 */ /* 0x020fca0000200000 */
[----:B------:R-:W-:-:S05]  /*27c0*/  PRMT R89, R115, R116, R114 ;  /* 0x0000007473597216 */ /* 0x000fca0000000072 */
[----:B------:R-:W3:Y:S02]  /*27d0*/  ATOM.E.CAS.STRONG.GPU PT, R114, [R80], R115, R89 ;  /* 0x000000735072738b */ /* 0x000ee400001ee159 */
[----:B---3--:R-:W-:Y:S01]  /*27e0*/  ISETP.NE.U32.AND P0, PT, R114, R115, PT ;  /* 0x000000737200720c */ /* 0x008fe20003f05070 */
[----:B------:R-:W-:-:S12]  /*27f0*/  IMAD.MOV.U32 R115, RZ, RZ, R114 ;  /* 0x000000ffff737224 */ /* 0x000fd800078e0072 */
[----:B------:R-:W-:Y:S05]  /*2800*/  @P0 BRA `(.L_x_55) ;  /* 0xfffffffc00e80947 */ /* 0x000fea000383ffff */
[----:B------:R-:W-:Y:S05]  /*2810*/  BSYNC B2 ;  /* 0x0000000000027941 */ /* 0x000fea0003800000 */
.L_x_54:
[----:B------:R-:W-:Y:S05]  /*2820*/  BRA `(.L_x_56) ;  /* 0x00000000004c7947 */ /* 0x000fea0003800000 */
.L_x_53:
        /* <DEDUP_REMOVED lines=10> */
.L_x_58:
[----:B------:R-:W2:Y:S02]  /*28d0*/  LDS R88, [R114] ;  /* 0x0000000072587984 */ /* 0x000ea40000000800 */
[----:B--2---:R-:W-:-:S10]  /*28e0*/  HFMA2.MMA.BF16_V2 R89, R88, 1, 1, R99 ;  /* 0x3f803f8058597835 */ /* 0x004fd40000200063 */
[----:B------:R-:W2:Y:S02]  /*28f0*/  ATOMS.CAST.SPIN R89, [R114], R88, R89 ;  /* 0x000000587259738d */ /* 0x000ea40001800059 */
[----:B--2---:R-:W-:-:S13]  /*2900*/  ISETP.EQ.U32.AND P0, PT, R89, 0x1, PT ;  /* 0x000000015900780c */ /* 0x004fda0003f02070 */
[----:B------:R-:W-:Y:S05]  /*2910*/  @!P0 BRA `(.L_x_58) ;  /* 0xfffffffc00ec8947 */ /* 0x000fea000383ffff */
[----:B------:R-:W-:Y:S05]  /*2920*/  BRA `(.L_x_56) ;  /* 0x00000000000c7947 */ /* 0x000fea0003800000 */
.L_x_57:
[----:B------:R-:W2:Y:S02]  /*2930*/  LD.E R99, desc[UR12][R88.64] ;  /* 0x0000000c58637980 */ /* 0x000ea4000c101900 */
[----:B--2---:R-:W-:-:S05]  /*2940*/  IMAD.IADD R99, R114, 0x1, R99 ;  /* 0x0000000172637824 */ /* 0x004fca00078e0263 */
[----:B------:R2:W-:Y:S02]  /*2950*/  ST.E desc[UR12][R88.64], R99 ;  /* 0x0000006358007985 */ /* 0x0005e4000c10190c */
.L_x_56:
[----:B------:R-:W-:Y:S05]  /*2960*/  BSYNC B1 ;  /* 0x0000000000017941 */ /* 0x000fea0003800000 */
.L_x_52:
[----:B------:R-:W-:Y:S05]  /*2970*/  BRA `(.L_x_59) ;  /* 0x0000000000447947 */ /* 0x000fea0003800000 */
.L_x_51:
        /* <DEDUP_REMOVED lines=8> */
.L_x_61:
[----:B------:R-:W2:Y:S02]  /*2a00*/  LDS R88, [R114] ;  /* 0x0000000072587984 */ /* 0x000ea40000000800 */
[----:B--2---:R-:W-:-:S06]  /*2a10*/  HADD2.BF16_V2 R89, R88, R99 ;  /* 0x0000006358597230 */ /* 0x004fcc0000200000 */
[----:B------:R-:W2:Y:S02]  /*2a20*/  ATOMS.CAST.SPIN R89, [R114], R88, R89 ;  /* 0x000000587259738d */ /* 0x000ea40001800059 */
[----:B--2---:R-:W-:-:S13]  /*2a30*/  ISETP.EQ.U32.AND P0, PT, R89, 0x1, PT ;  /* 0x000000015900780c */ /* 0x004fda0003f02070 */
[----:B------:R-:W-:Y:S05]  /*2a40*/  @!P0 BRA `(.L_x_61) ;  /* 0xfffffffc00ec8947 */ /* 0x000fea000383ffff */
[----:B------:R-:W-:Y:S05]  /*2a50*/  BRA `(.L_x_59) ;  /* 0x00000000000c7947 */ /* 0x000fea0003800000 */
.L_x_60:
[----:B------:R-:W2:Y:S02]  /*2a60*/  LD.E R99, desc[UR12][R88.64] ;  /* 0x0000000c58637980 */ /* 0x000ea4000c101900 */
[----:B--2---:R-:W-:-:S05]  /*2a70*/  IMAD.IADD R99, R114, 0x1, R99 ;  /* 0x0000000172637824 */ /* 0x004fca00078e0263 */
[----:B------:R3:W-:Y:S02]  /*2a80*/  ST.E desc[UR12][R88.64], R99 ;  /* 0x0000006358007985 */ /* 0x0007e4000c10190c */
.L_x_59:
[----:B------:R-:W-:Y:S05]  /*2a90*/  BSYNC B0 ;  /* 0x0000000000007941 */ /* 0x000fea0003800000 */
.L_x_50:
        /* <DEDUP_REMOVED lines=30> */
.L_x_67:
[----:B-----5:R-:W-:-:S05]  /*2c80*/  HADD2.BF16_V2 R114, R115, R99.H0_H0 ;  /* 0x2000006373727230 */ /* 0x020fca0000200000 */
[----:B------:R-:W-:-:S05]  /*2c90*/  PRMT R89, R115, R116, R114 ;  /* 0x0000007473597216 */ /* 0x000fca0000000072 */
[----:B------:R-:W3:Y:S02]  /*2ca0*/  ATOM.E.CAS.STRONG.GPU PT, R114, [R82], R115, R89 ;  /* 0x000000735272738b */ /* 0x000ee400001ee159 */
[----:B---3--:R-:W-:Y:S01]  /*2cb0*/  ISETP.NE.U32.AND P0, PT, R114, R115, PT ;  /* 0x000000737200720c */ /* 0x008fe20003f05070 */
[----:B------:R-:W-:-:S12]  /*2cc0*/  IMAD.MOV.U32 R115, RZ, RZ, R114 ;  /* 0x000000ffff737224 */ /* 0x000fd800078e0072 */
[----:B------:R-:W-:Y:S05]  /*2cd0*/  @P0 BRA `(.L_x_67) ;  /* 0xfffffffc00e80947 */ /* 0x000fea000383ffff */
[----:B------:R-:W-:Y:S05]  /*2ce0*/  BSYNC B2 ;  /* 0x0000000000027941 */ /* 0x000fea0003800000 */
.L_x_66:
[----:B------:R-:W-:Y:S05]  /*2cf0*/  BRA `(.L_x_68) ;  /* 0x00000000004c7947 */ /* 0x000fea0003800000 */
.L_x_65:
        /* <DEDUP_REMOVED lines=10> */
.L_x_70:
[----:B------:R-:W2:Y:S02]  /*2da0*/  LDS R88, [R114] ;  /* 0x0000000072587984 */ /* 0x000ea40000000800 */
[----:B--2---:R-:W-:-:S10]  /*2db0*/  HFMA2.MMA.BF16_V2 R89, R88, 1, 1, R99 ;  /* 0x3f803f8058597835 */ /* 0x004fd40000200063 */
[----:B------:R-:W2:Y:S02]  /*2dc0*/  ATOMS.CAST.SPIN R89, [R114], R88, R89 ;  /* 0x000000587259738d */ /* 0x000ea40001800059 */
[----:B--2---:R-:W-:-:S13]  /*2dd0*/  ISETP.EQ.U32.AND P0, PT, R89, 0x1, PT ;  /* 0x000000015900780c */ /* 0x004fda0003f02070 */
[----:B------:R-:W-:Y:S05]  /*2de0*/  @!P0 BRA `(.L_x_70) ;  /* 0xfffffffc00ec8947 */ /* 0x000fea000383ffff */
[----:B------:R-:W-:Y:S05]  /*2df0*/  BRA `(.L_x_68) ;  /* 0x00000000000c7947 */ /* 0x000fea0003800000 */
.L_x_69:
[----:B------:R-:W2:Y:S02]  /*2e00*/  LD.E R99, desc[UR12][R88.64] ;  /* 0x0000000c58637980 */ /* 0x000ea4000c101900 */
[----:B--2---:R-:W-:-:S05]  /*2e10*/  IMAD.IADD R99, R114, 0x1, R99 ;  /* 0x0000000172637824 */ /* 0x004fca00078e0263 */
[----:B------:R3:W-:Y:S02]  /*2e20*/  ST.E desc[UR12][R88.64], R99 ;  /* 0x0000006358007985 */ /* 0x0007e4000c10190c */
.L_x_68:
[----:B------:R-:W-:Y:S05]  /*2e30*/  BSYNC B1 ;  /* 0x0000000000017941 */ /* 0x000fea0003800000 */
.L_x_64:
[----:B------:R-:W-:Y:S05]  /*2e40*/  BRA `(.L_x_71) ;  /* 0x0000000000447947 */ /* 0x000fea0003800000 */
.L_x_63:
        /* <DEDUP_REMOVED lines=8> */
.L_x_73:
[----:B------:R-:W2:Y:S02]  /*2ed0*/  LDS R88, [R114] ;  /* 0x0000000072587984 */ /* 0x000ea40000000800 */
[----:B--2---:R-:W-:-:S06]  /*2ee0*/  HADD2.BF16_V2 R89, R88, R99 ;  /* 0x0000006358597230 */ /* 0x004fcc0000200000 */
[----:B------:R-:W2:Y:S02]  /*2ef0*/  ATOMS.CAST.SPIN R89, [R114], R88, R89 ;  /* 0x000000587259738d */ /* 0x000ea40001800059 */
[----:B--2---:R-:W-:-:S13]  /*2f00*/  ISETP.EQ.U32.AND P0, PT, R89, 0x1, PT ;  /* 0x000000015900780c */ /* 0x004fda0003f02070 */
[----:B------:R-:W-:Y:S05]  /*2f10*/  @!P0 BRA `(.L_x_73) ;  /* 0xfffffffc00ec8947 */ /* 0x000fea000383ffff */
[----:B------:R-:W-:Y:S05]  /*2f20*/  BRA `(.L_x_71) ;  /* 0x00000000000c7947 */ /* 0x000fea0003800000 */
.L_x_72:
[----:B------:R-:W2:Y:S02]  /*2f30*/  LD.E R99, desc[UR12][R88.64] ;  /* 0x0000000c58637980 */ /* 0x000ea4000c101900 */
[----:B--2---:R-:W-:-:S05]  /*2f40*/  IMAD.IADD R99, R114, 0x1, R99 ;  /* 0x0000000172637824 */ /* 0x004fca00078e0263 */
[----:B------:R4:W-:Y:S02]  /*2f50*/  ST.E desc[UR12][R88.64], R99 ;  /* 0x0000006358007985 */ /* 0x0009e4000c10190c */
.L_x_71:
[----:B------:R-:W-:Y:S05]  /*2f60*/  BSYNC B0 ;  /* 0x0000000000007941 */ /* 0x000fea0003800000 */
.L_x_62:
[----:B---34-:R-:W-:Y:S01]  /*2f70*/  IADD3 R88, P2, R46, UR20, RZ ;  /* 0x000000142e587c10 */ /* 0x018fe2000ff5e0ff */
        /* <DEDUP_REMOVED lines=29> */
.L_x_79:
[----:B-----5:R-:W-:-:S05]  /*3150*/  HADD2.BF16_V2 R114, R115, R99.H0_H0 ;  /* 0x2000006373727230 */ /* 0x020fca0000200000 */
[----:B------:R-:W-:-:S05]  /*3160*/  PRMT R89, R115, R116, R114 ;  /* 0x0000007473597216 */ /* 0x000fca0000000072 */
[----:B------:R-:W4:Y:S02]  /*3170*/  ATOM.E.CAS.STRONG.GPU PT, R114, [R84], R115, R89 ;  /* 0x000000735472738b */ /* 0x000f2400001ee159 */
[----:B----4-:R-:W-:Y:S01]  /*3180*/  ISETP.NE.U32.AND P0, PT, R114, R115, PT ;  /* 0x000000737200720c */ /* 0x010fe20003f05070 */
[----:B------:R-:W-:-:S12]  /*3190*/  IMAD.MOV.U32 R115, RZ, RZ, R114 ;  /* 0x000000ffff737224 */ /* 0x000fd800078e0072 */
[----:B------:R-:W-:Y:S05]  /*31a0*/  @P0 BRA `(.L_x_79) ;  /* 0xfffffffc00e80947 */ /* 0x000fea000383ffff */
[----:B------:R-:W-:Y:S05]  /*31b0*/  BSYNC B2 ;  /* 0x0000000000027941 */ /* 0x000fea0003800000 */
.L_x_78:
[----:B------:R-:W-:Y:S05]  /*31c0*/  BRA `(.L_x_80) ;  /* 0x00000000004c7947 */ /* 0x000fea0003800000 */
.L_x_77:
[----:B------:R-:W3:Y:S01]  /*31d0*/  I2F.BF16.RZ R116, RZ ;  /* 0x000000ff00747306 */ /* 0x000ee2000020e400 */
[----:B------:R-:W-:-:S04]  /*31e0*/  IADD3 R88, P0, R44, UR20, RZ ;  /* 0x000000142c587c10 */ /* 0x000fc8000ff1e0ff */
[----:B------:R-:W-:Y:S02]  /*31f0*/  IADD3.X R89, R27, UR21, RZ, P0, !PT ;  /* 0x000000151b597c10 */ /* 0x000fe400087fe4ff */
[----:B---3--:R-:W-:-:S06]  /*3200*/  PRMT R114, R116, 0x5410, R99 ;  /* 0x0000541074727816 */ /* 0x008fcc0000000063 */
[----:B------:R3:W-:Y:S02]  /*3210*/  ATOM.E.ADD.BF16x2.RN.STRONG.GPU P0, RZ, desc[UR12][R88.64], R114 ;  /* 0x0000007258ff79a2 */ /* 0x0007e4000810e7cc */
[----:B---3--:R-:W-:Y:S05]  /*3220*/  @P0 BRA `(.L_x_80) ;  /* 0x0000000000340947 */ /* 0x008fea0003800000 */
[----:B------:R-:W3:Y:S02]  /*3230*/  QSPC.E.S P0, RZ, [R88] ;  /* 0x0000000058ff73aa */ /* 0x000ee40000000500 */
[----:B---3--:R-:W-:Y:S05]  /*3240*/  @!P0 BRA `(.L_x_81) ;  /* 0x0000000000208947 */ /* 0x008fea0003800000 */
[----:B------:R-:W-:Y:S02]  /*3250*/  MOV R114, R88 ;  /* 0x0000005800727202 */ /* 0x000fe40000000f00 */
[----:B------:R-:W-:-:S07]  /*3260*/  PRMT R99, R116, 0x5410, R99 ;  /* 0x0000541074637816 */ /* 0x000fce0000000063 */
.L_x_82:
[----:B------:R-:W3:Y:S02]  /*3270*/  LDS R88, [R114] ;  /* 0x0000000072587984 */ /* 0x000ee40000000800 */
[----:B---3--:R-:W-:-:S10]  /*3280*/  HFMA2.MMA.BF16_V2 R89, R88, 1, 1, R99 ;  /* 0x3f803f8058597835 */ /* 0x008fd40000200063 */
[----:B------:R-:W3:Y:S02]  /*3290*/  ATOMS.CAST.SPIN R89, [R114], R88, R89 ;  /* 0x000000587259738d */ /* 0x000ee40001800059 */
[----:B---3--:R-:W-:-:S13]  /*32a0*/  ISETP.EQ.U32.AND P0, PT, R89, 0x1, PT ;  /* 0x000000015900780c */ /* 0x008fda0003f02070 */
[----:B------:R-:W-:Y:S05]  /*32b0*/  @!P0 BRA `(.L_x_82) ;  /* 0xfffffffc00ec8947 */ /* 0x000fea000383ffff */
[----:B------:R-:W-:Y:S05]  /*32c0*/  BRA `(.L_x_80) ;  /* 0x00000000000c7947 */ /* 0x000fea0003800000 */
.L_x_81:
[----:B------:R-:W3:Y:S02]  /*32d0*/  LD.E R99, desc[UR12][R88.64] ;  /* 0x0000000c58637980 */ /* 0x000ee4000c101900 */
[----:B---3--:R-:W-:-:S05]  /*32e0*/  IMAD.IADD R99, R114, 0x1, R99 ;  /* 0x0000000172637824 */ /* 0x008fca00078e0263 */
[----:B------:R3:W-:Y:S02]  /*32f0*/  ST.E desc[UR12][R88.64], R99 ;  /* 0x0000006358007985 */ /* 0x0007e4000c10190c */
.L_x_80:
[----:B------:R-:W-:Y:S05]  /*3300*/  BSYNC B1 ;  /* 0x0000000000017941 */ /* 0x000fea0003800000 */
.L_x_76:
[----:B------:R-:W-:Y:S05]  /*3310*/  BRA `(.L_x_83) ;  /* 0x0000000000447947 */ /* 0x000fea0003800000 */
.L_x_75:
[----:B------:R-:W3:Y:S02]  /*3320*/  I2F.BF16.RZ R116, RZ ;  /* 0x000000ff00747306 */ /* 0x000ee4000020e400 */
[----:B---3--:R-:W-:-:S05]  /*3330*/  PRMT R114, R99, 0x5410, R116 ;  /* 0x0000541063727816 */ /* 0x008fca0000000074 */
[----:B------:R3:W-:Y:S02]  /*3340*/  ATOM.E.ADD.BF16x2.RN.STRONG.GPU P0, RZ, desc[UR12][R88.64], R114 ;  /* 0x0000007258ff79a2 */ /* 0x0007e4000810e7cc */
[----:B---3--:R-:W-:Y:S05]  /*3350*/  @P0 BRA `(.L_x_83) ;  /* 0x0000000000340947 */ /* 0x008fea0003800000 */
[----:B------:R-:W3:Y:S02]  /*3360*/  QSPC.E.S P0, RZ, [R88] ;  /* 0x0000000058ff73aa */ /* 0x000ee40000000500 */
[----:B---3--:R-:W-:Y:S05]  /*3370*/  @!P0 BRA `(.L_x_84) ;  /* 0x0000000000208947 */ /* 0x008fea0003800000 */
[----:B------:R-:W-:Y:S02]  /*3380*/  MOV R114, R88 ;  /* 0x0000005800727202 */ /* 0x000fe40000000f00 */
[----:B------:R-:W-:-:S07]  /*3390*/  PRMT R99, R99, 0x5410, R116 ;  /* 0x0000541063637816 */ /* 0x000fce0000000074 */
.L_x_85:
[----:B------:R-:W3:Y:S02]  /*33a0*/  LDS R88, [R114] ;  /* 0x0000000072587984 */ /* 0x000ee40000000800 */
[----:B---3--:R-:W-:-:S06]  /*33b0*/  HADD2.BF16_V2 R89, R88, R99 ;  /* 0x0000006358597230 */ /* 0x008fcc0000200000 */
[----:B------:R-:W3:Y:S02]  /*33c0*/  ATOMS.CAST.SPIN R89, [R114], R88, R89 ;  /* 0x000000587259738d */ /* 0x000ee40001800059 */
[----:B---3--:R-:W-:-:S13]  /*33d0*/  ISETP.EQ.U32.AND P0, PT, R89, 0x1, PT ;  /* 0x000000015900780c */ /* 0x008fda0003f02070 */
[----:B------:R-:W-:Y:S05]  /*33e0*/  @!P0 BRA `(.L_x_85) ;  /* 0xfffffffc00ec8947 */ /* 0x000fea000383ffff */
[----:B------:R-:W-:Y:S05]  /*33f0*/  BRA `(.L_x_83) ;  /* 0x00000000000c7947 */ /* 0x000fea0003800000 */
.L_x_84:
[----:B------:R-:W3:Y:S02]  /*3400*/  LD.E R99, desc[UR12][R88.64] ;  /* 0x0000000c58637980 */ /* 0x000ee4000c101900 */
[----:B---3--:R-:W-:-:S05]  /*3410*/  IMAD.IADD R99, R114, 0x1, R99 ;  /* 0x0000000172637824 */ /* 0x008fca00078e0263 */
[----:B------:R3:W-:Y:S02]  /*3420*/  ST.E desc[UR12][R88.64], R99 ;  /* 0x0000006358007985 */ /* 0x0007e4000c10190c */
.L_x_83:
[----:B------:R-:W-:Y:S05]  /*3430*/  BSYNC B0 ;  /* 0x0000000000007941 */ /* 0x000fea0003800000 */
.L_x_74:
[----:B---3--:R-:W-:Y:S01]  /*3440*/  IADD3 R88, P2, R100, UR20, RZ ;  /* 0x0000001464587c10 */ /* 0x008fe2000ff5e0ff */
        /* <DEDUP_REMOVED lines=29> */
.L_x_91:
[----:B-----5:R-:W-:-:S05]  /*3620*/  HADD2.BF16_V2 R114, R99, R98.H0_H0 ;  /* 0x2000006263727230 */ /* 0x020fca0000200000 */
[----:B------:R-:W-:-:S05]  /*3630*/  PRMT R89, R99, R115, R114 ;  /* 0x0000007363597216 */ /* 0x000fca0000000072 */
[----:B------:R-:W4:Y:S02]  /*3640*/  ATOM.E.CAS.STRONG.GPU PT, R114, [R86], R99, R89 ;  /* 0x000000635672738b */ /* 0x000f2400001ee159 */
[----:B----4-:R-:W-:Y:S01]  /*3650*/  ISETP.NE.U32.AND P0, PT, R114, R99, PT ;  /* 0x000000637200720c */ /* 0x010fe20003f05070 */
[----:B------:R-:W-:-:S12]  /*3660*/  IMAD.MOV.U32 R99, RZ, RZ, R114 ;  /* 0x000000ffff637224 */ /* 0x000fd800078e0072 */
[----:B------:R-:W-:Y:S05]  /*3670*/  @P0 BRA `(.L_x_91) ;  /* 0xfffffffc00e80947 */ /* 0x000fea000383ffff */
[----:B------:R-:W-:Y:S05]  /*3680*/  BSYNC B2 ;  /* 0x0000000000027941 */ /* 0x000fea0003800000 */
.L_x_90:
[----:B------:R-:W-:Y:S05]  /*3690*/  BRA `(.L_x_92) ;  /* 0x00000000004c7947 */ /* 0x000fea0003800000 */
.L_x_89:
        /* <DEDUP_REMOVED lines=10> */
.L_x_94:
[----:B------:R-:W3:Y:S02]  /*3740*/  LDS R88, [R99] ;  /* 0x0000000063587984 */ /* 0x000ee40000000800 */
[----:B---3--:R-:W-:-:S10]  /*3750*/  HFMA2.MMA.BF16_V2 R89, R88, 1, 1, R115 ;  /* 0x3f803f8058597835 */ /* 0x008fd40000200073 */
[----:B------:R-:W3:Y:S02]  /*3760*/  ATOMS.CAST.SPIN R89, [R99], R88, R89 ;  /* 0x000000586359738d */ /* 0x000ee40001800059 */
[----:B---3--:R-:W-:-:S13]  /*3770*/  ISETP.EQ.U32.AND P0, PT, R89, 0x1, PT ;  /* 0x000000015900780c */ /* 0x008fda0003f02070 */
[----:B------:R-:W-:Y:S05]  /*3780*/  @!P0 BRA `(.L_x_94) ;  /* 0xfffffffc00ec8947 */ /* 0x000fea000383ffff */
[----:B------:R-:W-:Y:S05]  /*3790*/  BRA `(.L_x_92) ;  /* 0x00000000000c7947 */ /* 0x000fea0003800000 */
.L_x_93:
[----:B------:R-:W3:Y:S02]  /*37a0*/  LD.E R98, desc[UR12][R88.64] ;  /* 0x0000000c58627980 */ /* 0x000ee4000c101900 */
[----:B---3--:R-:W-:-:S05]  /*37b0*/  IMAD.IADD R99, R99, 0x1, R98 ;  /* 0x0000000163637824 */ /* 0x008fca00078e0262 */
[----:B------:R4:W-:Y:S02]  /*37c0*/  ST.E desc[UR12][R88.64], R99 ;  /* 0x0000006358007985 */ /* 0x0009e4000c10190c */
.L_x_92:
[----:B------:R-:W-:Y:S05]  /*37d0*/  BSYNC B1 ;  /* 0x0000000000017941 */ /* 0x000fea0003800000 */
.L_x_88:
[----:B------:R-:W-:Y:S05]  /*37e0*/  BRA `(.L_x_95) ;  /* 0x0000000000447947 */ /* 0x000fea0003800000 */
.L_x_87:
        /* <DEDUP_REMOVED lines=8> */
.L_x_97:
[----:B------:R-:W3:Y:S02]  /*3870*/  LDS R88, [R99] ;  /* 0x0000000063587984 */ /* 0x000ee40000000800 */
[----:B---3--:R-:W-:-:S06]  /*3880*/  HADD2.BF16_V2 R89, R88, R115 ;  /* 0x0000007358597230 */ /* 0x008fcc0000200000 */
[----:B------:R-:W3:Y:S02]  /*3890*/  ATOMS.CAST.SPIN R89, [R99], R88, R89 ;  /* 0x000000586359738d */ /* 0x000ee40001800059 */
[----:B---3--:R-:W-:-:S13]  /*38a0*/  ISETP.EQ.U32.AND P0, PT, R89, 0x1, PT ;  /* 0x000000015900780c */ /* 0x008fda0003f02070 */
[----:B------:R-:W-:Y:S05]  /*38b0*/  @!P0 BRA `(.L_x_97) ;  /* 0xfffffffc00ec8947 */ /* 0x000fea000383ffff */
[----:B------:R-:W-:Y:S05]  /*38c0*/  BRA `(.L_x_95) ;  /* 0x00000000000c7947 */ /* 0x000fea0003800000 */
.L_x_96:
[----:B------:R-:W3:Y:S02]  /*38d0*/  LD.E R98, desc[UR12][R88.64] ;  /* 0x0000000c58627980 */ /* 0x000ee4000c101900 */
[----:B---3--:R-:W-:-:S05]  /*38e0*/  IMAD.IADD R99, R99, 0x1, R98 ;  /* 0x0000000163637824 */ /* 0x008fca00078e0262 */
[----:B------:R3:W-:Y:S02]  /*38f0*/  ST.E desc[UR12][R88.64], R99 ;  /* 0x0000006358007985 */ /* 0x0007e4000c10190c */
.L_x_95:
[----:B------:R-:W-:Y:S05]  /*3900*/  BSYNC B0 ;  /* 0x0000000000007941 */ /* 0x000fea0003800000 */
.L_x_86:
[----:B---34-:R-:W3:Y:S01]  /*3910*/  LDC R88, c[0x0][0x238] ;  /* 0x00008e00ff587b82 */ /* 0x018ee20000000800 */
[----:B------:R-:W-:Y:S01]  /*3920*/  UIADD3 UR5, UR5, 0x1, URZ ;  /* 0x0000000105057890 */ /* 0x000fe2000fffe03f */
[----:B------:R-:W-:Y:S01]  /*3930*/  IMAD.U32 R89, RZ, RZ, UR16 ;  /* 0x00000010ff597e24 */ /* 0x000fe2000f8e00ff */
[----:B------:R-:W-:Y:S02]  /*3940*/  ULEA UR20, UP0, UR22, UR20, 0x1 ;  /* 0x0000001416147291 */ /* 0x000fe4000f80083f */
[----:B------:R-:W-:Y:S02]  /*3950*/  IADD3 R2, P2, R2, UR22, RZ ;  /* 0x0000001602027c10 */ /* 0x000fe4000ff5e0ff */
[----:B------:R-:W-:Y:S01]  /*3960*/  IADD3 R4, P3, R4, UR22, RZ ;  /* 0x0000001604047c10 */ /* 0x000fe2000ff7e0ff */
[----:B------:R-:W-:Y:S01]  /*3970*/  UIADD3.X UR21, UR21, UR7, URZ, UP0, !UPT ;  /* 0x0000000715157290 */ /* 0x000fe200087fe43f */
[----:B------:R-:W-:Y:S02]  /*3980*/  LEA R6, P1, R89, R6, 0x1 ;  /* 0x0000000659067211 */ /* 0x000fe400078208ff */
[----:B------:R-:W-:-:S02]  /*3990*/  IADD3.X R0, R0, UR6, RZ, P2, !PT ;  /* 0x0000000600007c10 */ /* 0x000fc400097fe4ff */
[----:B------:R-:W-:Y:S02]  /*39a0*/  IADD3.X R3, R3, UR6, RZ, P3, !PT ;  /* 0x0000000603037c10 */ /* 0x000fe40009ffe4ff */
[----:B------:R-:W-:Y:S02]  /*39b0*/  IADD3.X R5, R5, UR9, RZ, P1, !PT ;  /* 0x0000000905057c10 */ /* 0x000fe40008ffe4ff */
[----:B---3--:R-:W-:-:S13]  /*39c0*/  ISETP.LE.AND P0, PT, R88, UR5, PT ;  /* 0x0000000558007c0c */ /* 0x008fda000bf03270 */
[----:B------:R-:W-:Y:S05]  /*39d0*/  @!P0 BRA `(.L_x_98) ;  /* 0xffffffd800248947 */ /* 0x000fea000383ffff */
.L_x_1:
[----:B------:R-:W3:Y:S01]  /*39e0*/  LDC R0, c[0x0][0x230] ;  /* 0x00008c00ff007b82 */ /* 0x000ee20000000800 */
[----:B------:R-:W-:-:S06]  /*39f0*/  UIADD3 UR4, UR4, 0x1, URZ ;  /* 0x0000000104047890 */ /* 0x000fcc000fffe03f */
[----:B---3--:R-:W-:-:S13]  /*3a00*/  ISETP.LE.AND P0, PT, R0, UR4, PT ;  /* 0x0000000400007c0c */ /* 0x008fda000bf03270 */
[----:B------:R-:W-:Y:S05]  /*3a10*/  @!P0 BRA `(.L_x_99) ;  /* 0xffffffd000488947 */ /* 0x000fea000383ffff */
[----:B------:R-:W-:Y:S05]  /*3a20*/  EXIT ;  /* 0x000000000000794d */ /* 0x000fea0003800000 */
.L_x_0:
[----:B------:R-:W0:Y:S02]  /*3a30*/  LDC R0, c[0x0][0x230] ;  /* 0x00008c00ff007b82 */ /* 0x000e240000000800 */
[----:B0-----:R-:W-:-:S13]  /*3a40*/  ISETP.GE.AND P0, PT, R0, 0x1, PT ;  /* 0x000000010000780c */ /* 0x001fda0003f06270 */
[----:B------:R-:W-:Y:S05]  /*3a50*/  @!P0 EXIT ;  /* 0x000000000000894d */ /* 0x000fea0003800000 */
[----:B------:R-:W0:Y:S02]  /*3a60*/  LDC R17, c[0x0][0x238] ;  /* 0x00008e00ff117b82 */ /* 0x000e240000000800 */
[----:B0-----:R-:W-:-:S13]  /*3a70*/  ISETP.GE.AND P0, PT, R17, 0x1, PT ;  /* 0x000000011100780c */ /* 0x001fda0003f06270 */
[----:B------:R-:W-:Y:S05]  /*3a80*/  @!P0 EXIT ;  /* 0x000000000000894d */ /* 0x000fea0003800000 */
[----:B------:R-:W-:Y:S01]  /*3a90*/  SHF.R.S32.HI R0, RZ, 0x1f, R15 ;  /* 0x0000001fff007819 */ /* 0x000fe2000001140f */
[----:B------:R-:W-:Y:S01]  /*3aa0*/  ULDC.64 UR6, c[0x0][0x2d0] ;  /* 0x0000b40000067ab9 */ /* 0x000fe20000000a00 */
[----:B------:R-:W-:Y:S01]  /*3ab0*/  ULDC.64 UR4, c[0x0][0x278] ;  /* 0x00009e0000047ab9 */ /* 0x000fe20000000a00 */
[----:B------:R-:W-:Y:S01]  /*3ac0*/  SHF.R.S32.HI R6, RZ, 0x1f, R13 ;  /* 0x0000001fff067819 */ /* 0x000fe2000001140d */
[C---:B------:R-:W-:Y:S01]  /*3ad0*/  IMAD.WIDE.U32 R4, R15.reuse, UR6, RZ ;  /* 0x000000060f047c25 */ /* 0x040fe2000f8e00ff */
[----:B------:R-:W-:Y:S01]  /*3ae0*/  ULDC.64 UR10, c[0x0][0x2b8] ;  /* 0x0000ae00000a7ab9 */ /* 0x000fe20000000a00 */
[----:B------:R-:W-:Y:S01]  /*3af0*/  ULDC.64 UR8, c[0x0][0x260] ;  /* 0x0000980000087ab9 */ /* 0x000fe20000000a00 */
[----:B------:R-:W-:Y:S01]  /*3b00*/  USHF.L.U64.HI UR11, UR10, 0x1, UR11 ;  /* 0x000000010a0b7899 */ /* 0x000fe2000801020b */
[C---:B------:R-:W-:Y:S01]  /*3b10*/  IMAD R2, R0.reuse, UR6, RZ ;  /* 0x0000000600027c24 */ /* 0x040fe2000f8e02ff */
[----:B------:R-:W-:Y:S01]  /*3b20*/  USHF.L.U64.HI UR9, UR8, 0x1, UR9 ;  /* 0x0000000108097899 */ /* 0x000fe20008010209 */
[----:B------:R-:W-:Y:S01]  /*3b30*/  IMAD R0, R0, UR4, RZ ;  /* 0x0000000400007c24 */ /* 0x000fe2000f8e02ff */
[----:B------:R-:W-:Y:S01]  /*3b40*/  USHF.L.U32 UR10, UR10, 0x1, URZ ;  /* 0x000000010a0a7899 */ /* 0x000fe2000800063f */
[C---:B------:R-:W-:Y:S01]  /*3b50*/  IMAD R9, R15.reuse, UR7, R2 ;  /* 0x000000070f097c24 */ /* 0x040fe2000f8e0202 */
[----:B------:R-:W-:Y:S01]  /*3b60*/  ULDC.64 UR6, c[0x0][0x2c8] ;  /* 0x0000b20000067ab9 */ /* 0x000fe20000000a00 */
[C---:B------:R-:W-:Y:S01]  /*3b70*/  IMAD R7, R15.reuse, UR5, R0 ;  /* 0x000000050f077c24 */ /* 0x040fe2000f8e0200 */
[----:B------:R-:W-:Y:S01]  /*3b80*/  USHF.L.U32 UR8, UR8, 0x1, URZ ;  /* 0x0000000108087899 */ /* 0x000fe2000800063f */
[----:B------:R-:W-:Y:S01]  /*3b90*/  IMAD.WIDE.U32 R2, R15, UR4, RZ ;  /* 0x000000040f027c25 */ /* 0x000fe2000f8e00ff */
[----:B------:R-:W-:-:S03]  /*3ba0*/  ULDC.64 UR4, c[0x0][0x270] ;  /* 0x00009c0000047ab9 */ /* 0x000fc60000000a00 */
[C---:B------:R-:W-:Y:S02]  /*3bb0*/  IMAD R0, R6.reuse, UR4, RZ ;  /* 0x0000000406007c24 */ /* 0x040fe4000f8e02ff */
[----:B------:R-:W-:Y:S02]  /*3bc0*/  IMAD.IADD R5, R5, 0x1, R9 ;  /* 0x0000000105057824 */ /* 0x000fe400078e0209 */
[----:B------:R-:W-:Y:S02]  /*3bd0*/  IMAD R8, R6, UR6, RZ ;  /* 0x0000000606087c24 */ /* 0x000fe4000f8e02ff */
[----:B------:R-:W-:Y:S02]  /*3be0*/  IMAD.IADD R3, R3, 0x1, R7 ;  /* 0x0000000103037824 */ /* 0x000fe400078e0207 */
[C---:B------:R-:W-:Y:S01]  /*3bf0*/  IMAD R9, R13.reuse, UR5, R0 ;  /* 0x000000050d097c24 */ /* 0x040fe2000f8e0200 */
[----:B------:R-:W-:Y:S01]  /*3c00*/  SHF.R.S32.HI R0, RZ, 0x1f, R109 ;  /* 0x0000001fff007819 */ /* 0x000fe2000001146d */
[----:B------:R-:W-:-:S02]  /*3c10*/  IMAD R7, R13, UR7, R8 ;  /* 0x000000070d077c24 */ /* 0x000fc4000f8e0208 */
[----:B------:R-:W-:Y:S01]  /*3c20*/  IMAD.WIDE.U32 R4, R13, UR6, R4 ;  /* 0x000000060d047c25 */ /* 0x000fe2000f8e0004 */
[----:B------:R-:W-:-:S03]  /*3c30*/  ULDC.64 UR6, c[0x0][0x2c0] ;  /* 0x0000b00000067ab9 */ /* 0x000fc60000000a00 */
[----:B------:R-:W-:Y:S01]  /*3c40*/  IMAD.WIDE.U32 R2, R13, UR4, R2 ;  /* 0x000000040d027c25 */ /* 0x000fe2000f8e0002 */
[----:B------:R-:W-:-:S03]  /*3c50*/  ULDC.64 UR4, c[0x0][0x268] ;  /* 0x00009a0000047ab9 */ /* 0x000fc60000000a00 */
[C---:B------:R-:W-:Y:S02]  /*3c60*/  IMAD R8, R0.reuse, UR6, RZ ;  /* 0x0000000600087c24 */ /* 0x040fe4000f8e02ff */
[----:B------:R-:W-:Y:S02]  /*3c70*/  IMAD R0, R0, UR4, RZ ;  /* 0x0000000400007c24 */ /* 0x000fe4000f8e02ff */
[----:B------:R-:W-:Y:S02]  /*3c80*/  IMAD.IADD R7, R5, 0x1, R7 ;  /* 0x0000000105077824 */ /* 0x000fe400078e0207 */
[----:B------:R-:W-:Y:S02]  /*3c90*/  IMAD.MOV.U32 R6, RZ, RZ, R4 ;  /* 0x000000ffff067224 */ /* 0x000fe400078e0004 */
[----:B------:R-:W-:Y:S02]  /*3ca0*/  IMAD.IADD R5, R3, 0x1, R9 ;  /* 0x0000000103057824 */ /* 0x000fe400078e0209 */
[----:B------:R-:W-:-:S02]  /*3cb0*/  IMAD.MOV.U32 R4, RZ, RZ, R2 ;  /* 0x000000ffff047224 */ /* 0x000fc400078e0002 */
[----:B------:R-:W-:Y:S01]  /*3cc0*/  IMAD R11, R109, UR5, R0 ;  /* 0x000000056d0b7c24 */ /* 0x000fe2000f8e0200 */
[----:B------:R-:W-:Y:S01]  /*3cd0*/  LOP3.LUT R0, R17, 0x3, RZ, 0xc0, !PT ;  /* 0x0000000311007812 */ /* 0x000fe200078ec0ff */
[C---:B------:R-:W-:Y:S01]  /*3ce0*/  IMAD R9, R109.reuse, UR7, R8 ;  /* 0x000000076d097c24 */ /* 0x040fe2000f8e0208 */
[----:B------:R-:W-:Y:S01]  /*3cf0*/  UMOV UR7, URZ ;  /* 0x0000003f00077c82 */ /* 0x000fe20008000000 */
[----:B------:R-:W-:Y:S01]  /*3d00*/  IMAD.WIDE.U32 R2, R109, UR6, R6 ;  /* 0x000000066d027c25 */ /* 0x000fe2000f8e0006 */
[----:B------:R-:W-:-:S03]  /*3d10*/  UMOV UR6, URZ ;  /* 0x0000003f00067c82 */ /* 0x000fc60008000000 */
[----:B------:R-:W-:Y:S01]  /*3d20*/  IMAD.WIDE.U32 R4, R109, UR4, R4 ;  /* 0x000000046d047c25 */ /* 0x000fe2000f8e0004 */
[----:B------:R-:W-:-:S03]  /*3d30*/  UMOV UR4, URZ ;  /* 0x0000003f00047c82 */ /* 0x000fc60008000000 */
[C---:B------:R-:W-:Y:S02]  /*3d40*/  VIADD R14, R17.reuse, 0xffffffff ;  /* 0xffffffff110e7836 */ /* 0x040fe40000000000 */
[----:B------:R-:W-:Y:S02]  /*3d50*/  IMAD.IADD R8, R17, 0x1, -R0 ;  /* 0x0000000111087824 */ /* 0x000fe400078e0a00 */
[----:B------:R-:W-:Y:S02]  /*3d60*/  IMAD.IADD R9, R9, 0x1, R3 ;  /* 0x0000000109097824 */ /* 0x000fe400078e0203 */
[----:B------:R-:W-:-:S07]  /*3d70*/  IMAD.IADD R11, R5, 0x1, R11 ;  /* 0x00000001050b7824 */ /* 0x000fce00078e020b */
.L_x_106:
[----:B0-----:R-:W0:Y:S01]  /*3d80*/  LDC.64 R32, c[0x0][0x2b0] ;  /* 0x0000ac00ff207b82 */ /* 0x001e220000000a00 */
[----:B------:R-:W-:Y:S01]  /*3d90*/  USHF.R.S32.HI UR5, URZ, 0x1f, UR4 ;  /* 0x0000001f3f057899 */ /* 0x000fe20008011404 */
[----:B------:R-:W-:Y:S01]  /*3da0*/  ISETP.GE.U32.AND P0, PT, R14, 0x3, PT ;  /* 0x000000030e00780c */ /* 0x000fe20003f06070 */
[----:B------:R-:W-:Y:S02]  /*3db0*/  IMAD.MOV.U32 R20, RZ, RZ, R2 ;  /* 0x000000ffff147224 */ /* 0x000fe400078e0002 */
[----:B--23--:R-:W-:Y:S02]  /*3dc0*/  IMAD.MOV.U32 R21, RZ, RZ, R9 ;  /* 0x000000ffff157224 */ /* 0x00cfe400078e0009 */
[----:B------:R-:W-:Y:S01]  /*3dd0*/  IMAD.MOV.U32 R10, RZ, RZ, R4 ;  /* 0x000000ffff0a7224 */ /* 0x000fe200078e0004 */
[----:B-1----:R-:W1:Y:S08]  /*3de0*/  LDC.64 R24, c[0x0][0x258] ;  /* 0x00009600ff187b82 */ /* 0x002e700000000a00 */
[----:B------:R-:W2:Y:S01]  /*3df0*/  LDC R19, c[0x0][0x230] ;  /* 0x00008c00ff137b82 */ /* 0x000ea20000000800 */
[----:B0---4-:R-:W-:-:S02]  /*3e00*/  IMAD R16, R32, UR5, RZ ;  /* 0x0000000520107c24 */ /* 0x011fc4000f8e02ff */
[----:B------:R-:W-:-:S04]  /*3e10*/  IMAD.WIDE.U32 R12, R32, UR4, R20 ;  /* 0x00000004200c7c25 */ /* 0x000fc8000f8e0014 */
[----:B------:R-:W-:Y:S02]  /*3e20*/  IMAD R17, R33, UR4, R16 ;  /* 0x0000000421117c24 */ /* 0x000fe4000f8e0210 */
[C---:B-1----:R-:W-:Y:S01]  /*3e30*/  IMAD R18, R24.reuse, UR5, RZ ;  /* 0x0000000518127c24 */ /* 0x042fe2000f8e02ff */
[----:B------:R-:W-:Y:S01]  /*3e40*/  UMOV UR5, URZ ;  /* 0x0000003f00057c82 */ /* 0x000fe20008000000 */
[----:B------:R-:W-:-:S04]  /*3e50*/  IMAD.WIDE.U32 R6, R24, UR4, R10 ;  /* 0x0000000418067c25 */ /* 0x000fc8000f8e000a */
[----:B------:R-:W-:Y:S01]  /*3e60*/  IMAD R15, R25, UR4, R18 ;  /* 0x00000004190f7c24 */ /* 0x000fe2000f8e0212 */
[----:B------:R-:W-:Y:S01]  /*3e70*/  UIADD3 UR4, UR4, 0x1, URZ ;  /* 0x0000000104047890 */ /* 0x000fe2000fffe03f */
[----:B------:R-:W-:Y:S02]  /*3e80*/  IMAD.IADD R17, R13, 0x1, R17 ;  /* 0x000000010d117824 */ /* 0x000fe400078e0211 */
[----:B------:R-:W-:-:S03]  /*3e90*/  IMAD.IADD R15, R7, 0x1, R15 ;  /* 0x00000001070f7824 */ /* 0x000fc600078e020f */
[----:B--2---:R-:W-:Y:S01]  /*3ea0*/  ISETP.LE.AND P1, PT, R19, UR4, PT ;  /* 0x0000000413007c0c */ /* 0x004fe2000bf23270 */
[----:B------:R-:W-:-:S12]  /*3eb0*/  @!P0 BRA `(.L_x_100) ;  /* 0x0000000c00648947 */ /* 0x000fd80003800000 */
[----:B------:R-:W-:Y:S01]  /*3ec0*/  IMAD R16, R24, UR7, RZ ;  /* 0x0000000718107c24 */ /* 0x000fe2000f8e02ff */
[----:B------:R-:W-:Y:S01]  /*3ed0*/  ISETP.GT.AND P0, PT, R8, RZ, PT ;  /* 0x000000ff0800720c */ /* 0x000fe20003f04270 */
[----:B------:R-:W-:Y:S01]  /*3ee0*/  IMAD R22, R32, UR7, RZ ;  /* 0x0000000720167c24 */ /* 0x000fe2000f8e02ff */
[----:B------:R-:W-:Y:S01]  /*3ef0*/  ULDC.64 UR14, c[0x0][0x228] ;  /* 0x00008a00000e7ab9 */ /* 0x000fe20000000a00 */
[----:B------:R-:W-:Y:S01]  /*3f00*/  IMAD.WIDE.U32 R18, R24, UR6, R10 ;  /* 0x0000000618127c25 */ /* 0x000fe2000f8e000a */
[----:B------:R-:W-:Y:S01]  /*3f10*/  ULDC.64 UR16, c[0x0][0x280] ;  /* 0x0000a00000107ab9 */ /* 0x000fe20000000a00 */
[----:B------:R-:W-:Y:S02]  /*3f20*/  UMOV UR5, URZ ;  /* 0x0000003f00057c82 */ /* 0x000fe40008000000 */
[----:B------:R-:W-:Y:S01]  /*3f30*/  IMAD.WIDE.U32 R20, R32, UR6, R20 ;  /* 0x0000000620147c25 */ /* 0x000fe2000f8e0014 */
[----:B------:R-:W-:-:S03]  /*3f40*/  LEA R24, P2, R18, UR14, 0x1 ;  /* 0x0000000e12187c11 */ /* 0x000fc6000f8408ff */
[----:B------:R-:W-:Y:S01]  /*3f50*/  IMAD R25, R25, UR6, R16 ;  /* 0x0000000619197c24 */ /* 0x000fe2000f8e0210 */
[----:B------:R-:W-:Y:S01]  /*3f60*/  LEA R16, P3, R20, UR16, 0x1 ;  /* 0x0000001014107c11 */ /* 0x000fe2000f8608ff */
[----:B------:R-:W-:Y:S02]  /*3f70*/  IMAD R33, R33, UR6, R22 ;  /* 0x0000000621217c24 */ /* 0x000fe4000f8e0216 */
[----:B------:R-:W-:Y:S02]  /*3f80*/  IMAD.IADD R25, R19, 0x1, R25 ;  /* 0x0000000113197824 */ /* 0x000fe400078e0219 */
[----:B------:R-:W-:Y:S02]  /*3f90*/  IMAD.IADD R33, R21, 0x1, R33 ;  /* 0x0000000115217824 */ /* 0x000fe400078e0221 */
[----:B------:R-:W-:Y:S01]  /*3fa0*/  IMAD.MOV.U32 R10, RZ, RZ, R8 ;  /* 0x000000ffff0a7224 */ /* 0x000fe200078e0008 */
[----:B------:R-:W-:Y:S02]  /*3fb0*/  LEA.HI.X R25, R18, UR15, R25, 0x1, P2 ;  /* 0x0000000f12197c11 */ /* 0x000fe400090f0c19 */
[----:B------:R-:W-:Y:S01]  /*3fc0*/  LEA.HI.X R33, R20, UR17, R33, 0x1, P3 ;  /* 0x0000001114217c11 */ /* 0x000fe200098f0c21 */
[----:B------:R-:W-:Y:S06]  /*3fd0*/  @!P0 BRA `(.L_x_101) ;  /* 0x00000008009c8947 */ /* 0x000fec0003800000 */
[----:B------:R-:W-:Y:S02]  /*3fe0*/  ISETP.GT.AND P2, PT, R10, 0xc, PT ;  /* 0x0000000c0a00780c */ /* 0x000fe40003f44270 */
[----:B------:R-:W-:-:S11]  /*3ff0*/  PLOP3.LUT P0, PT, PT, PT, PT, 0x80, 0x0 ;  /* 0x000000000000781c */ /* 0x000fd60003f0f070 */
[----:B------:R-:W-:Y:S05]  /*4000*/  @!P2 BRA `(.L_x_102) ;  /* 0x0000000400a4a947 */ /* 0x000fea0003800000 */
[----:B------:R-:W-:-:S13]  /*4010*/  PLOP3.LUT P0, PT, PT, PT, PT, 0x8, 0x0 ;  /* 0x000000000000781c */ /* 0x000fda0003f0e170 */
.L_x_103:
[----:B--2---:R-:W-:Y:S02]  /*4020*/  IMAD.MOV.U32 R18, RZ, RZ, R16 ;  /* 0x000000ffff127224 */ /* 0x004fe400078e0010 */
[----:B------:R-:W-:-:S05]  /*4030*/  IMAD.MOV.U32 R19, RZ, RZ, R33 ;  /* 0x000000ffff137224 */ /* 0x000fca00078e0021 */
[----:B------:R0:W2:Y:S01]  /*4040*/  LDG.E.U16 R31, desc[UR12][R18.64] ;  /* 0x0000000c121f7981 */ /* 0x0000a2000c1e1500 */
[----:B------:R-:W-:-:S04]  /*4050*/  IADD3 R20, P2, R16, UR10, RZ ;  /* 0x0000000a10147c10 */ /* 0x000fc8000ff5e0ff */
[----:B------:R-:W-:Y:S01]  /*4060*/  IADD3.X R21, R33, UR11, RZ, P2, !PT ;  /* 0x0000000b21157c10 */ /* 0x000fe200097fe4ff */
[----:B0-----:R-:W-:Y:S02]  /*4070*/  IMAD.MOV.U32 R18, RZ, RZ, R24 ;  /* 0x000000ffff127224 */ /* 0x001fe400078e0018 */
[----:B------:R-:W-:-:S05]  /*4080*/  IMAD.MOV.U32 R19, RZ, RZ, R25 ;  /* 0x000000ffff137224 */ /* 0x000fca00078e0019 */
[----:B--2---:R0:W-:Y:S04]  /*4090*/  STG.E.U16 desc[UR12][R18.64], R31 ;  /* 0x0000001f12007986 */ /* 0x0041e8000c10150c */
[----:B------:R-:W2:Y:S01]  /*40a0*/  LDG.E.U16 R33, desc[UR12][R20.64] ;  /* 0x0000000c14217981 */ /* 0x000ea2000c1e1500 */
[----:B------:R-:W-:Y:S02]  /*40b0*/  IADD3 R22, P2, R24, UR8, RZ ;  /* 0x0000000818167c10 */ /* 0x000fe4000ff5e0ff */
[----:B------:R-:W-:Y:S02]  /*40c0*/  IADD3 R24, P3, R20, UR10, RZ ;  /* 0x0000000a14187c10 */ /* 0x000fe4000ff7e0ff */
[----:B------:R-:W-:Y:S02]  /*40d0*/  IADD3.X R23, R25, UR9, RZ, P2, !PT ;  /* 0x0000000919177c10 */ /* 0x000fe400097fe4ff */
[----:B------:R-:W-:-:S03]  /*40e0*/  IADD3.X R25, R21, UR11, RZ, P3, !PT ;  /* 0x0000000b15197c10 */ /* 0x000fc60009ffe4ff */
[----:B--2---:R1:W-:Y:S04]  /*40f0*/  STG.E.U16 desc[UR12][R22.64], R33 ;  /* 0x0000002116007986 */ /* 0x0043e8000c10150c */
[----:B------:R-:W2:Y:S01]  /*4100*/  LDG.E.U16 R35, desc[UR12][R24.64] ;  /* 0x0000000c18237981 */ /* 0x000ea2000c1e1500 */
[----:B------:R-:W-:Y:S02]  /*4110*/  IADD3 R26, P2, R22, UR8, RZ ;  /* 0x00000008161a7c10 */ /* 0x000fe4000ff5e0ff */
[----:B------:R-:W-:Y:S02]  /*4120*/  IADD3 R28, P3, R24, UR10, RZ ;  /* 0x0000000a181c7c10 */ /* 0x000fe4000ff7e0ff */
[----:B------:R-:W-:Y:S02]  /*4130*/  IADD3.X R27, R23, UR9, RZ, P2, !PT ;  /* 0x00000009171b7c10 */ /* 0x000fe400097fe4ff */
[----:B------:R-:W-:-:S03]  /*4140*/  IADD3.X R29, R25, UR11, RZ, P3, !PT ;  /* 0x0000000b191d7c10 */ /* 0x000fc60009ffe4ff */
[----:B--2---:R2:W-:Y:S04]  /*4150*/  STG.E.U16 desc[UR12][R26.64], R35 ;  /* 0x000000231a007986 */ /* 0x0045e8000c10150c */
[----:B0-----:R-:W3:Y:S01]  /*4160*/  LDG.E.U16 R31, desc[UR12][R28.64] ;  /* 0x0000000c1c1f7981 */ /* 0x001ee2000c1e1500 */
[----:B------:R-:W-:Y:S02]  /*4170*/  IADD3 R18, P3, R26, UR8, RZ ;  /* 0x000000081a127c10 */ /* 0x000fe4000ff7e0ff */
[----:B------:R-:W-:Y:S02]  /*4180*/  IADD3 R20, P2, R28, UR10, RZ ;  /* 0x0000000a1c147c10 */ /* 0x000fe4000ff5e0ff */
[----:B------:R-:W-:Y:S02]  /*4190*/  IADD3.X R19, R27, UR9, RZ, P3, !PT ;  /* 0x000000091b137c10 */ /* 0x000fe40009ffe4ff */
[----:B------:R-:W-:-:S03]  /*41a0*/  IADD3.X R21, R29, UR11, RZ, P2, !PT ;  /* 0x0000000b1d157c10 */ /* 0x000fc600097fe4ff */
[----:B---3--:R0:W-:Y:S04]  /*41b0*/  STG.E.U16 desc[UR12][R18.64], R31 ;  /* 0x0000001f12007986 */ /* 0x0081e8000c10150c */
[----:B-1----:R-:W3:Y:S01]  /*41c0*/  LDG.E.U16 R33, desc[UR12][R20.64] ;  /* 0x0000000c14217981 */ /* 0x002ee2000c1e1500 */
[----:B------:R-:W-:Y:S02]  /*41d0*/  IADD3 R22, P2, R18, UR8, RZ ;  /* 0x0000000812167c10 */ /* 0x000fe4000ff5e0ff */
[----:B------:R-:W-:Y:S02]  /*41e0*/  IADD3 R24, P3, R20, UR10, RZ ;  /* 0x0000000a14187c10 */ /* 0x000fe4000ff7e0ff */
[----:B------:R-:W-:Y:S02]  /*41f0*/  IADD3.X R23, R19, UR9, RZ, P2, !PT ;  /* 0x0000000913177c10 */ /* 0x000fe400097fe4ff */
[----:B------:R-:W-:-:S03]  /*4200*/  IADD3.X R25, R21, UR11, RZ, P3, !PT ;  /* 0x0000000b15197c10 */ /* 0x000fc60009ffe4ff */
[----:B---3--:R1:W-:Y:S04]  /*4210*/  STG.E.U16 desc[UR12][R22.64], R33 ;  /* 0x0000002116007986 */ /* 0x0083e8000c10150c */
[----:B--2---:R-:W2:Y:S01]  /*4220*/  LDG.E.U16 R35, desc[UR12][R24.64] ;  /* 0x0000000c18237981 */ /* 0x004ea2000c1e1500 */
        /* <DEDUP_REMOVED lines=59> */
[----:B------:R-:W3:Y:S01]  /*45e0*/  LDG.E.U16 R21, desc[UR12][R28.64] ;  /* 0x0000000c1c157981 */ /* 0x000ee2000c1e1500 */
[----:B0-----:R-:W-:Y:S01]  /*45f0*/  IADD3 R18, P2, R26, UR8, RZ ;  /* 0x000000081a127c10 */ /* 0x001fe2000ff5e0ff */
[----:B------:R-:W-:Y:S01]  /*4600*/  VIADD R10, R10, 0xfffffff0 ;  /* 0xfffffff00a0a7836 */ /* 0x000fe20000000000 */
[----:B------:R-:W-:Y:S01]  /*4610*/  IADD3 R16, P3, R28, UR10, RZ ;  /* 0x0000000a1c107c10 */ /* 0x000fe2000ff7e0ff */
[----:B------:R-:W-:Y:S01]  /*4620*/  UIADD3 UR5, UR5, 0x10, URZ ;  /* 0x0000001005057890 */ /* 0x000fe2000fffe03f */
[----:B------:R-:W-:Y:S02]  /*4630*/  IADD3.X R19, R27, UR9, RZ, P2, !PT ;  /* 0x000000091b137c10 */ /* 0x000fe400097fe4ff */
[----:B------:R-:W-:-:S02]  /*4640*/  ISETP.GT.AND P2, PT, R10, 0xc, PT ;  /* 0x0000000c0a00780c */ /* 0x000fc40003f44270 */
[----:B------:R-:W-:Y:S02]  /*4650*/  IADD3 R24, P4, R18, UR8, RZ ;  /* 0x0000000812187c10 */ /* 0x000fe4000ff9e0ff */
[----:B-1----:R-:W-:Y:S02]  /*4660*/  IADD3.X R33, R29, UR11, RZ, P3, !PT ;  /* 0x0000000b1d217c10 */ /* 0x002fe40009ffe4ff */
[----:B------:R-:W-:Y:S01]  /*4670*/  IADD3.X R25, R19, UR9, RZ, P4, !PT ;  /* 0x0000000913197c10 */ /* 0x000fe2000a7fe4ff */
[----:B---3--:R2:W-:Y:S06]  /*4680*/  STG.E.U16 desc[UR12][R18.64], R21 ;  /* 0x0000001512007986 */ /* 0x0085ec000c10150c */
[----:B------:R-:W-:Y:S05]  /*4690*/  @P2 BRA `(.L_x_103) ;  /* 0xfffffff800602947 */ /* 0x000fea000383ffff */
.L_x_102:
[----:B------:R-:W-:-:S13]  /*46a0*/  ISETP.GT.AND P2, PT, R10, 0x4, PT ;  /* 0x000000040a00780c */ /* 0x000fda0003f44270 */
[----:B------:R-:W-:Y:S05]  /*46b0*/  @!P2 BRA `(.L_x_104) ;  /* 0x0000000000dca947 */ /* 0x000fea0003800000 */
        /* <DEDUP_REMOVED lines=37> */
[----:B--2---:R-:W-:Y:S04]  /*4910*/  STG.E.U16 desc[UR12][R26.64], R35 ;  /* 0x000000231a007986 */ /* 0x004fe8000c10150c */
[----:B0-----:R-:W2:Y:S01]  /*4920*/  LDG.E.U16 R31, desc[UR12][R28.64] ;  /* 0x0000000c1c1f7981 */ /* 0x001ea2000c1e1500 */
[----:B------:R-:W-:Y:S02]  /*4930*/  IADD3 R18, P0, R26, UR8, RZ ;  /* 0x000000081a127c10 */ /* 0x000fe4000ff1e0ff */
[----:B------:R-:W-:Y:S02]  /*4940*/  IADD3 R20, P2, R28, UR10, RZ ;  /* 0x0000000a1c147c10 */ /* 0x000fe4000ff5e0ff */
[----:B------:R-:W-:Y:S02]  /*4950*/  IADD3.X R19, R27, UR9, RZ, P0, !PT ;  /* 0x000000091b137c10 */ /* 0x000fe400087fe4ff */
[----:B------:R-:W-:-:S03]  /*4960*/  IADD3.X R21, R29, UR11, RZ, P2, !PT ;  /* 0x0000000b1d157c10 */ /* 0x000fc600097fe4ff */
[----:B--2---:R-:W-:Y:S04]  /*4970*/  STG.E.U16 desc[UR12][R18.64], R31 ;  /* 0x0000001f12007986 */ /* 0x004fe8000c10150c */
[----:B------:R-:W2:Y:S01]  /*4980*/  LDG.E.U16 R25, desc[UR12][R20.64] ;  /* 0x0000000c14197981 */ /* 0x000ea2000c1e1500 */
[----:B-1----:R-:W-:Y:S01]  /*4990*/  IADD3 R22, P0, R18, UR8, RZ ;  /* 0x0000000812167c10 */ /* 0x002fe2000ff1e0ff */
[----:B------:R-:W-:Y:S01]  /*49a0*/  VIADD R10, R10, 0xfffffff8 ;  /* 0xfffffff80a0a7836 */ /* 0x000fe20000000000 */
[----:B------:R-:W-:Y:S01]  /*49b0*/  IADD3 R16, P2, R20, UR10, RZ ;  /* 0x0000000a14107c10 */ /* 0x000fe2000ff5e0ff */
[----:B------:R-:W-:Y:S01]  /*49c0*/  UIADD3 UR5, UR5, 0x8, URZ ;  /* 0x0000000805057890 */ /* 0x000fe2000fffe03f */
[----:B------:R-:W-:Y:S02]  /*49d0*/  IADD3.X R23, R19, UR9, RZ, P0, !PT ;  /* 0x0000000913177c10 */ /* 0x000fe400087fe4ff */
[----:B------:R-:W-:-:S02]  /*49e0*/  IADD3 R24, P3, R22, UR8, RZ ;  /* 0x0000000816187c10 */ /* 0x000fc4000ff7e0ff */
[----:B------:R-:W-:Y:S02]  /*49f0*/  PLOP3.LUT P0, PT, PT, PT, PT, 0x8, 0x0 ;  /* 0x000000000000781c */ /* 0x000fe40003f0e170 */
[----:B------:R-:W-:Y:S01]  /*4a00*/  IADD3.X R33, R21, UR11, RZ, P2, !PT ;  /* 0x0000000b15217c10 */ /* 0x000fe200097fe4ff */
[----:B--2---:R0:W-:Y:S02]  /*4a10*/  STG.E.U16 desc[UR12][R22.64], R25 ;  /* 0x0000001916007986 */ /* 0x0041e4000c10150c */
[----:B0-----:R-:W-:-:S08]  /*4a20*/  IADD3.X R25, R23, UR9, RZ, P3, !PT ;  /* 0x0000000917197c10 */ /* 0x001fd00009ffe4ff */
.L_x_104:
[----:B------:R-:W-:-:S13]  /*4a30*/  ISETP.NE.OR P0, PT, R10, RZ, P0 ;  /* 0x000000ff0a00720c */ /* 0x000fda0000705670 */
[----:B------:R-:W-:Y:S05]  /*4a40*/  @!P0 BRA `(.L_x_100) ;  /* 0x0000000000808947 */ /* 0x000fea0003800000 */
.L_x_101:
[----:B--23--:R-:W-:Y:S02]  /*4a50*/  IMAD.MOV.U32 R18, RZ, RZ, R16 ;  /* 0x000000ffff127224 */ /* 0x00cfe400078e0010 */
        /* <DEDUP_REMOVED lines=20> */
[----:B0-----:R-:W-:Y:S01]  /*4ba0*/  IADD3 R18, P0, R26, UR8, RZ ;  /* 0x000000081a127c10 */ /* 0x001fe2000ff1e0ff */
[----:B------:R-:W-:Y:S01]  /*4bb0*/  VIADD R10, R10, 0xfffffffc ;  /* 0xfffffffc0a0a7836 */ /* 0x000fe20000000000 */
[----:B------:R-:W-:Y:S01]  /*4bc0*/  IADD3 R16, P2, R28, UR10, RZ ;  /* 0x0000000a1c107c10 */ /* 0x000fe2000ff5e0ff */
[----:B------:R-:W-:Y:S01]  /*4bd0*/  UIADD3 UR5, UR5, 0x4, URZ ;  /* 0x0000000405057890 */ /* 0x000fe2000fffe03f */
[----:B------:R-:W-:Y:S02]  /*4be0*/  IADD3.X R19, R27, UR9, RZ, P0, !PT ;  /* 0x000000091b137c10 */ /* 0x000fe400087fe4ff */
[----:B------:R-:W-:-:S02]  /*4bf0*/  ISETP.NE.AND P0, PT, R10, RZ, PT ;  /* 0x000000ff0a00720c */ /* 0x000fc40003f05270 */
[----:B------:R-:W-:Y:S02]  /*4c00*/  IADD3 R24, P3, R18, UR8, RZ ;  /* 0x0000000812187c10 */ /* 0x000fe4000ff7e0ff */
[----:B-1----:R-:W-:Y:S02]  /*4c10*/  IADD3.X R33, R29, UR11, RZ, P2, !PT ;  /* 0x0000000b1d217c10 */ /* 0x002fe400097fe4ff */
[----:B------:R-:W-:Y:S01]  /*4c20*/  IADD3.X R25, R19, UR9, RZ, P3, !PT ;  /* 0x0000000913197c10 */ /* 0x000fe20009ffe4ff */
[----:B--2---:R3:W-:Y:S06]  /*4c30*/  STG.E.U16 desc[UR12][R18.64], R21 ;  /* 0x0000001512007986 */ /* 0x0047ec000c10150c */
[----:B------:R-:W-:Y:S05]  /*4c40*/  @P0 BRA `(.L_x_101) ;  /* 0xfffffffc00800947 */ /* 0x000fea000383ffff */
.L_x_100:
[----:B------:R-:W-:-:S13]  /*4c50*/  ISETP.NE.AND P0, PT, R0, RZ, PT ;  /* 0x000000ff0000720c */ /* 0x000fda0003f05270 */
[----:B------:R-:W-:Y:S05]  /*4c60*/  @!P0 BRA `(.L_x_105) ;  /* 0x0000000000ec8947 */ /* 0x000fea0003800000 */
[----:B------:R-:W0:Y:S01]  /*4c70*/  LDC.64 R22, c[0x0][0x2b8] ;  /* 0x0000ae00ff167b82 */ /* 0x000e220000000a00 */
[----:B------:R-:W-:Y:S01]  /*4c80*/  USHF.R.S32.HI UR14, URZ, 0x1f, UR5 ;  /* 0x0000001f3f0e7899 */ /* 0x000fe20008011405 */
[----:B--23--:R-:W-:Y:S01]  /*4c90*/  IMAD.MOV.U32 R18, RZ, RZ, R12 ;  /* 0x000000ffff127224 */ /* 0x00cfe200078e000c */
[----:B------:R-:W-:Y:S01]  /*4ca0*/  ULDC.64 UR16, c[0x0][0x280] ;  /* 0x0000a00000107ab9 */ /* 0x000fe20000000a00 */
[----:B------:R-:W-:Y:S01]  /*4cb0*/  IMAD.MOV.U32 R19, RZ, RZ, R17 ;  /* 0x000000ffff137224 */ /* 0x000fe200078e0011 */
[----:B------:R-:W-:-:S03]  /*4cc0*/  ULDC.64 UR18, c[0x0][0x228] ;  /* 0x00008a0000127ab9 */ /* 0x000fc60000000a00 */
[----:B------:R-:W1:Y:S01]  /*4cd0*/  LDC.64 R24, c[0x0][0x260] ;  /* 0x00009800ff187b82 */ /* 0x000e620000000a00 */
[C---:B0-----:R-:W-:Y:S02]  /*4ce0*/  IMAD R10, R22.reuse, UR14, RZ ;  /* 0x0000000e160a7c24 */ /* 0x041fe4000f8e02ff */
[----:B------:R-:W-:-:S04]  /*4cf0*/  IMAD.WIDE.U32 R12, R22, UR5, R18 ;  /* 0x00000005160c7c25 */ /* 0x000fc8000f8e0012 */
[----:B------:R-:W-:Y:S01]  /*4d00*/  IMAD R7, R23, UR5, R10 ;  /* 0x0000000517077c24 */ /* 0x000fe2000f8e020a */
[----:B------:R-:W-:-:S03]  /*4d10*/  LEA R16, P0, R12, UR16, 0x1 ;  /* 0x000000100c107c11 */ /* 0x000fc6000f8008ff */
[----:B------:R-:W-:-:S05]  /*4d20*/  IMAD.IADD R7, R13, 0x1, R7 ;  /* 0x000000010d077824 */ /* 0x000fca00078e0207 */
[----:B------:R-:W-:-:S06]  /*4d30*/  LEA.HI.X R17, R12, UR17, R7, 0x1, P0 ;  /* 0x000000110c117c11 */ /* 0x000fcc00080f0c07 */
[----:B------:R-:W2:Y:S01]  /*4d40*/  LDG.E.U16 R17, desc[UR12][R16.64] ;  /* 0x0000000c10117981 */ /* 0x000ea2000c1e1500 */
[C---:B-1----:R-:W-:Y:S02]  /*4d50*/  IMAD R10, R24.reuse, UR14, RZ ;  /* 0x0000000e180a7c24 */ /* 0x042fe4000f8e02ff */
[----:B------:R-:W-:Y:S02]  /*4d60*/  IMAD.MOV.U32 R20, RZ, RZ, R6 ;  /* 0x000000ffff147224 */ /* 0x000fe400078e0006 */
[----:B------:R-:W-:Y:S02]  /*4d70*/  IMAD.MOV.U32 R21, RZ, RZ, R15 ;  /* 0x000000ffff157224 */ /* 0x000fe400078e000f */
[----:B------:R-:W-:Y:S02]  /*4d80*/  IMAD R13, R25, UR5, R10 ;  /* 0x00000005190d7c24 */ /* 0x000fe4000f8e020a */
[----:B------:R-:W-:-:S04]  /*4d90*/  IMAD.WIDE.U32 R6, R24, UR5, R20 ;  /* 0x0000000518067c25 */ /* 0x000fc8000f8e0014 */
[----:B------:R-:W-:Y:S01]  /*4da0*/  IMAD.IADD R7, R7, 0x1, R13 ;  /* 0x0000000107077824 */ /* 0x000fe200078e020d */
[----:B------:R-:W-:-:S04]  /*4db0*/  LEA R12, P0, R6, UR18, 0x1 ;  /* 0x00000012060c7c11 */ /* 0x000fc8000f8008ff */
[----:B------:R-:W-:Y:S02]  /*4dc0*/  LEA.HI.X R13, R6, UR19, R7, 0x1, P0 ;  /* 0x00000013060d7c11 */ /* 0x000fe400080f0c07 */
[----:B------:R-:W-:-:S03]  /*4dd0*/  ISETP.NE.AND P0, PT, R0, 0x1, PT ;  /* 0x000000010000780c */ /* 0x000fc60003f05270 */
[----:B--2---:R0:W-:Y:S10]  /*4de0*/  STG.E.U16 desc[UR12][R12.64], R17 ;  /* 0x000000110c007986 */ /* 0x0041f4000c10150c */
[----:B------:R-:W-:Y:S05]  /*4df0*/  @!P0 BRA `(.L_x_105) ;  /* 0x0000000000888947 */ /* 0x000fea0003800000 */
[----:B------:R-:W-:-:S04]  /*4e00*/  UIADD3 UR14, UR5, 0x1, URZ ;  /* 0x00000001050e7890 */ /* 0x000fc8000fffe03f */
[----:B------:R-:W-:Y:S02]  /*4e10*/  USHF.R.S32.HI UR15, URZ, 0x1f, UR14 ;  /* 0x0000001f3f0f7899 */ /* 0x000fe4000801140e */
[----:B------:R-:W-:-:S04]  /*4e20*/  IMAD.WIDE.U32 R6, R22, UR14, R18 ;  /* 0x0000000e16067c25 */ /* 0x000fc8000f8e0012 */
[----:B------:R-:W-:Y:S01]  /*4e30*/  IMAD R10, R22, UR15, RZ ;  /* 0x0000000f160a7c24 */ /* 0x000fe2000f8e02ff */
[----:B0-----:R-:W-:-:S03]  /*4e40*/  LEA R12, P0, R6, UR16, 0x1 ;  /* 0x00000010060c7c11 */ /* 0x001fc6000f8008ff */
[----:B------:R-:W-:-:S04]  /*4e50*/  IMAD R13, R23, UR14, R10 ;  /* 0x0000000e170d7c24 */ /* 0x000fc8000f8e020a */
[----:B------:R-:W-:-:S05]  /*4e60*/  IMAD.IADD R7, R7, 0x1, R13 ;  /* 0x0000000107077824 */ /* 0x000fca00078e020d */
[----:B------:R-:W-:-:S06]  /*4e70*/  LEA.HI.X R13, R6, UR17, R7, 0x1, P0 ;  /* 0x00000011060d7c11 */ /* 0x000fcc00080f0c07 */
[----:B------:R-:W2:Y:S01]  /*4e80*/  LDG.E.U16 R13, desc[UR12][R12.64] ;  /* 0x0000000c0c0d7981 */ /* 0x000ea2000c1e1500 */
[C---:B------:R-:W-:Y:S02]  /*4e90*/  IMAD R10, R24.reuse, UR15, RZ ;  /* 0x0000000f180a7c24 */ /* 0x040fe4000f8e02ff */
[----:B------:R-:W-:-:S04]  /*4ea0*/  IMAD.WIDE.U32 R6, R24, UR14, R20 ;  /* 0x0000000e18067c25 */ /* 0x000fc8000f8e0014 */
[----:B------:R-:W-:Y:S01]  /*4eb0*/  IMAD R15, R25, UR14, R10 ;  /* 0x0000000e190f7c24 */ /* 0x000fe2000f8e020a */
[----:B------:R-:W-:-:S03]  /*4ec0*/  LEA R16, P0, R6, UR18, 0x1 ;  /* 0x0000001206107c11 */ /* 0x000fc6000f8008ff */
[----:B------:R-:W-:-:S05]  /*4ed0*/  IMAD.IADD R7, R7, 0x1, R15 ;  /* 0x0000000107077824 */ /* 0x000fca00078e020f */
        /* <DEDUP_REMOVED lines=8> */
[----:B------:R-:W-:-:S03]  /*4f60*/  LEA R12, P0, R6, UR16, 0x1 ;  /* 0x00000010060c7c11 */ /* 0x000fc6000f8008ff */
[----:B-1----:R-:W-:-:S04]  /*4f70*/  IMAD R13, R23, UR5, R10 ;  /* 0x00000005170d7c24 */ /* 0x002fc8000f8e020a */
        /* <DEDUP_REMOVED lines=8> */
[----:B------:R-:W-:-:S05]  /*5000*/  LEA.HI.X R17, R6, UR19, R7, 0x1, P0 ;  /* 0x0000001306117c11 */ /* 0x000fca00080f0c07 */
[----:B--2---:R4:W-:Y:S02]  /*5010*/  STG.E.U16 desc[UR12][R16.64], R13 ;  /* 0x0000000d10007986 */ /* 0x0049e4000c10150c */
.L_x_105:
[----:B------:R-:W-:-:S04]  /*5020*/  UIADD3 UR6, UP0, UR6, 0x1, URZ ;  /* 0x0000000106067890 */ /* 0x000fc8000ff1e03f */
[----:B------:R-:W-:Y:S01]  /*5030*/  UIADD3.X UR7, URZ, UR7, URZ, UP0, !UPT ;  /* 0x000000073f077290 */ /* 0x000fe200087fe43f */
[----:B------:R-:W-:Y:S11]  /*5040*/  @!P1 BRA `(.L_x_106) ;  /* 0xffffffec004c9947 */ /* 0x000ff6000383ffff */
[----:B------:R-:W-:Y:S05]  /*5050*/  EXIT ;  /* 0x000000000000794d */ /* 0x000fea0003800000 */
.L_x_107:
[----:B------:R-:W-:-:S00]  /*5060*/  BRA `(.L_x_107) ;  /* 0xfffffffc00fc7947 */ /* 0x000fc0000383ffff */
[----:B------:R-:W-:-:S00]  /*5070*/  NOP ;  /* 0x0000000000007918 */ /* 0x000fc00000000000 */
        /* <DEDUP_REMOVED lines=8> */
.L_x_300:


//--------------------- .text._ZN2at6native55_GLOBAL__N__c1b0da0d_22_UpSampleTrilinear3d_cu_efb54c9339upsample_trilinear3d_backward_out_frameIN3c104HalfEfEEviT0_S5_S5_bNS_27GenericPackedTensorAccessorIT_Lm5ENS_16DefaultPtrTraitsElEENS6_IKS7_Lm5ES8_lEEPS7_ --------------------------
	.section	.text._ZN2at6native55_GLOBAL__N__c1b0da0d_22_UpSampleTrilinear3d_cu_efb54c9339upsample_trilinear3d_backward_out_frameIN3c104HalfEfEEviT0_S5_S5_bNS_27GenericPackedTensorAccessorIT_Lm5ENS_16DefaultPtrTraitsElEENS6_IKS7_Lm5ES8_lEEPS7_,"ax",@progbits
	.align	128
.text._ZN2at6native55_GLOBAL__N__c1b0da0d_22_UpSampleTrilinear3d_cu_efb54c9339upsample_trilinear3d_backward_out_frameIN3c104HalfEfEEviT0_S5_S5_bNS_27GenericPackedTensorAccessorIT_Lm5ENS_16DefaultPtrTraitsElEENS6_IKS7_Lm5ES8_lEEPS7_:
        .type           _ZN2at6native55_GLOBAL__N__c1b0da0d_22_UpSampleTrilinear3d_cu_efb54c9339upsample_trilinear3d_backward_out_frameIN3c104HalfEfEEviT0_S5_S5_bNS_27GenericPackedTensorAccessorIT_Lm5ENS_16DefaultPtrTraitsElEENS6_IKS7_Lm5ES8_lEEPS7_,@function
        .size           _ZN2at6native55_GLOBAL__N__c1b0da0d_22_UpSampleTrilinear3d_cu_efb54c9339upsample_trilinear3d_backward_out_frameIN3c104HalfEfEEviT0_S5_S5_bNS_27GenericPackedTensorAccessorIT_Lm5ENS_16DefaultPtrTraitsElEENS6_IKS7_Lm5ES8_lEEPS7_,(.L_x_301 - _ZN2at6native55_GLOBAL__N__c1b0da0d_22_UpSampleTrilinear3d_cu_efb54c9339upsample_trilinear3d_backward_out_frameIN3c104HalfEfEEviT0_S5_S5_bNS_27GenericPackedTensorAccessorIT_Lm5ENS_16DefaultPtrTraitsElEENS6_IKS7_Lm5ES8_lEEPS7_)
        .other          _ZN2at6native55_GLOBAL__N__c1b0da0d_22_UpSampleTrilinear3d_cu_efb54c9339upsample_trilinear3d_backward_out_frameIN3c104HalfEfEEviT0_S5_S5_bNS_27GenericPackedTensorAccessorIT_Lm5ENS_16DefaultPtrTraitsElEENS6_IKS7_Lm5ES8_lEEPS7_,@"STO_CUDA_ENTRY STV_DEFAULT"
_ZN2at6native55_GLOBAL__N__c1b0da0d_22_UpSampleTrilinear3d_cu_efb54c9339upsample_trilinear3d_backward_out_frameIN3c104HalfEfEEviT0_S5_S5_bNS_27GenericPackedTensorAccessorIT_Lm5ENS_16DefaultPtrTraitsElEENS6_IKS7_Lm5ES8_lEEPS7_:
        /* <DEDUP_REMOVED lines=180> */
.L_x_207:
        /* <DEDUP_REMOVED lines=115> */
.L_x_206:
        /* <DEDUP_REMOVED lines=14> */
[----:B--2---:R-:W-:-:S05]  /*1350*/  HADD2.F32 R114, -RZ, R98.H0_H0 ;  /* 0x20000062ff727230 */ /* 0x004fca0000004100 */
[----:B------:R-:W-:-:S05]  /*1360*/  FMUL.FTZ R114, R19, R114 ;  /* 0x0000007213727220 */ /* 0x000fca0000410000 */
[----:B------:R-:W-:Y:S02]  /*1370*/  F2FP.F16.F32.PACK_AB R99, RZ, R114 ;  /* 0x00000072ff63723e */ /* 0x000fe400000000ff */
        /* <DEDUP_REMOVED lines=15> */
.L_x_115:
[----:B-----5:R-:W-:-:S05]  /*1470*/  HADD2 R114, R115, R99.H0_H0 ;  /* 0x2000006373727230 */ /* 0x020fca0000000000 */
[----:B------:R-:W-:-:S05]  /*1480*/  PRMT R89, R115, R116, R114 ;  /* 0x0000007473597216 */ /* 0x000fca0000000072 */
[----:B------:R-:W2:Y:S02]  /*1490*/  ATOM.E.CAS.STRONG.GPU PT, R114, [R72], R115, R89 ;  /* 0x000000734872738b */ /* 0x000ea400001ee159 */
[----:B--2---:R-:W-:Y:S01]  /*14a0*/  ISETP.NE.U32.AND P0, PT, R114, R115, PT ;  /* 0x000000737200720c */ /* 0x004fe20003f05070 */
[----:B------:R-:W-:-:S12]  /*14b0*/  IMAD.MOV.U32 R115, RZ, RZ, R114 ;  /* 0x000000ffff737224 */ /* 0x000fd800078e0072 */
[----:B------:R-:W-:Y:S05]  /*14c0*/  @P0 BRA `(.L_x_115) ;  /* 0xfffffffc00e80947 */ /* 0x000fea000383ffff */
[----:B------:R-:W-:Y:S05]  /*14d0*/  BSYNC B2 ;  /* 0x0000000000027941 */ /* 0x000fea0003800000 */
.L_x_114:
[----:B------:R-:W-:Y:S05]  /*14e0*/  BRA `(.L_x_116) ;  /* 0x00000000004c7947 */ /* 0x000fea0003800000 */
.L_x_113:
[----:B------:R-:W-:Y:S02]  /*14f0*/  IADD3 R88, P0, R62, UR20, RZ ;  /* 0x000000143e587c10 */ /* 0x000fe4000ff1e0ff */
[----:B------:R-:W-:Y:S02]  /*1500*/  PRMT R114, RZ, 0x5410, R99 ;  /* 0x00005410ff727816 */ /* 0x000fe40000000063 */
[----:B------:R-:W-:-:S08]  /*1510*/  IADD3.X R89, R94, UR21, RZ, P0, !PT ;  /* 0x000000155e597c10 */ /* 0x000fd000087fe4ff */
[----:B------:R0:W-:Y:S02]  /*1520*/  ATOM.E.ADD.F16x2.RN.STRONG.GPU P0, RZ, desc[UR12][R88.64], R114 ;  /* 0x0000007258ff79a2 */ /* 0x0001e4000810e1cc */
[----:B0-----:R-:W-:Y:S05]  /*1530*/  @P0 BRA `(.L_x_116) ;  /* 0x0000000000380947 */ /* 0x001fea0003800000 */
[----:B------:R-:W0:Y:S02]  /*1540*/  QSPC.E.S P0, RZ, [R88] ;  /* 0x0000000058ff73aa */ /* 0x000e240000000500 */
[----:B0-----:R-:W-:Y:S05]  /*1550*/  @!P0 BRA `(.L_x_117) ;  /* 0x0000000000248947 */ /* 0x001fea0003800000 */
[----:B------:R-:W-:-:S07]  /*1560*/  MOV R115, R88 ;  /* 0x0000005800737202 */ /* 0x000fce0000000f00 */
.L_x_118:
[----:B------:R-:W0:Y:S02]  /*1570*/  LDS R88, [R115] ;  /* 0x0000000073587984 */ /* 0x000e240000000800 */
[C---:B0-----:R-:W-:Y:S02]  /*1580*/  HADD2 R114, R88.reuse.H1_H1, R99.H0_H0 ;  /* 0x2000006358727230 */ /* 0x041fe40000000c00 */
[----:B------:R-:W-:-:S05]  /*1590*/  HADD2 R89, R88.H0_H0, RZ.H0_H0 ;  /* 0x200000ff58597230 */ /* 0x000fca0000000800 */
[----:B------:R-:W-:-:S06]  /*15a0*/  PRMT R89, R89, 0x5410, R114 ;  /* 0x0000541059597816 */ /* 0x000fcc0000000072 */
[----:B------:R-:W0:Y:S02]  /*15b0*/  ATOMS.CAST.SPIN R89, [R115], R88, R89 ;  /* 0x000000587359738d */ /* 0x000e240001800059 */
[----:B0-----:R-:W-:-:S13]  /*15c0*/  ISETP.EQ.U32.AND P0, PT, R89, 0x1, PT ;  /* 0x000000015900780c */ /* 0x001fda0003f02070 */
[----:B------:R-:W-:Y:S05]  /*15d0*/  @!P0 BRA `(.L_x_118) ;  /* 0xfffffffc00e48947 */ /* 0x000fea000383ffff */
[----:B------:R-:W-:Y:S05]  /*15e0*/  BRA `(.L_x_116) ;  /* 0x00000000000c7947 */ /* 0x000fea0003800000 */
.L_x_117:
[----:B------:R-:W2:Y:S02]  /*15f0*/  LD.E R99, desc[UR12][R88.64] ;  /* 0x0000000c58637980 */ /* 0x000ea4000c101900 */
[----:B--2---:R-:W-:-:S05]  /*1600*/  IMAD.IADD R99, R114, 0x1, R99 ;  /* 0x0000000172637824 */ /* 0x004fca00078e0263 */
[----:B------:R1:W-:Y:S02]  /*1610*/  ST.E desc[UR12][R88.64], R99 ;  /* 0x0000006358007985 */ /* 0x0003e4000c10190c */
.L_x_116:
[----:B------:R-:W-:Y:S05]  /*1620*/  BSYNC B1 ;  /* 0x0000000000017941 */ /* 0x000fea0003800000 */
.L_x_112:
[----:B------:R-:W-:Y:S05]  /*1630*/  BRA `(.L_x_119) ;  /* 0x0000000000447947 */ /* 0x000fea0003800000 */
.L_x_111:
[----:B------:R-:W-:-:S05]  /*1640*/  PRMT R114, R99, 0x5410, RZ ;  /* 0x0000541063727816 */ /* 0x000fca00000000ff */
[----:B------:R0:W-:Y:S02]  /*1650*/  ATOM.E.ADD.F16x2.RN.STRONG.GPU P0, RZ, desc[UR12][R88.64], R114 ;  /* 0x0000007258ff79a2 */ /* 0x0001e4000810e1cc */
[----:B0-----:R-:W-:Y:S05]  /*1660*/  @P0 BRA `(.L_x_119) ;  /* 0x0000000000380947 */ /* 0x001fea0003800000 */
[----:B------:R-:W0:Y:S02]  /*1670*/  QSPC.E.S P0, RZ, [R88] ;  /* 0x0000000058ff73aa */ /* 0x000e240000000500 */
[----:B0-----:R-:W-:Y:S05]  /*1680*/  @!P0 BRA `(.L_x_120) ;  /* 0x0000000000248947 */ /* 0x001fea0003800000 */
[----:B------:R-:W-:-:S07]  /*1690*/  MOV R115, R88 ;  /* 0x0000005800737202 */ /* 0x000fce0000000f00 */
.L_x_121:
[----:B------:R-:W0:Y:S02]  /*16a0*/  LDS R88, [R115] ;  /* 0x0000000073587984 */ /* 0x000e240000000800 */
[C---:B0-----:R-:W-:Y:S02]  /*16b0*/  HADD2 R114, R88.reuse.H1_H1, RZ.H0_H0 ;  /* 0x200000ff58727230 */ /* 0x041fe40000000c00 */
[----:B------:R-:W-:-:S05]  /*16c0*/  HADD2 R89, R88.H0_H0, R99.H0_H0 ;  /* 0x2000006358597230 */ /* 0x000fca0000000800 */
[----:B------:R-:W-:-:S06]  /*16d0*/  PRMT R89, R89, 0x5410, R114 ;  /* 0x0000541059597816 */ /* 0x000fcc0000000072 */
[----:B------:R-:W0:Y:S02]  /*16e0*/  ATOMS.CAST.SPIN R89, [R115], R88, R89 ;  /* 0x000000587359738d */ /* 0x000e240001800059 */
[----:B0-----:R-:W-:-:S13]  /*16f0*/  ISETP.EQ.U32.AND P0, PT, R89, 0x1, PT ;  /* 0x000000015900780c */ /* 0x001fda0003f02070 */
[----:B------:R-:W-:Y:S05]  /*1700*/  @!P0 BRA `(.L_x_121) ;  /* 0xfffffffc00e48947 */ /* 0x000fea000383ffff */
[----:B------:R-:W-:Y:S05]  /*1710*/  BRA `(.L_x_119) ;  /* 0x00000000000c7947 */ /* 0x000fea0003800000 */
.L_x_120:
[----:B------:R-:W2:Y:S02]  /*1720*/  LD.E R99, desc[UR12][R88.64] ;  /* 0x0000000c58637980 */ /* 0x000ea4000c101900 */
[----:B--2---:R-:W-:-:S05]  /*1730*/  IMAD.IADD R99, R114, 0x1, R99 ;  /* 0x0000000172637824 */ /* 0x004fca00078e0263 */
[----:B------:R2:W-:Y:S02]  /*1740*/  ST.E desc[UR12][R88.64], R99 ;  /* 0x0000006358007985 */ /* 0x0005e4000c10190c */
.L_x_119:
[----:B------:R-:W-:Y:S05]  /*1750*/  BSYNC B0 ;  /* 0x0000000000007941 */ /* 0x000fea0003800000 */
.L_x_110:
[----:B-12---:R-:W-:Y:S01]  /*1760*/  IADD3 R88, P2, R42, UR20, RZ ;  /* 0x000000142a587c10 */ /* 0x006fe2000ff5e0ff */
[----:B------:R-:W-:Y:S01]  /*1770*/  IMAD.U32 R99, RZ, RZ, UR10 ;  /* 0x0000000aff637e24 */ /* 0x000fe2000f8e00ff */
[----:B------:R-:W-:Y:S01]  /*1780*/  IADD3 R116, P0, R2, R60, RZ ;  /* 0x0000003c02747210 */ /* 0x000fe20007f1e0ff */
[----:B------:R-:W-:Y:S01]  /*1790*/  HADD2.F32 R89, -RZ, R98.H0_H0 ;  /* 0x20000062ff597230 */ /* 0x000fe20000004100 */
        /* <DEDUP_REMOVED lines=8> */
[----:B------:R-:W-:-:S04]  /*1820*/  F2FP.F16.F32.PACK_AB R89, RZ, R89 ;  /* 0x00000059ff59723e */ /* 0x000fc800000000ff */
        /* <DEDUP_REMOVED lines=17> */
.L_x_127:
[----:B-----5:R-:W-:-:S05]  /*1940*/  HADD2 R114, R115, R99.H0_H0 ;  /* 0x2000006373727230 */ /* 0x020fca0000000000 */
[----:B------:R-:W-:-:S05]  /*1950*/  PRMT R89, R115, R116, R114 ;  /* 0x0000007473597216 */ /* 0x000fca0000000072 */
[----:B------:R-:W2:Y:S02]  /*1960*/  ATOM.E.CAS.STRONG.GPU PT, R114, [R74], R115, R89 ;  /* 0x000000734a72738b */ /* 0x000ea400001ee159 */
[----:B--2---:R-:W-:Y:S01]  /*1970*/  ISETP.NE.U32.AND P0, PT, R114, R115, PT ;  /* 0x000000737200720c */ /* 0x004fe20003f05070 */
[----:B------:R-:W-:-:S12]  /*1980*/  IMAD.MOV.U32 R115, RZ, RZ, R114 ;  /* 0x000000ffff737224 */ /* 0x000fd800078e0072 */
[----:B------:R-:W-:Y:S05]  /*1990*/  @P0 BRA `(.L_x_127) ;  /* 0xfffffffc00e80947 */ /* 0x000fea000383ffff */
[----:B------:R-:W-:Y:S05]  /*19a0*/  BSYNC B2 ;  /* 0x0000000000027941 */ /* 0x000fea0003800000 */
.L_x_126:
[----:B------:R-:W-:Y:S05]  /*19b0*/  BRA `(.L_x_128) ;  /* 0x00000000004c7947 */ /* 0x000fea0003800000 */
.L_x_125:
[----:B------:R-:W-:Y:S02]  /*19c0*/  IADD3 R88, P0, R68, UR20, RZ ;  /* 0x0000001444587c10 */ /* 0x000fe4000ff1e0ff */
[----:B------:R-:W-:Y:S02]  /*19d0*/  PRMT R114, RZ, 0x5410, R99 ;  /* 0x00005410ff727816 */ /* 0x000fe40000000063 */
[----:B------:R-:W-:-:S08]  /*19e0*/  IADD3.X R89, R92, UR21, RZ, P0, !PT ;  /* 0x000000155c597c10 */ /* 0x000fd000087fe4ff */
[----:B------:R1:W-:Y:S02]  /*19f0*/  ATOM.E.ADD.F16x2.RN.STRONG.GPU P0, RZ, desc[UR12][R88.64], R114 ;  /* 0x0000007258ff79a2 */ /* 0x0003e4000810e1cc */
[----:B-1----:R-:W-:Y:S05]  /*1a00*/  @P0 BRA `(.L_x_128) ;  /* 0x0000000000380947 */ /* 0x002fea0003800000 */
[----:B------:R-:W1:Y:S02]  /*1a10*/  QSPC.E.S P0, RZ, [R88] ;  /* 0x0000000058ff73aa */ /* 0x000e640000000500 */
[----:B-1----:R-:W-:Y:S05]  /*1a20*/  @!P0 BRA `(.L_x_129) ;  /* 0x0000000000248947 */ /* 0x002fea0003800000 */
[----:B------:R-:W-:-:S07]  /*1a30*/  MOV R115, R88 ;  /* 0x0000005800737202 */ /* 0x000fce0000000f00 */
.L_x_130:
[----:B------:R-:W1:Y:S02]  /*1a40*/  LDS R88, [R115] ;  /* 0x0000000073587984 */ /* 0x000e640000000800 */
[C---:B-1----:R-:W-:Y:S02]  /*1a50*/  HADD2 R114, R88.reuse.H1_H1, R99.H0_H0 ;  /* 0x2000006358727230 */ /* 0x042fe40000000c00 */
[----:B------:R-:W-:-:S05]  /*1a60*/  HADD2 R89, R88.H0_H0, RZ.H0_H0 ;  /* 0x200000ff58597230 */ /* 0x000fca0000000800 */
[----:B------:R-:W-:-:S06]  /*1a70*/  PRMT R89, R89, 0x5410, R114 ;  /* 0x0000541059597816 */ /* 0x000fcc0000000072 */
[----:B------:R-:W1:Y:S02]  /*1a80*/  ATOMS.CAST.SPIN R89, [R115], R88, R89 ;  /* 0x000000587359738d */ /* 0x000e640001800059 */
[----:B-1----:R-:W-:-:S13]  /*1a90*/  ISETP.EQ.U32.AND P0, PT, R89, 0x1, PT ;  /* 0x000000015900780c */ /* 0x002fda0003f02070 */
[----:B------:R-:W-:Y:S05]  /*1aa0*/  @!P0 BRA `(.L_x_130) ;  /* 0xfffffffc00e48947 */ /* 0x000fea000383ffff */
[----:B------:R-:W-:Y:S05]  /*1ab0*/  BRA `(.L_x_128) ;  /* 0x00000000000c7947 */ /* 0x000fea0003800000 */
.L_x_129:
[----:B------:R-:W2:Y:S02]  /*1ac0*/  LD.E R99, desc[UR12][R88.64] ;  /* 0x0000000c58637980 */ /* 0x000ea4000c101900 */
[----:B--2---:R-:W-:-:S05]  /*1ad0*/  IMAD.IADD R99, R114, 0x1, R99 ;  /* 0x0000000172637824 */ /* 0x004fca00078e0263 */
[----:B------:R1:W-:Y:S02]  /*1ae0*/  ST.E desc[UR12][R88.64], R99 ;  /* 0x0000006358007985 */ /* 0x0003e4000c10190c */
.L_x_128:
[----:B------:R-:W-:Y:S05]  /*1af0*/  BSYNC B1 ;  /* 0x0000000000017941 */ /* 0x000fea0003800000 */
.L_x_124:
[----:B------:R-:W-:Y:S05]  /*1b00*/  BRA `(.L_x_131) ;  /* 0x0000000000447947 */ /* 0x000fea0003800000 */
.L_x_123:
[----:B------:R-:W-:-:S05]  /*1b10*/  PRMT R114, R99, 0x5410, RZ ;  /* 0x0000541063727816 */ /* 0x000fca00000000ff */
[----:B------:R1:W-:Y:S02]  /*1b20*/  ATOM.E.ADD.F16x2.RN.STRONG.GPU P0, RZ, desc[UR12][R88.64], R114 ;  /* 0x0000007258ff79a2 */ /* 0x0003e4000810e1cc */
[----:B-1----:R-:W-:Y:S05]  /*1b30*/  @P0 BRA `(.L_x_131) ;  /* 0x0000000000380947 */ /* 0x002fea0003800000 */
[----:B------:R-:W1:Y:S02]  /*1b40*/  QSPC.E.S P0, RZ, [R88] ;  /* 0x0000000058ff73aa */ /* 0x000e640000000500 */
[----:B-1----:R-:W-:Y:S05]  /*1b50*/  @!P0 BRA `(.L_x_132) ;  /* 0x0000000000248947 */ /* 0x002fea0003800000 */
[----:B------:R-:W-:-:S07]  /*1b60*/  MOV R115, R88 ;  /* 0x0000005800737202 */ /* 0x000fce0000000f00 */
.L_x_133:
[----:B------:R-:W1:Y:S02]  /*1b70*/  LDS R88, [R115] ;  /* 0x0000000073587984 */ /* 0x000e640000000800 */
[C---:B-1----:R-:W-:Y:S02]  /*1b80*/  HADD2 R114, R88.reuse.H1_H1, RZ.H0_H0 ;  /* 0x200000ff58727230 */ /* 0x042fe40000000c00 */
[----:B------:R-:W-:-:S05]  /*1b90*/  HADD2 R89, R88.H0_H0, R99.H0_H0 ;  /* 0x2000006358597230 */ /* 0x000fca0000000800 */
[----:B------:R-:W-:-:S06]  /*1ba0*/  PRMT R89, R89, 0x5410, R114 ;  /* 0x0000541059597816 */ /* 0x000fcc0000000072 */
[----:B------:R-:W1:Y:S02]  /*1bb0*/  ATOMS.CAST.SPIN R89, [R115], R88, R89 ;  /* 0x000000587359738d */ /* 0x000e640001800059 */
[----:B-1----:R-:W-:-:S13]  /*1bc0*/  ISETP.EQ.U32.AND P0, PT, R89, 0x1, PT ;  /* 0x000000015900780c */ /* 0x002fda0003f02070 */
[----:B------:R-:W-:Y:S05]  /*1bd0*/  @!P0 BRA `(.L_x_133) ;  /* 0xfffffffc00e48947 */ /* 0x000fea000383ffff */
[----:B------:R-:W-:Y:S05]  /*1be0*/  BRA `(.L_x_131) ;  /* 0x00000000000c7947 */ /* 0x000fea0003800000 */
.L_x_132:
[----:B------:R-:W2:Y:S02]  /*1bf0*/  LD.E R99, desc[UR12][R88.64] ;  /* 0x0000000c58637980 */ /* 0x000ea4000c101900 */
[----:B--2---:R-:W-:-:S05]  /*1c00*/  IMAD.IADD R99, R114, 0x1, R99 ;  /* 0x0000000172637824 */ /* 0x004fca00078e0263 */
[----:B------:R1:W-:Y:S02]  /*1c10*/  ST.E desc[UR12][R88.64], R99 ;  /* 0x0000006358007985 */ /* 0x0003e4000c10190c */
.L_x_131:
[----:B------:R-:W-:Y:S05]  /*1c20*/  BSYNC B0 ;  /* 0x0000000000007941 */ /* 0x000fea0003800000 */
.L_x_122:
[----:B-1----:R-:W-:Y:S01]  /*1c30*/  IADD3 R88, P2, R58, UR20, RZ ;  /* 0x000000143a587c10 */ /* 0x002fe2000ff5e0ff */
        /* <DEDUP_REMOVED lines=29> */
.L_x_139:
[----:B-----5:R-:W-:-:S05]  /*1e10*/  HADD2 R114, R115, R99.H0_H0 ;  /* 0x2000006373727230 */ /* 0x020fca0000000000 */
[----:B------:R-:W-:-:S05]  /*1e20*/  PRMT R89, R115, R116, R114 ;  /* 0x0000007473597216 */ /* 0x000fca0000000072 */
[----:B------:R-:W2:Y:S02]  /*1e30*/  ATOM.E.CAS.STRONG.GPU PT, R114, [R76], R115, R89 ;  /* 0x000000734c72738b */ /* 0x000ea400001ee159 */
[----:B--2---:R-:W-:Y:S01]  /*1e40*/  ISETP.NE.U32.AND P0, PT, R114, R115, PT ;  /* 0x000000737200720c */ /* 0x004fe20003f05070 */
[----:B------:R-:W-:-:S12]  /*1e50*/  IMAD.MOV.U32 R115, RZ, RZ, R114 ;  /* 0x000000ffff737224 */ /* 0x000fd800078e0072 */
[----:B------:R-:W-:Y:S05]  /*1e60*/  @P0 BRA `(.L_x_139) ;  /* 0xfffffffc00e80947 */ /* 0x000fea000383ffff */
[----:B------:R-:W-:Y:S05]  /*1e70*/  BSYNC B2 ;  /* 0x0000000000027941 */ /* 0x000fea0003800000 */
.L_x_138:
[----:B------:R-:W-:Y:S05]  /*1e80*/  BRA `(.L_x_140) ;  /* 0x00000000004c7947 */ /* 0x000fea0003800000 */
.L_x_137:
        /* <DEDUP_REMOVED lines=8> */
.L_x_142:
        /* <DEDUP_REMOVED lines=8> */
.L_x_141:
[----:B------:R-:W2:Y:S02]  /*1f90*/  LD.E R99, desc[UR12][R88.64] ;  /* 0x0000000c58637980 */ /* 0x000ea4000c101900 */
[----:B--2---:R-:W-:-:S05]  /*1fa0*/  IMAD.IADD R99, R114, 0x1, R99 ;  /* 0x0000000172637824 */ /* 0x004fca00078e0263 */
[----:B------:R2:W-:Y:S02]  /*1fb0*/  ST.E desc[UR12][R88.64], R99 ;  /* 0x0000006358007985 */ /* 0x0005e4000c10190c */
.L_x_140:
[----:B------:R-:W-:Y:S05]  /*1fc0*/  BSYNC B1 ;  /* 0x0000000000017941 */ /* 0x000fea0003800000 */
.L_x_136:
[----:B------:R-:W-:Y:S05]  /*1fd0*/  BRA `(.L_x_143) ;  /* 0x0000000000447947 */ /* 0x000fea0003800000 */
.L_x_135:
[----:B------:R-:W-:-:S05]  /*1fe0*/  PRMT R114, R99, 0x5410, RZ ;  /* 0x0000541063727816 */ /* 0x000fca00000000ff */
[----:B------:R1:W-:Y:S02]  /*1ff0*/  ATOM.E.ADD.F16x2.RN.STRONG.GPU P0, RZ, desc[UR12][R88.64], R114 ;  /* 0x0000007258ff79a2 */ /* 0x0003e4000810e1cc */
[----:B-1----:R-:W-:Y:S05]  /*2000*/  @P0 BRA `(.L_x_143) ;  /* 0x0000000000380947 */ /* 0x002fea0003800000 */
[----:B------:R-:W1:Y:S02]  /*2010*/  QSPC.E.S P0, RZ, [R88] ;  /* 0x0000000058ff73aa */ /* 0x000e640000000500 */
[----:B-1----:R-:W-:Y:S05]  /*2020*/  @!P0 BRA `(.L_x_144) ;  /* 0x0000000000248947 */ /* 0x002fea0003800000 */
[----:B------:R-:W-:-:S07]  /*2030*/  MOV R115, R88 ;  /* 0x0000005800737202 */ /* 0x000fce0000000f00 */
.L_x_145:
        /* <DEDUP_REMOVED lines=8> */
.L_x_144:
[----:B------:R-:W2:Y:S02]  /*20c0*/  LD.E R99, desc[UR12][R88.64] ;  /* 0x0000000c58637980 */ /* 0x000ea4000c101900 */
[----:B--2---:R-:W-:-:S05]  /*20d0*/  IMAD.IADD R99, R114, 0x1, R99 ;  /* 0x0000000172637824 */ /* 0x004fca00078e0263 */
[----:B------:R3:W-:Y:S02]  /*20e0*/  ST.E desc[UR12][R88.64], R99 ;  /* 0x0000006358007985 */ /* 0x0007e4000c10190c */
.L_x_143:
[----:B------:R-:W-:Y:S05]  /*20f0*/  BSYNC B0 ;  /* 0x0000000000007941 */ /* 0x000fea0003800000 */
.L_x_134:
[----:B--23--:R-:W-:Y:S01]  /*2100*/  IADD3 R88, P2, R40, UR20, RZ ;  /* 0x0000001428587c10 */ /* 0x00cfe2000ff5e0ff */
[----:B------:R-:W-:Y:S01]  /*2110*/  HADD2.F32 R114, -RZ, R98.H0_H0 ;  /* 0x20000062ff727230 */ /* 0x000fe20000004100 */
[----:B------:R-:W-:Y:S01]  /*2120*/  IADD3 R116, P0, R2, R54, RZ ;  /* 0x0000003602747210 */ /* 0x000fe20007f1e0ff */
[----:B------:R-:W-:Y:S01]  /*2130*/  IMAD.U32 R99, RZ, RZ, UR10 ;  /* 0x0000000aff637e24 */ /* 0x000fe2000f8e00ff */
[----:B------:R-:W-:Y:S01]  /*2140*/  LOP3.LUT R115, R88, 0x3, RZ, 0xc0, !PT ;  /* 0x0000000358737812 */ /* 0x000fe200078ec0ff */
[----:B------:R-:W-:Y:S01]  /*2150*/  BSSY B0, `(.L_x_146) ;  /* 0x0000047000007945 */ /* 0x000fe20003800000 */
[----:B------:R-:W-:Y:S01]  /*2160*/  FMUL.FTZ R89, R17, R114 ;  /* 0x0000007211597220 */ /* 0x000fe20000410000 */
[----:B------:R-:W-:Y:S01]  /*2170*/  IMAD.X R114, R0, 0x1, R34, P0 ;  /* 0x0000000100727824 */ /* 0x000fe200000e0622 */
[----:B------:R-:W-:Y:S02]  /*2180*/  ISETP.LT.U32.AND P1, PT, R116, UR17, PT ;  /* 0x0000001174007c0c */ /* 0x000fe4000bf21070 */
[----:B------:R-:W-:-:S02]  /*2190*/  ISETP.NE.U32.AND P0, PT, R115, RZ, PT ;  /* 0x000000ff7300720c */ /* 0x000fc40003f05070 */
        /* <DEDUP_REMOVED lines=20> */
.L_x_151:
[----:B-----5:R-:W-:-:S05]  /*22e0*/  HADD2 R114, R115, R99.H0_H0 ;  /* 0x2000006373727230 */ /* 0x020fca0000000000 */
[----:B------:R-:W-:-:S05]  /*22f0*/  PRMT R89, R115, R116, R114 ;  /* 0x0000007473597216 */ /* 0x000fca0000000072 */
[----:B------:R-:W3:Y:S02]  /*2300*/  ATOM.E.CAS.STRONG.GPU PT, R114, [R78], R115, R89 ;  /* 0x000000734e72738b */ /* 0x000ee400001ee159 */
[----:B---3--:R-:W-:Y:S01]  /*2310*/  ISETP.NE.U32.AND P0, PT, R114, R115, PT ;  /* 0x000000737200720c */ /* 0x008fe20003f05070 */
[----:B------:R-:W-:-:S12]  /*2320*/  IMAD.MOV.U32 R115, RZ, RZ, R114 ;  /* 0x000000ffff737224 */ /* 0x000fd800078e0072 */
[----:B------:R-:W-:Y:S05]  /*2330*/  @P0 BRA `(.L_x_151) ;  /* 0xfffffffc00e80947 */ /* 0x000fea000383ffff */
[----:B------:R-:W-:Y:S05]  /*2340*/  BSYNC B2 ;  /* 0x0000000000027941 */ /* 0x000fea0003800000 */
.L_x_150:
[----:B------:R-:W-:Y:S05]  /*2350*/  BRA `(.L_x_152) ;  /* 0x00000000004c7947 */ /* 0x000fea0003800000 */
.L_x_149:
[----:B------:R-:W-:Y:S02]  /*2360*/  IADD3 R88, P0, R66, UR20, RZ ;  /* 0x0000001442587c10 */ /* 0x000fe4000ff1e0ff */
[----:B------:R-:W-:Y:S02]  /*2370*/  PRMT R114, RZ, 0x5410, R99 ;  /* 0x00005410ff727816 */ /* 0x000fe40000000063 */
[----:B------:R-:W-:-:S08]  /*2380*/  IADD3.X R89, R35, UR21, RZ, P0, !PT ;  /* 0x0000001523597c10 */ /* 0x000fd000087fe4ff */
[----:B------:R2:W-:Y:S02]  /*2390*/  ATOM.E.ADD.F16x2.RN.STRONG.GPU P0, RZ, desc[UR12][R88.64], R114 ;  /* 0x0000007258ff79a2 */ /* 0x0005e4000810e1cc */
[----:B--2---:R-:W-:Y:S05]  /*23a0*/  @P0 BRA `(.L_x_152) ;  /* 0x0000000000380947 */ /* 0x004fea0003800000 */
[----:B------:R-:W2:Y:S02]  /*23b0*/  QSPC.E.S P0, RZ, [R88] ;  /* 0x0000000058ff73aa */ /* 0x000ea40000000500 */
[----:B--2---:R-:W-:Y:S05]  /*23c0*/  @!P0 BRA `(.L_x_153) ;  /* 0x0000000000248947 */ /* 0x004fea0003800000 */
[----:B------:R-:W-:-:S07]  /*23d0*/  MOV R115, R88 ;  /* 0x0000005800737202 */ /* 0x000fce0000000f00 */
.L_x_154:
[----:B------:R-:W2:Y:S02]  /*23e0*/  LDS R88, [R115] ;  /* 0x0000000073587984 */ /* 0x000ea40000000800 */
[C---:B--2---:R-:W-:Y:S02]  /*23f0*/  HADD2 R114, R88.reuse.H1_H1, R99.H0_H0 ;  /* 0x2000006358727230 */ /* 0x044fe40000000c00 */
[----:B------:R-:W-:-:S05]  /*2400*/  HADD2 R89, R88.H0_H0, RZ.H0_H0 ;  /* 0x200000ff58597230 */ /* 0x000fca0000000800 */
[----:B------:R-:W-:-:S06]  /*2410*/  PRMT R89, R89, 0x5410, R114 ;  /* 0x0000541059597816 */ /* 0x000fcc0000000072 */
[----:B------:R-:W2:Y:S02]  /*2420*/  ATOMS.CAST.SPIN R89, [R115], R88, R89 ;  /* 0x000000587359738d */ /* 0x000ea40001800059 */
[----:B--2---:R-:W-:-:S13]  /*2430*/  ISETP.EQ.U32.AND P0, PT, R89, 0x1, PT ;  /* 0x000000015900780c */ /* 0x004fda0003f02070 */
[----:B------:R-:W-:Y:S05]  /*2440*/  @!P0 BRA `(.L_x_154) ;  /* 0xfffffffc00e48947 */ /* 0x000fea000383ffff */
[----:B------:R-:W-:Y:S05]  /*2450*/  BRA `(.L_x_152) ;  /* 0x00000000000c7947 */ /* 0x000fea0003800000 */
.L_x_153:
[----:B------:R-:W2:Y:S02]  /*2460*/  LD.E R99, desc[UR12][R88.64] ;  /* 0x0000000c58637980 */ /* 0x000ea4000c101900 */
[----:B--2---:R-:W-:-:S05]  /*2470*/  IMAD.IADD R99, R114, 0x1, R99 ;  /* 0x0000000172637824 */ /* 0x004fca00078e0263 */
[----:B------:R2:W-:Y:S02]  /*2480*/  ST.E desc[UR12][R88.64], R99 ;  /* 0x0000006358007985 */ /* 0x0005e4000c10190c */
.L_x_152:
[----:B------:R-:W-:Y:S05]  /*2490*/  BSYNC B1 ;  /* 0x0000000000017941 */ /* 0x000fea0003800000 */
.L_x_148:
[----:B------:R-:W-:Y:S05]  /*24a0*/  BRA `(.L_x_155) ;  /* 0x0000000000447947 */ /* 0x000fea0003800000 */
.L_x_147:
[----:B------:R-:W-:-:S05]  /*24b0*/  PRMT R114, R99, 0x5410, RZ ;  /* 0x0000541063727816 */ /* 0x000fca00000000ff */
[----:B------:R2:W-:Y:S02]  /*24c0*/  ATOM.E.ADD.F16x2.RN.STRONG.GPU P0, RZ, desc[UR12][R88.64], R114 ;  /* 0x0000007258ff79a2 */ /* 0x0005e4000810e1cc */
[----:B--2---:R-:W-:Y:S05]  /*24d0*/  @P0 BRA `(.L_x_155) ;  /* 0x0000000000380947 */ /* 0x004fea0003800000 */
[----:B------:R-:W2:Y:S02]  /*24e0*/  QSPC.E.S P0, RZ, [R88] ;  /* 0x0000000058ff73aa */ /* 0x000ea40000000500 */
[----:B--2---:R-:W-:Y:S05]  /*24f0*/  @!P0 BRA `(.L_x_156) ;  /* 0x0000000000248947 */ /* 0x004fea0003800000 */
[----:B------:R-:W-:-:S07]  /*2500*/  MOV R115, R88 ;  /* 0x0000005800737202 */ /* 0x000fce0000000f00 */
.L_x_157:
[----:B------:R-:W2:Y:S02]  /*2510*/  LDS R88, [R115] ;  /* 0x0000000073587984 */ /* 0x000ea40000000800 */
[C---:B--2---:R-:W-:Y:S02]  /*2520*/  HADD2 R114, R88.reuse.H1_H1, RZ.H0_H0 ;  /* 0x200000ff58727230 */ /* 0x044fe40000000c00 */
[----:B------:R-:W-:-:S05]  /*2530*/  HADD2 R89, R88.H0_H0, R99.H0_H0 ;  /* 0x2000006358597230 */ /* 0x000fca0000000800 */
[----:B------:R-:W-:-:S06]  /*2540*/  PRMT R89, R89, 0x5410, R114 ;  /* 0x0000541059597816 */ /* 0x000fcc0000000072 */
[----:B------:R-:W2:Y:S02]  /*2550*/  ATOMS.CAST.SPIN R89, [R115], R88, R89 ;  /* 0x000000587359738d */ /* 0x000ea40001800059 */
[----:B--2---:R-:W-:-:S13]  /*2560*/  ISETP.EQ.U32.AND P0, PT, R89, 0x1, PT ;  /* 0x000000015900780c */ /* 0x004fda0003f02070 */
[----:B------:R-:W-:Y:S05]  /*2570*/  @!P0 BRA `(.L_x_157) ;  /* 0xfffffffc00e48947 */ /* 0x000fea000383ffff */
[----:B------:R-:W-:Y:S05]  /*2580*/  BRA `(.L_x_155) ;  /* 0x00000000000c7947 */ /* 0x000fea0003800000 */
.L_x_156:
[----:B------:R-:W2:Y:S02]  /*2590*/  LD.E R99, desc[UR12][R88.64] ;  /* 0x0000000c58637980 */ /* 0x000ea4000c101900 */
[----:B--2---:R-:W-:-:S05]  /*25a0*/  IMAD.IADD R99, R114, 0x1, R99 ;  /* 0x0000000172637824 */ /* 0x004fca00078e0263 */
[----:B------:R2:W-:Y:S02]  /*25b0*/  ST.E desc[UR12][R88.64], R99 ;  /* 0x0000006358007985 */ /* 0x0005e4000c10190c */
.L_x_155:
[----:B------:R-:W-:Y:S05]  /*25c0*/  BSYNC B0 ;  /* 0x0000000000007941 */ /* 0x000fea0003800000 */
.L_x_146:
[----:B--2---:R-:W-:Y:S01]  /*25d0*/  IADD3 R88, P2, R52, UR20, RZ ;  /* 0x0000001434587c10 */ /* 0x004fe2000ff5e0ff */
        /* <DEDUP_REMOVED lines=29> */
.L_x_163:
[----:B-----5:R-:W-:-:S05]  /*27b0*/  HADD2 R114, R115, R99.H0_H0 ;  /* 0x2000006373727230 */ /* 0x020fca0000000000 */
[----:B------:R-:W-:-:S05]  /*27c0*/  PRMT R89, R115, R116, R114 ;  /* 0x0000007473597216 */ /* 0x000fca0000000072 */
[----:B------:R-:W3:Y:S02]  /*27d0*/  ATOM.E.CAS.STRONG.GPU PT, R114, [R80], R115, R89 ;  /* 0x000000735072738b */ /* 0x000ee400001ee159 */
[----:B---3--:R-:W-:Y:S01]  /*27e0*/  ISETP.NE.U32.AND P0, PT, R114, R115, PT ;  /* 0x000000737200720c */ /* 0x008fe20003f05070 */
[----:B------:R-:W-:-:S12]  /*27f0*/  IMAD.MOV.U32 R115, RZ, RZ, R114 ;  /* 0x000000ffff737224 */ /* 0x000fd800078e0072 */
[----:B------:R-:W-:Y:S05]  /*2800*/  @P0 BRA `(.L_x_163) ;  /* 0xfffffffc00e80947 */ /* 0x000fea000383ffff */
[----:B------:R-:W-:Y:S05]  /*2810*/  BSYNC B2 ;  /* 0x0000000000027941 */ /* 0x000fea0003800000 */
.L_x_162:
[----:B------:R-:W-:Y:S05]  /*2820*/  BRA `(.L_x_164) ;  /* 0x00000000004c7947 */ /* 0x000fea0003800000 */
.L_x_161:
        /* <DEDUP_REMOVED lines=8> */
.L_x_166:
        /* <DEDUP_REMOVED lines=8> */
.L_x_165:
[----:B------:R-:W2:Y:S02]  /*2930*/  LD.E R99, desc[UR12][R88.64] ;  /* 0x0000000c58637980 */ /* 0x000ea4000c101900 */
[----:B--2---:R-:W-:-:S05]  /*2940*/  IMAD.IADD R99, R114, 0x1, R99 ;  /* 0x0000000172637824 */ /* 0x004fca00078e0263 */
[----:B------:R2:W-:Y:S02]  /*2950*/  ST.E desc[UR12][R88.64], R99 ;  /* 0x0000006358007985 */ /* 0x0005e4000c10190c */
.L_x_164:
[----:B------:R-:W-:Y:S05]  /*2960*/  BSYNC B1 ;  /* 0x0000000000017941 */ /* 0x000fea0003800000 */
.L_x_160:
[----:B------:R-:W-:Y:S05]  /*2970*/  BRA `(.L_x_167) ;  /* 0x0000000000447947 */ /* 0x000fea0003800000 */
.L_x_159:
[----:B------:R-:W-:-:S05]  /*2980*/  PRMT R114, R99, 0x5410, RZ ;  /* 0x0000541063727816 */ /* 0x000fca00000000ff */
[----:B------:R2:W-:Y:S02]  /*2990*/  ATOM.E.ADD.F16x2.RN.STRONG.GPU P0, RZ, desc[UR12][R88.64], R114 ;  /* 0x0000007258ff79a2 */ /* 0x0005e4000810e1cc */
[----:B--2---:R-:W-:Y:S05]  /*29a0*/  @P0 BRA `(.L_x_167) ;  /* 0x0000000000380947 */ /* 0x004fea0003800000 */
[----:B------:R-:W2:Y:S02]  /*29b0*/  QSPC.E.S P0, RZ, [R88] ;  /* 0x0000000058ff73aa */ /* 0x000ea40000000500 */
[----:B--2---:R-:W-:Y:S05]  /*29c0*/  @!P0 BRA `(.L_x_168) ;  /* 0x0000000000248947 */ /* 0x004fea0003800000 */
[----:B------:R-:W-:-:S07]  /*29d0*/  MOV R115, R88 ;  /* 0x0000005800737202 */ /* 0x000fce0000000f00 */
.L_x_169:
        /* <DEDUP_REMOVED lines=8> */
.L_x_168:
[----:B------:R-:W2:Y:S02]  /*2a60*/  LD.E R99, desc[UR12][R88.64] ;  /* 0x0000000c58637980 */ /* 0x000ea4000c101900 */
[----:B--2---:R-:W-:-:S05]  /*2a70*/  IMAD.IADD R99, R114, 0x1, R99 ;  /* 0x0000000172637824 */ /* 0x004fca00078e0263 */
[----:B------:R3:W-:Y:S02]  /*2a80*/  ST.E desc[UR12][R88.64], R99 ;  /* 0x0000006358007985 */ /* 0x0007e4000c10190c */
.L_x_167:
[----:B------:R-:W-:Y:S05]  /*2a90*/  BSYNC B0 ;  /* 0x0000000000007941 */ /* 0x000fea0003800000 */
.L_x_158:
        /* <DEDUP_REMOVED lines=30> */
.L_x_175:
[----:B-----5:R-:W-:-:S05]  /*2c80*/  HADD2 R114, R115, R99.H0_H0 ;  /* 0x2000006373727230 */ /* 0x020fca0000000000 */
[----:B------:R-:W-:-:S05]  /*2c90*/  PRMT R89, R115, R116, R114 ;  /* 0x0000007473597216 */ /* 0x000fca0000000072 */
[----:B------:R-:W3:Y:S02]  /*2ca0*/  ATOM.E.CAS.STRONG.GPU PT, R114, [R82], R115, R89 ;  /* 0x000000735272738b */ /* 0x000ee400001ee159 */
[----:B---3--:R-:W-:Y:S01]  /*2cb0*/  ISETP.NE.U32.AND P0, PT, R114, R115, PT ;  /* 0x000000737200720c */ /* 0x008fe20003f05070 */
[----:B------:R-:W-:-:S12]  /*2cc0*/  IMAD.MOV.U32 R115, RZ, RZ, R114 ;  /* 0x000000ffff737224 */ /* 0x000fd800078e0072 */
[----:B------:R-:W-:Y:S05]  /*2cd0*/  @P0 BRA `(.L_x_175) ;  /* 0xfffffffc00e80947 */ /* 0x000fea000383ffff */
[----:B------:R-:W-:Y:S05]  /*2ce0*/  BSYNC B2 ;  /* 0x0000000000027941 */ /* 0x000fea0003800000 */
.L_x_174:
[----:B------:R-:W-:Y:S05]  /*2cf0*/  BRA `(.L_x_176) ;  /* 0x00000000004c7947 */ /* 0x000fea0003800000 */
.L_x_173:
        /* <DEDUP_REMOVED lines=8> */
.L_x_178:
        /* <DEDUP_REMOVED lines=8> */
.L_x_177:
[----:B------:R-:W2:Y:S02]  /*2e00*/  LD.E R99, desc[UR12][R88.64] ;  /* 0x0000000c58637980 */ /* 0x000ea4000c101900 */
[----:B--2---:R-:W-:-:S05]  /*2e10*/  IMAD.IADD R99, R114, 0x1, R99 ;  /* 0x0000000172637824 */ /* 0x004fca00078e0263 */
[----:B------:R3:W-:Y:S02]  /*2e20*/  ST.E desc[UR12][R88.64], R99 ;  /* 0x0000006358007985 */ /* 0x0007e4000c10190c */
.L_x_176:
[----:B------:R-:W-:Y:S05]  /*2e30*/  BSYNC B1 ;  /* 0x0000000000017941 */ /* 0x000fea0003800000 */
.L_x_172:
[----:B------:R-:W-:Y:S05]  /*2e40*/  BRA `(.L_x_179) ;  /* 0x0000000000447947 */ /* 0x000fea0003800000 */
.L_x_171:
[----:B------:R-:W-:-:S05]  /*2e50*/  PRMT R114, R99, 0x5410, RZ ;  /* 0x0000541063727816 */ /* 0x000fca00000000ff */
[----:B------:R2:W-:Y:S02]  /*2e60*/  ATOM.E.ADD.F16x2.RN.STRONG.GPU P0, RZ, desc[UR12][R88.64], R114 ;  /* 0x0000007258ff79a2 */ /* 0x0005e4000810e1cc */
[----:B--2---:R-:W-:Y:S05]  /*2e70*/  @P0 BRA `(.L_x_179) ;  /* 0x0000000000380947 */ /* 0x004fea0003800000 */
[----:B------:R-:W2:Y:S02]  /*2e80*/  QSPC.E.S P0, RZ, [R88] ;  /* 0x0000000058ff73aa */ /* 0x000ea40000000500 */
[----:B--2---:R-:W-:Y:S05]  /*2e90*/  @!P0 BRA `(.L_x_180) ;  /* 0x0000000000248947 */ /* 0x004fea0003800000 */
[----:B------:R-:W-:-:S07]  /*2ea0*/  MOV R115, R88 ;  /* 0x0000005800737202 */ /* 0x000fce0000000f00 */
.L_x_181:
        /* <DEDUP_REMOVED lines=8> */
.L_x_180:
[----:B------:R-:W2:Y:S02]  /*2f30*/  LD.E R99, desc[UR12][R88.64] ;  /* 0x0000000c58637980 */ /* 0x000ea4000c101900 */
[----:B--2---:R-:W-:-:S05]  /*2f40*/  IMAD.IADD R99, R114, 0x1, R99 ;  /* 0x0000000172637824 */ /* 0x004fca00078e0263 */
[----:B------:R4:W-:Y:S02]  /*2f50*/  ST.E desc[UR12][R88.64], R99 ;  /* 0x0000006358007985 */ /* 0x0009e4000c10190c */
.L_x_179:
[----:B------:R-:W-:Y:S05]  /*2f60*/  BSYNC B0 ;  /* 0x0000000000007941 */ /* 0x000fea0003800000 */
.L_x_170:
[----:B---34-:R-:W-:Y:S01]  /*2f70*/  IADD3 R88, P2, R46, UR20, RZ ;  /* 0x000000142e587c10 */ /* 0x018fe2000ff5e0ff */
        /* <DEDUP_REMOVED lines=29> */
.L_x_187:
[----:B-----5:R-:W-:-:S05]  /*3150*/  HADD2 R114, R115, R99.H0_H0 ;  /* 0x2000006373727230 */ /* 0x020fca0000000000 */
[----:B------:R-:W-:-:S05]  /*3160*/  PRMT R89, R115, R116, R114 ;  /* 0x0000007473597216 */ /* 0x000fca0000000072 */
[----:B------:R-:W4:Y:S02]  /*3170*/  ATOM.E.CAS.STRONG.GPU PT, R114, [R84], R115, R89 ;  /* 0x000000735472738b */ /* 0x000f2400001ee159 */
[----:B----4-:R-:W-:Y:S01]  /*3180*/  ISETP.NE.U32.AND P0, PT, R114, R115, PT ;  /* 0x000000737200720c */ /* 0x010fe20003f05070 */
[----:B------:R-:W-:-:S12]  /*3190*/  IMAD.MOV.U32 R115, RZ, RZ, R114 ;  /* 0x000000ffff737224 */ /* 0x000fd800078e0072 */
[----:B------:R-:W-:Y:S05]  /*31a0*/  @P0 BRA `(.L_x_187) ;  /* 0xfffffffc00e80947 */ /* 0x000fea000383ffff */
[----:B------:R-:W-:Y:S05]  /*31b0*/  BSYNC B2 ;  /* 0x0000000000027941 */ /* 0x000fea0003800000 */
.L_x_186:
[----:B------:R-:W-:Y:S05]  /*31c0*/  BRA `(.L_x_188) ;  /* 0x00000000004c7947 */ /* 0x000fea0003800000 */
.L_x_185:
[----:B------:R-:W-:Y:S02]  /*31d0*/  IADD3 R88, P0, R44, UR20, RZ ;  /* 0x000000142c587c10 */ /* 0x000fe4000ff1e0ff */
[----:B------:R-:W-:Y:S02]  /*31e0*/  PRMT R114, RZ, 0x5410, R99 ;  /* 0x00005410ff727816 */ /* 0x000fe40000000063 */
[----:B------:R-:W-:-:S08]  /*31f0*/  IADD3.X R89, R27, UR21, RZ, P0, !PT ;  /* 0x000000151b597c10 */ /* 0x000fd000087fe4ff */
[----:B------:R3:W-:Y:S02]  /*3200*/  ATOM.E.ADD.F16x2.RN.STRONG.GPU P0, RZ, desc[UR12][R88.64], R114 ;  /* 0x0000007258ff79a2 */ /* 0x0007e4000810e1cc */
[----:B---3--:R-:W-:Y:S05]  /*3210*/  @P0 BRA `(.L_x_188) ;  /* 0x0000000000380947 */ /* 0x008fea0003800000 */
[----:B------:R-:W3:Y:S02]  /*3220*/  QSPC.E.S P0, RZ, [R88] ;  /* 0x0000000058ff73aa */ /* 0x000ee40000000500 */
[----:B---3--:R-:W-:Y:S05]  /*3230*/  @!P0 BRA `(.L_x_189) ;  /* 0x0000000000248947 */ /* 0x008fea0003800000 */
[----:B------:R-:W-:-:S07]  /*3240*/  MOV R115, R88 ;  /* 0x0000005800737202 */ /* 0x000fce0000000f00 */
.L_x_190:
[----:B------:R-:W3:Y:S02]  /*3250*/  LDS R88, [R115] ;  /* 0x0000000073587984 */ /* 0x000ee40000000800 */
[C---:B---3--:R-:W-:Y:S02]  /*3260*/  HADD2 R114, R88.reuse.H1_H1, R99.H0_H0 ;  /* 0x2000006358727230 */ /* 0x048fe40000000c00 */
[----:B------:R-:W-:-:S05]  /*3270*/  HADD2 R89, R88.H0_H0, RZ.H0_H0 ;  /* 0x200000ff58597230 */ /* 0x000fca0000000800 */
[----:B------:R-:W-:-:S06]  /*3280*/  PRMT R89, R89, 0x5410, R114 ;  /* 0x0000541059597816 */ /* 0x000fcc0000000072 */
[----:B------:R-:W3:Y:S02]  /*3290*/  ATOMS.CAST.SPIN R89, [R115], R88, R89 ;  /* 0x000000587359738d */ /* 0x000ee40001800059 */
[----:B---3--:R-:W-:-:S13]  /*32a0*/  ISETP.EQ.U32.AND P0, PT, R89, 0x1, PT ;  /* 0x000000015900780c */ /* 0x008fda0003f02070 */
[----:B------:R-:W-:Y:S05]  /*32b0*/  @!P0 BRA `(.L_x_190) ;  /* 0xfffffffc00e48947 */ /* 0x000fea000383ffff */
[----:B------:R-:W-:Y:S05]  /*32c0*/  BRA `(.L_x_188) ;  /* 0x00000000000c7947 */ /* 0x000fea0003800000 */
.L_x_189:
[----:B------:R-:W3:Y:S02]  /*32d0*/  LD.E R99, desc[UR12][R88.64] ;  /* 0x0000000c58637980 */ /* 0x000ee4000c101900 */
[----:B---3--:R-:W-:-:S05]  /*32e0*/  IMAD.IADD R99, R114, 0x1, R99 ;  /* 0x0000000172637824 */ /* 0x008fca00078e0263 */
[----:B------:R3:W-:Y:S02]  /*32f0*/  ST.E desc[UR12][R88.64], R99 ;  /* 0x0000006358007985 */ /* 0x0007e4000c10190c */
.L_x_188:
[----:B------:R-:W-:Y:S05]  /*3300*/  BSYNC B1 ;  /* 0x0000000000017941 */ /* 0x000fea0003800000 */
.L_x_184:
[----:B------:R-:W-:Y:S05]  /*3310*/  BRA `(.L_x_191) ;  /* 0x0000000000447947 */ /* 0x000fea0003800000 */
.L_x_183:
[----:B------:R-:W-:-:S05]  /*3320*/  PRMT R114, R99, 0x5410, RZ ;  /* 0x0000541063727816 */ /* 0x000fca00000000ff */
[----:B------:R3:W-:Y:S02]  /*3330*/  ATOM.E.ADD.F16x2.RN.STRONG.GPU P0, RZ, desc[UR12][R88.64], R114 ;  /* 0x0000007258ff79a2 */ /* 0x0007e4000810e1cc */
[----:B---3--:R-:W-:Y:S05]  /*3340*/  @P0 BRA `(.L_x_191) ;  /* 0x0000000000380947 */ /* 0x008fea0003800000 */
[----:B------:R-:W3:Y:S02]  /*3350*/  QSPC.E.S P0, RZ, [R88] ;  /* 0x0000000058ff73aa */ /* 0x000ee40000000500 */
[----:B---3--:R-:W-:Y:S05]  /*3360*/  @!P0 BRA `(.L_x_192) ;  /* 0x0000000000248947 */ /* 0x008fea0003800000 */
[----:B------:R-:W-:-:S07]  /*3370*/  MOV R115, R88 ;  /* 0x0000005800737202 */ /* 0x000fce0000000f00 */
.L_x_193:
[----:B------:R-:W3:Y:S02]  /*3380*/  LDS R88, [R115] ;  /* 0x0000000073587984 */ /* 0x000ee40000000800 */
[C---:B---3--:R-:W-:Y:S02]  /*3390*/  HADD2 R114, R88.reuse.H1_H1, RZ.H0_H0 ;  /* 0x200000ff58727230 */ /* 0x048fe40000000c00 */
[----:B------:R-:W-:-:S05]  /*33a0*/  HADD2 R89, R88.H0_H0, R99.H0_H0 ;  /* 0x2000006358597230 */ /* 0x000fca0000000800 */
[----:B------:R-:W-:-:S06]  /*33b0*/  PRMT R89, R89, 0x5410, R114 ;  /* 0x0000541059597816 */ /* 0x000fcc0000000072 */
[----:B------:R-:W3:Y:S02]  /*33c0*/  ATOMS.CAST.SPIN R89, [R115], R88, R89 ;  /* 0x000000587359738d */ /* 0x000ee40001800059 */
[----:B---3--:R-:W-:-:S13]  /*33d0*/  ISETP.EQ.U32.AND P0, PT, R89, 0x1, PT ;  /* 0x000000015900780c */ /* 0x008fda0003f02070 */
[----:B------:R-:W-:Y:S05]  /*33e0*/  @!P0 BRA `(.L_x_193) ;  /* 0xfffffffc00e48947 */ /* 0x000fea000383ffff */
[----:B------:R-:W-:Y:S05]  /*33f0*/  BRA `(.L_x_191) ;  /* 0x00000000000c7947 */ /* 0x000fea0003800000 */
.L_x_192:
[----:B------:R-:W3:Y:S02]  /*3400*/  LD.E R99, desc[UR12][R88.64] ;  /* 0x0000000c58637980 */ /* 0x000ee4000c101900 */
[----:B---3--:R-:W-:-:S05]  /*3410*/  IMAD.IADD R99, R114, 0x1, R99 ;  /* 0x0000000172637824 */ /* 0x008fca00078e0263 */
[----:B------:R3:W-:Y:S02]  /*3420*/  ST.E desc[UR12][R88.64], R99 ;  /* 0x0000006358007985 */ /* 0x0007e4000c10190c */
.L_x_191:
[----:B------:R-:W-:Y:S05]  /*3430*/  BSYNC B0 ;  /* 0x0000000000007941 */ /* 0x000fea0003800000 */
.L_x_182:
[----:B---3--:R-:W-:Y:S01]  /*3440*/  IADD3 R88, P2, R100, UR20, RZ ;  /* 0x0000001464587c10 */ /* 0x008fe2000ff5e0ff */
        /* <DEDUP_REMOVED lines=29> */
.L_x_199:
[----:B-----5:R-:W-:-:S05]  /*3620*/  HADD2 R98, R115, R99.H0_H0 ;  /* 0x2000006373627230 */ /* 0x020fca0000000000 */
[----:B------:R-:W-:-:S05]  /*3630*/  PRMT R89, R115, R114, R98 ;  /* 0x0000007273597216 */ /* 0x000fca0000000062 */
[----:B------:R-:W4:Y:S02]  /*3640*/  ATOM.E.CAS.STRONG.GPU PT, R98, [R86], R115, R89 ;  /* 0x000000735662738b */ /* 0x000f2400001ee159 */
[----:B----4-:R-:W-:Y:S01]  /*3650*/  ISETP.NE.U32.AND P0, PT, R98, R115, PT ;  /* 0x000000736200720c */ /* 0x010fe20003f05070 */
[----:B------:R-:W-:-:S12]  /*3660*/  IMAD.MOV.U32 R115, RZ, RZ, R98 ;  /* 0x000000ffff737224 */ /* 0x000fd800078e0062 */
[----:B------:R-:W-:Y:S05]  /*3670*/  @P0 BRA `(.L_x_199) ;  /* 0xfffffffc00e80947 */ /* 0x000fea000383ffff */
[----:B------:R-:W-:Y:S05]  /*3680*/  BSYNC B2 ;  /* 0x0000000000027941 */ /* 0x000fea0003800000 */
.L_x_198:
[----:B------:R-:W-:Y:S05]  /*3690*/  BRA `(.L_x_200) ;  /* 0x00000000004c7947 */ /* 0x000fea0003800000 */
.L_x_197:
        /* <DEDUP_REMOVED lines=8> */
.L_x_202:
        /* <DEDUP_REMOVED lines=8> */
.L_x_201:
[----:B------:R-:W3:Y:S02]  /*37a0*/  LD.E R98, desc[UR12][R88.64] ;  /* 0x0000000c58627980 */ /* 0x000ee4000c101900 */
[----:B---3--:R-:W-:-:S05]  /*37b0*/  IMAD.IADD R99, R115, 0x1, R98 ;  /* 0x0000000173637824 */ /* 0x008fca00078e0262 */
[----:B------:R4:W-:Y:S02]  /*37c0*/  ST.E desc[UR12][R88.64], R99 ;  /* 0x0000006358007985 */ /* 0x0009e4000c10190c */
.L_x_200:
[----:B------:R-:W-:Y:S05]  /*37d0*/  BSYNC B1 ;  /* 0x0000000000017941 */ /* 0x000fea0003800000 */
.L_x_196:
[----:B------:R-:W-:Y:S05]  /*37e0*/  BRA `(.L_x_203) ;  /* 0x0000000000447947 */ /* 0x000fea0003800000 */
.L_x_195:
[----:B------:R-:W-:-:S05]  /*37f0*/  PRMT R115, R99, 0x5410, RZ ;  /* 0x0000541063737816 */ /* 0x000fca00000000ff */
[----:B------:R3:W-:Y:S02]  /*3800*/  ATOM.E.ADD.F16x2.RN.STRONG.GPU P0, RZ, desc[UR12][R88.64], R115 ;  /* 0x0000007358ff79a2 */ /* 0x0007e4000810e1cc */
[----:B---3--:R-:W-:Y:S05]  /*3810*/  @P0 BRA `(.L_x_203) ;  /* 0x0000000000380947 */ /* 0x008fea0003800000 */
[----:B------:R-:W3:Y:S02]  /*3820*/  QSPC.E.S P0, RZ, [R88] ;  /* 0x0000000058ff73aa */ /* 0x000ee40000000500 */
[----:B---3--:R-:W-:Y:S05]  /*3830*/  @!P0 BRA `(.L_x_204) ;  /* 0x0000000000248947 */ /* 0x008fea0003800000 */
[----:B------:R-:W-:-:S07]  /*3840*/  MOV R114, R88 ;  /* 0x0000005800727202 */ /* 0x000fce0000000f00 */
.L_x_205:
        /* <DEDUP_REMOVED lines=8> */
.L_x_204:
[----:B------:R-:W3:Y:S02]  /*38d0*/  LD.E R98, desc[UR12][R88.64] ;  /* 0x0000000c58627980 */ /* 0x000ee4000c101900 */
[----:B---3--:R-:W-:-:S05]  /*38e0*/  IMAD.IADD R99, R115, 0x1, R98 ;  /* 0x0000000173637824 */ /* 0x008fca00078e0262 */
[----:B------:R3:W-:Y:S02]  /*38f0*/  ST.E desc[UR12][R88.64], R99 ;  /* 0x0000006358007985 */ /* 0x0007e4000c10190c */
.L_x_203:
[----:B------:R-:W-:Y:S05]  /*3900*/  BSYNC B0 ;  /* 0x0000000000007941 */ /* 0x000fea0003800000 */
.L_x_194:
        /* <DEDUP_REMOVED lines=13> */
.L_x_109:
[----:B------:R-:W3:Y:S01]  /*39e0*/  LDC R0, c[0x0][0x230] ;  /* 0x00008c00ff007b82 */ /* 0x000ee20000000800 */
[----:B------:R-:W-:-:S06]  /*39f0*/  UIADD3 UR4, UR4, 0x1, URZ ;  /* 0x0000000104047890 */ /* 0x000fcc000fffe03f */
[----:B---3--:R-:W-:-:S13]  /*3a00*/  ISETP.LE.AND P0, PT, R0, UR4, PT ;  /* 0x0000000400007c0c */ /* 0x008fda000bf03270 */
[----:B------:R-:W-:Y:S05]  /*3a10*/  @!P0 BRA `(.L_x_207) ;  /* 0xffffffd000488947 */ /* 0x000fea000383ffff */
[----:B------:R-:W-:Y:S05]  /*3a20*/  EXIT ;  /* 0x000000000000794d */ /* 0x000fea0003800000 */
.L_x_108:
        /* <DEDUP_REMOVED lines=10> */
[----:B------:R-:W-:Y:S01]  /*3ad0*/  IMAD.WIDE.U32 R4, R15, UR6, RZ ;  /* 0x000000060f047c25 */ /* 0x000fe2000f8e00ff */
[----:B------:R-:W-:-:S03]  /*3ae0*/  ULDC.64 UR8, c[0x0][0x2c0] ;  /* 0x0000b00000087ab9 */ /* 0x000fc60000000a00 */
[C---:B------:R-:W-:Y:S02]  /*3af0*/  IMAD R2, R0.reuse, UR6, RZ ;  /* 0x0000000600027c24 */ /* 0x040fe4000f8e02ff */
[----:B------:R-:W-:Y:S02]  /*3b00*/  IMAD R0, R0, UR4, RZ ;  /* 0x0000000400007c24 */ /* 0x000fe4000f8e02ff */
[C---:B------:R-:W-:Y:S01]  /*3b10*/  IMAD R9, R15.reuse, UR7, R2 ;  /* 0x000000070f097c24 */ /* 0x040fe2000f8e0202 */
[----:B------:R-:W-:Y:S01]  /*3b20*/  ULDC.64 UR6, c[0x0][0x2c8] ;  /* 0x0000b20000067ab9 */ /* 0x000fe20000000a00 */
[C---:B------:R-:W-:Y:S02]  /*3b30*/  IMAD R7, R15.reuse, UR5, R0 ;  /* 0x000000050f077c24 */ /* 0x040fe4000f8e0200 */
[----:B------:R-:W-:Y:S01]  /*3b40*/  IMAD.WIDE.U32 R2, R15, UR4, RZ ;  /* 0x000000040f027c25 */ /* 0x000fe2000f8e00ff */
[----:B------:R-:W-:-:S03]  /*3b50*/  ULDC.64 UR4, c[0x0][0x270] ;  /* 0x00009c0000047ab9 */ /* 0x000fc60000000a00 */
[C---:B------:R-:W-:Y:S02]  /*3b60*/  IMAD R0, R6.reuse, UR4, RZ ;  /* 0x0000000406007c24 */ /* 0x040fe4000f8e02ff */
[----:B------:R-:W-:Y:S02]  /*3b70*/  IMAD.IADD R5, R5, 0x1, R9 ;  /* 0x0000000105057824 */ /* 0x000fe400078e0209 */
[----:B------:R-:W-:Y:S02]  /*3b80*/  IMAD R8, R6, UR6, RZ ;  /* 0x0000000606087c24 */ /* 0x000fe4000f8e02ff */
[----:B------:R-:W-:Y:S01]  /*3b90*/  IMAD R9, R13, UR5, R0 ;  /* 0x000000050d097c24 */ /* 0x000fe2000f8e0200 */
[----:B------:R-:W-:Y:S01]  /*3ba0*/  SHF.R.S32.HI R0, RZ, 0x1f, R109 ;  /* 0x0000001fff007819 */ /* 0x000fe2000001146d */
[----:B------:R-:W-:Y:S02]  /*3bb0*/  IMAD.IADD R3, R3, 0x1, R7 ;  /* 0x0000000103037824 */ /* 0x000fe400078e0207 */
[----:B------:R-:W-:-:S02]  /*3bc0*/  IMAD R7, R13, UR7, R8 ;  /* 0x000000070d077c24 */ /* 0x000fc4000f8e0208 */
[----:B------:R-:W-:Y:S01]  /*3bd0*/  IMAD.WIDE.U32 R4, R13, UR6, R4 ;  /* 0x000000060d047c25 */ /* 0x000fe2000f8e0004 */
[----:B------:R-:W-:-:S03]  /*3be0*/  ULDC.64 UR6, c[0x0][0x268] ;  /* 0x00009a0000067ab9 */ /* 0x000fc60000000a00 */
[----:B------:R-:W-:Y:S01]  /*3bf0*/  IMAD.WIDE.U32 R2, R13, UR4, R2 ;  /* 0x000000040d027c25 */ /* 0x000fe2000f8e0002 */
[----:B------:R-:W-:Y:S02]  /*3c00*/  ULDC.64 UR4, c[0x0][0x2b8] ;  /* 0x0000ae0000047ab9 */ /* 0x000fe40000000a00 */
[----:B------:R-:W-:Y:S01]  /*3c10*/  USHF.L.U64.HI UR10, UR4, 0x1, UR5 ;  /* 0x00000001040a7899 */ /* 0x000fe20008010205 */
[C---:B------:R-:W-:Y:S01]  /*3c20*/  IMAD R8, R0.reuse, UR8, RZ ;  /* 0x0000000800087c24 */ /* 0x040fe2000f8e02ff */
[----:B------:R-:W-:Y:S01]  /*3c30*/  USHF.L.U32 UR11, UR4, 0x1, URZ ;  /* 0x00000001040b7899 */ /* 0x000fe2000800063f */
[----:B------:R-:W-:Y:S02]  /*3c40*/  IMAD R0, R0, UR6, RZ ;  /* 0x0000000600007c24 */ /* 0x000fe4000f8e02ff */
[----:B------:R-:W-:Y:S01]  /*3c50*/  IMAD.IADD R7, R5, 0x1, R7 ;  /* 0x0000000105077824 */ /* 0x000fe200078e0207 */
[----:B------:R-:W-:Y:S01]  /*3c60*/  UMOV UR4, URZ ;  /* 0x0000003f00047c82 */ /* 0x000fe20008000000 */
[----:B------:R-:W-:-:S02]  /*3c70*/  IMAD.MOV.U32 R6, RZ, RZ, R4 ;  /* 0x000000ffff067224 */ /* 0x000fc400078e0004 */
[----:B------:R-:W-:Y:S02]  /*3c80*/  IMAD.IADD R5, R3, 0x1, R9 ;  /* 0x0000000103057824 */ /* 0x000fe400078e0209 */
[----:B------:R-:W-:Y:S02]  /*3c90*/  IMAD.MOV.U32 R4, RZ, RZ, R2 ;  /* 0x000000ffff047224 */ /* 0x000fe400078e0002 */
[----:B------:R-:W-:Y:S01]  /*3ca0*/  IMAD R13, R109, UR7, R0 ;  /* 0x000000076d0d7c24 */ /* 0x000fe2000f8e0200 */
[----:B------:R-:W-:Y:S01]  /*3cb0*/  LOP3.LUT R0, R11, 0x3, RZ, 0xc0, !PT ;  /* 0x000000030b007812 */ /* 0x000fe200078ec0ff */
[C---:B------:R-:W-:Y:S01]  /*3cc0*/  IMAD R9, R109.reuse, UR9, R8 ;  /* 0x000000096d097c24 */ /* 0x040fe2000f8e0208 */
[----:B------:R-:W-:Y:S01]  /*3cd0*/  UMOV UR7, URZ ;  /* 0x0000003f00077c82 */ /* 0x000fe20008000000 */
[C---:B------:R-:W-:Y:S01]  /*3ce0*/  IMAD.WIDE.U32 R2, R109.reuse, UR8, R6 ;  /* 0x000000086d027c25 */ /* 0x040fe2000f8e0006 */
[----:B------:R-:W-:Y:S02]  /*3cf0*/  ULDC.64 UR8, c[0x0][0x260] ;  /* 0x0000980000087ab9 */ /* 0x000fe40000000a00 */
[----:B------:R-:W-:Y:S01]  /*3d00*/  USHF.L.U64.HI UR9, UR8, 0x1, UR9 ;  /* 0x0000000108097899 */ /* 0x000fe20008010209 */
[----:B------:R-:W-:Y:S01]  /*3d10*/  IMAD.WIDE.U32 R4, R109, UR6, R4 ;  /* 0x000000066d047c25 */ /* 0x000fe2000f8e0004 */
[----:B------:R-:W-:Y:S01]  /*3d20*/  USHF.L.U32 UR8, UR8, 0x1, URZ ;  /* 0x0000000108087899 */ /* 0x000fe2000800063f */
[----:B------:R-:W-:-:S02]  /*3d30*/  UMOV UR6, URZ ;  /* 0x0000003f00067c82 */ /* 0x000fc40008000000 */
[C---:B------:R-:W-:Y:S02]  /*3d40*/  VIADD R14, R11.reuse, 0xffffffff ;  /* 0xffffffff0b0e7836 */ /* 0x040fe40000000000 */
[----:B------:R-:W-:Y:S02]  /*3d50*/  IMAD.IADD R10, R11, 0x1, -R0 ;  /* 0x000000010b0a7824 */ /* 0x000fe400078e0a00 */
[----:B------:R-:W-:Y:S02]  /*3d60*/  IMAD.IADD R11, R9, 0x1, R3 ;  /* 0x00000001090b7824 */ /* 0x000fe400078e0203 */
[----:B------:R-:W-:-:S07]  /*3d70*/  IMAD.IADD R13, R5, 0x1, R13 ;  /* 0x00000001050d7824 */ /* 0x000fce00078e020d */
.L_x_214:
[----:B0-----:R-:W0:Y:S01]  /*3d80*/  LDC.64 R32, c[0x0][0x2b0] ;  /* 0x0000ac00ff207b82 */ /* 0x001e220000000a00 */
[----:B------:R-:W-:Y:S01]  /*3d90*/  USHF.R.S32.HI UR5, URZ, 0x1f, UR4 ;  /* 0x0000001f3f057899 */ /* 0x000fe20008011404 */
[----:B------:R-:W-:Y:S01]  /*3da0*/  ISETP.GE.U32.AND P0, PT, R14, 0x3, PT ;  /* 0x000000030e00780c */ /* 0x000fe20003f06070 */
[----:B--23--:R-:W-:Y:S02]  /*3db0*/  IMAD.MOV.U32 R18, RZ, RZ, R2 ;  /* 0x000000ffff127224 */ /* 0x00cfe400078e0002 */
[----:B-1----:R-:W-:Y:S02]  /*3dc0*/  IMAD.MOV.U32 R19, RZ, RZ, R11 ;  /* 0x000000ffff137224 */ /* 0x002fe400078e000b */
[----:B------:R-:W-:Y:S01]  /*3dd0*/  IMAD.MOV.U32 R12, RZ, RZ, R4 ;  /* 0x000000ffff0c7224 */ /* 0x000fe200078e0004 */
[----:B------:R-:W1:Y:S08]  /*3de0*/  LDC.64 R24, c[0x0][0x258] ;  /* 0x00009600ff187b82 */ /* 0x000e700000000a00 */
        /* <DEDUP_REMOVED lines=35> */
.L_x_211:
        /* <DEDUP_REMOVED lines=104> */
.L_x_210:
        /* <DEDUP_REMOVED lines=57> */
.L_x_212:
[----:B------:R-:W-:-:S13]  /*4a30*/  ISETP.NE.OR P0, PT, R12, RZ, P0 ;  /* 0x000000ff0c00720c */ /* 0x000fda0000705670 */
[----:B------:R-:W-:Y:S05]  /*4a40*/  @!P0 BRA `(.L_x_208) ;  /* 0x0000000000808947 */ /* 0x000fea0003800000 */
.L_x_209:
        /* <DEDUP_REMOVED lines=32> */
.L_x_208:
[----:B------:R-:W-:-:S13]  /*4c50*/  ISETP.NE.AND P0, PT, R0, RZ, PT ;  /* 0x000000ff0000720c */ /* 0x000fda0003f05270 */
[----:B------:R-:W-:Y:S05]  /*4c60*/  @!P0 BRA `(.L_x_213) ;  /* 0x0000000000e48947 */ /* 0x000fea0003800000 */
[----:B------:R-:W0:Y:S01]  /*4c70*/  LDC.64 R22, c[0x0][0x2b8] ;  /* 0x0000ae00ff167b82 */ /* 0x000e220000000a00 */
[----:B------:R-:W-:Y:S01]  /*4c80*/  USHF.R.S32.HI UR14, URZ, 0x1f, UR5 ;  /* 0x0000001f3f0e7899 */ /* 0x000fe20008011405 */
[----:B------:R-:W-:Y:S01]  /*4c90*/  IMAD.MOV.U32 R16, RZ, RZ, R6 ;  /* 0x000000ffff107224 */ /* 0x000fe200078e0006 */
[----:B------:R-:W-:Y:S01]  /*4ca0*/  ULDC.64 UR16, c[0x0][0x280] ;  /* 0x0000a00000107ab9 */ /* 0x000fe20000000a00 */
[----:B------:R-:W-:-:S04]  /*4cb0*/  ULDC.64 UR18, c[0x0][0x228] ;  /* 0x00008a0000127ab9 */ /* 0x000fc80000000a00 */
[----:B------:R-:W1:Y:S01]  /*4cc0*/  LDC.64 R24, c[0x0][0x260] ;  /* 0x00009800ff187b82 */ /* 0x000e620000000a00 */
[C---:B0-----:R-:W-:Y:S02]  /*4cd0*/  IMAD R12, R22.reuse, UR14, RZ ;  /* 0x0000000e160c7c24 */ /* 0x041fe4000f8e02ff */
[----:B------:R-:W-:-:S04]  /*4ce0*/  IMAD.WIDE.U32 R6, R22, UR5, R16 ;  /* 0x0000000516067c25 */ /* 0x000fc8000f8e0010 */
[----:B------:R-:W-:Y:S01]  /*4cf0*/  IMAD R9, R23, UR5, R12 ;  /* 0x0000000517097c24 */ /* 0x000fe2000f8e020c */
[----:B--23--:R-:W-:-:S03]  /*4d00*/  LEA R18, P0, R6, UR16, 0x1 ;  /* 0x0000001006127c11 */ /* 0x00cfc6000f8008ff */
[----:B------:R-:W-:-:S05]  /*4d10*/  IMAD.IADD R7, R7, 0x1, R9 ;  /* 0x0000000107077824 */ /* 0x000fca00078e0209 */
[----:B------:R-:W-:-:S06]  /*4d20*/  LEA.HI.X R19, R6, UR17, R7, 0x1, P0 ;  /* 0x0000001106137c11 */ /* 0x000fcc00080f0c07 */
[----:B------:R-:W2:Y:S01]  /*4d30*/  LDG.E.U16 R19, desc[UR12][R18.64] ;  /* 0x0000000c12137981 */ /* 0x000ea2000c1e1500 */
[C---:B-1----:R-:W-:Y:S02]  /*4d40*/  IMAD R12, R24.reuse, UR14, RZ ;  /* 0x0000000e180c7c24 */ /* 0x042fe4000f8e02ff */
        /* <DEDUP_REMOVED lines=14> */
[----:B------:R-:W-:-:S04]  /*4e30*/  IMAD R15, R23, UR14, R12 ;  /* 0x0000000e170f7c24 */ /* 0x000fc8000f8e020c */
[----:B------:R-:W-:-:S05]  /*4e40*/  IMAD.IADD R7, R7, 0x1, R15 ;  /* 0x0000000107077824 */ /* 0x000fca00078e020f */
[----:B0-----:R-:W-:-:S06]  /*4e50*/  LEA.HI.X R19, R6, UR17, R7, 0x1, P0 ;  /* 0x0000001106137c11 */ /* 0x001fcc00080f0c07 */
        /* <DEDUP_REMOVED lines=13> */
[----:B------:R-:W-:-:S04]  /*4f30*/  IMAD R6, R22, UR14, RZ ;  /* 0x0000000e16067c24 */ /* 0x000fc8000f8e02ff */
[----:B------:R-:W-:Y:S01]  /*4f40*/  IMAD R7, R23, UR5, R6 ;  /* 0x0000000517077c24 */ /* 0x000fe2000f8e0206 */
[----:B------:R-:W-:-:S03]  /*4f50*/  LEA R6, P0, R16, UR16, 0x1 ;  /* 0x0000001010067c11 */ /* 0x000fc6000f8008ff */
        /* <DEDUP_REMOVED lines=10> */
.L_x_213:
[----:B------:R-:W-:-:S04]  /*5000*/  UIADD3 UR6, UP0, UR6, 0x1, URZ ;  /* 0x0000000106067890 */ /* 0x000fc8000ff1e03f */
[----:B------:R-:W-:Y:S01]  /*5010*/  UIADD3.X UR7, URZ, UR7, URZ, UP0, !UPT ;  /* 0x000000073f077290 */ /* 0x000fe200087fe43f */
[----:B------:R-:W-:Y:S11]  /*5020*/  @!P1 BRA `(.L_x_214) ;  /* 0xffffffec00549947 */ /* 0x000ff6000383ffff */
[----:B------:R-:W-:Y:S05]  /*5030*/  EXIT ;  /* 0x000000000000794d */ /* 0x000fea0003800000 */
.L_x_215:
        /* <DEDUP_REMOVED lines=12> */
.L_x_301:


//--------------------- .text._ZN2at6native55_GLOBAL__N__c1b0da0d_22_UpSampleTrilinear3d_cu_efb54c9339upsample_trilinear3d_backward_out_frameIffEEviT0_S3_S3_bNS_27GenericPackedTensorAccessorIT_Lm5ENS_16DefaultPtrTraitsElEENS4_IKS5_Lm5ES6_lEEPS5_ --------------------------
	.section	.text._ZN2at6native55_GLOBAL__N__c1b0da0d_22_UpSampleTrilinear3d_cu_efb54c9339upsample_trilinear3d_backward_out_frameIffEEviT0_S3_S3_bNS_27GenericPackedTensorAccessorIT_Lm5ENS_16DefaultPtrTraitsElEENS4_IKS5_Lm5ES6_lEEPS5_,"ax",@progbits
	.align	128
.text._ZN2at6native55_GLOBAL__N__c1b0da0d_22_UpSampleTrilinear3d_cu_efb54c9339upsample_trilinear3d_backward_out_frameIffEEviT0_S3_S3_bNS_27GenericPackedTensorAccessorIT_Lm5ENS_16DefaultPtrTraitsElEENS4_IKS5_Lm5ES6_lEEPS5_:
        .type           _ZN2at6native55_GLOBAL__N__c1b0da0d_22_UpSampleTrilinear3d_cu_efb54c9339upsample_trilinear3d_backward_out_frameIffEEviT0_S3_S3_bNS_27GenericPackedTensorAccessorIT_Lm5ENS_16DefaultPtrTraitsElEENS4_IKS5_Lm5ES6_lEEPS5_,@function
        .size           _ZN2at6native55_GLOBAL__N__c1b0da0d_22_UpSampleTrilinear3d_cu_efb54c9339upsample_trilinear3d_backward_out_frameIffEEviT0_S3_S3_bNS_27GenericPackedTensorAccessorIT_Lm5ENS_16DefaultPtrTraitsElEENS4_IKS5_Lm5ES6_lEEPS5_,(.L_x_302 - _ZN2at6native55_GLOBAL__N__c1b0da0d_22_UpSampleTrilinear3d_cu_efb54c9339upsample_trilinear3d_backward_out_frameIffEEviT0_S3_S3_bNS_27GenericPackedTensorAccessorIT_Lm5ENS_16DefaultPtrTraitsElEENS4_IKS5_Lm5ES6_lEEPS5_)
        .other          _ZN2at6native55_GLOBAL__N__c1b0da0d_22_UpSampleTrilinear3d_cu_efb54c9339upsample_trilinear3d_backward_out_frameIffEEviT0_S3_S3_bNS_27GenericPackedTensorAccessorIT_Lm5ENS_16DefaultPtrTraitsElEENS4_IKS5_Lm5ES6_lEEPS5_,@"STO_CUDA_ENTRY STV_DEFAULT"
_ZN2at6native55_GLOBAL__N__c1b0da0d_22_UpSampleTrilinear3d_cu_efb54c9339upsample_trilinear3d_backward_out_frameIffEEviT0_S3_S3_bNS_27GenericPackedTensorAccessorIT_Lm5ENS_16DefaultPtrTraitsElEENS4_IKS5_Lm5ES6_lEEPS5_:
        /* <DEDUP_REMOVED lines=20> */
[----:B------:R-:W-:-:S04]  /*0140*/  IABS R9, R7 ;  /* 0x0000000700097213 */ /* 0x000fc80000000000 */
[----:B------:R-:W0:Y:S08]  /*0150*/  I2F.RP R4, R9 ;  /* 0x0000000900047306 */ /* 0x000e300000209400 */
[----:B0-----:R-:W0:Y:S02]  /*0160*/  MUFU.RCP R4, R4 ;  /* 0x0000000400047308 */ /* 0x001e240000001000 */
[----:B0-----:R-:W-:-:S06]  /*0170*/  VIADD R2, R4, 0xffffffe ;  /* 0x0ffffffe04027836 */ /* 0x001fcc0000000000 */
[----:B------:R-:W0:Y:S08]  /*0180*/  I2F.RP R4, R11 ;  /* 0x0000000b00047306 */ /* 0x000e300000209400 */
[----:B------:R1:W2:Y:S08]  /*0190*/  F2I.FTZ.U32.TRUNC.NTZ R3, R2 ;  /* 0x0000000200037305 */ /* 0x0002b0000021f000 */
[----:B0-----:R-:W0:Y:S01]  /*01a0*/  MUFU.RCP R4, R4 ;  /* 0x0000000400047308 */ /* 0x001e220000001000 */
[----:B-1----:R-:W-:Y:S01]  /*01b0*/  HFMA2.MMA R2, -RZ, RZ, 0, 0 ;  /* 0x00000000ff027435 */ /* 0x002fe200000001ff */
[----:B--2---:R-:W-:-:S04]  /*01c0*/  IMAD.MOV R8, RZ, RZ, -R3 ;  /* 0x000000ffff087224 */ /* 0x004fc800078e0a03 */
[----:B------:R-:W-:Y:S02]  /*01d0*/  IMAD R5, R8, R9, RZ ;  /* 0x0000000908057224 */ /* 0x000fe400078e02ff */
[----:B------:R-:W-:Y:S01]  /*01e0*/  IMAD.MOV.U32 R8, RZ, RZ, R10 ;  /* 0x000000ffff087224 */ /* 0x000fe200078e000a */
[----:B------:R-:W-:Y:S02]  /*01f0*/  IABS R10, R7 ;  /* 0x00000007000a7213 */ /* 0x000fe40000000000 */
[----:B------:R-:W-:-:S04]  /*0200*/  IMAD.HI.U32 R3, R3, R5, R2 ;  /* 0x0000000503037227 */ /* 0x000fc800078e0002 */
[----:B------:R-:W-:Y:S02]  /*0210*/  IMAD.MOV R2, RZ, RZ, -R10 ;  /* 0x000000ffff027224 */ /* 0x000fe400078e0a0a */
[----:B------:R-:W-:-:S04]  /*0220*/  IMAD.HI.U32 R5, R3, R8, RZ ;  /* 0x0000000803057227 */ /* 0x000fc800078e00ff */
[----:B------:R-:W-:-:S05]  /*0230*/  IMAD R2, R5, R2, R8 ;  /* 0x0000000205027224 */ /* 0x000fca00078e0208 */
[----:B------:R-:W-:-:S13]  /*0240*/  ISETP.GT.U32.AND P1, PT, R9, R2, PT ;  /* 0x000000020900720c */ /* 0x000fda0003f24070 */
[----:B------:R-:W-:Y:S01]  /*0250*/  @!P1 IMAD.IADD R2, R2, 0x1, -R9 ;  /* 0x0000000102029824 */ /* 0x000fe200078e0a09 */
[----:B------:R-:W-:Y:S02]  /*0260*/  @!P1 IADD3 R5, R5, 0x1, RZ ;  /* 0x0000000105059810 */ /* 0x000fe40007ffe0ff */
[----:B------:R-:W-:Y:S02]  /*0270*/  ISETP.NE.AND P1, PT, R7, RZ, PT ;  /* 0x000000ff0700720c */ /* 0x000fe40003f25270 */
[----:B------:R-:W-:Y:S02]  /*0280*/  ISETP.GE.U32.AND P0, PT, R2, R9, PT ;  /* 0x000000090200720c */ /* 0x000fe40003f06070 */
[----:B------:R-:W-:-:S04]  /*0290*/  LOP3.LUT R2, R0, R7, RZ, 0x3c, !PT ;  /* 0x0000000700027212 */ /* 0x000fc800078e3cff */
[----:B------:R-:W-:Y:S01]  /*02a0*/  ISETP.GE.AND P2, PT, R2, RZ, PT ;  /* 0x000000ff0200720c */ /* 0x000fe20003f46270 */
[----:B0-----:R-:W-:-:S04]  /*02b0*/  VIADD R2, R4, 0xffffffe ;  /* 0x0ffffffe04027836 */ /* 0x001fc80000000000 */
[----:B------:R0:W1:Y:S02]  /*02c0*/  F2I.FTZ.U32.TRUNC.NTZ R3, R2 ;  /* 0x0000000200037305 */ /* 0x000064000021f000 */
[----:B------:R-:W-:-:S06]  /*02d0*/  @P0 VIADD R5, R5, 0x1 ;  /* 0x0000000105050836 */ /* 0x000fcc0000000000 */
[----:B------:R-:W-:Y:S01]  /*02e0*/  @!P2 IMAD.MOV R5, RZ, RZ, -R5 ;  /* 0x000000ffff05a224 */ /* 0x000fe200078e0a05 */
[----:B------:R-:W-:Y:S01]  /*02f0*/  @!P1 LOP3.LUT R5, RZ, R7, RZ, 0x33, !PT ;  /* 0x00000007ff059212 */ /* 0x000fe200078e33ff */
[----:B0-----:R-:W-:-:S03]  /*0300*/  IMAD.MOV.U32 R2, RZ, RZ, RZ ;  /* 0x000000ffff027224 */ /* 0x001fc600078e00ff */
[----:B------:R-:W-:Y:S01]  /*0310*/  IADD3 R4, -R5, RZ, RZ ;  /* 0x000000ff05047210 */ /* 0x000fe20007ffe1ff */
[----:B-1----:R-:W-:-:S04]  /*0320*/  IMAD.MOV R8, RZ, RZ, -R3 ;  /* 0x000000ffff087224 */ /* 0x002fc800078e0a03 */
[----:B------:R-:W-:Y:S02]  /*0330*/  IMAD R9, R7, R4, R0 ;  /* 0x0000000407097224 */ /* 0x000fe400078e0200 */
[----:B------:R-:W-:-:S03]  /*0340*/  IMAD R7, R8, R11, RZ ;  /* 0x0000000b08077224 */ /* 0x000fc600078e02ff */
[----:B------:R-:W-:Y:S01]  /*0350*/  IABS R0, R9 ;  /* 0x0000000900007213 */ /* 0x000fe20000000000 */
[----:B------:R-:W-:-:S06]  /*0360*/  IMAD.HI.U32 R2, R3, R7, R2 ;  /* 0x0000000703027227 */ /* 0x000fcc00078e0002 */
[----:B------:R-:W-:-:S04]  /*0370*/  IMAD.HI.U32 R2, R2, R0, RZ ;  /* 0x0000000002027227 */ /* 0x000fc800078e00ff */
[----:B------:R-:W-:-:S04]  /*0380*/  IMAD.MOV R3, RZ, RZ, -R2 ;  /* 0x000000ffff037224 */ /* 0x000fc800078e0a02 */
[----:B------:R-:W-:-:S05]  /*0390*/  IMAD R0, R11, R3, R0 ;  /* 0x000000030b007224 */ /* 0x000fca00078e0200 */
[----:B------:R-:W-:-:S13]  /*03a0*/  ISETP.GT.U32.AND P1, PT, R11, R0, PT ;  /* 0x000000000b00720c */ /* 0x000fda0003f24070 */
[----:B------:R-:W-:Y:S01]  /*03b0*/  @!P1 IMAD.IADD R0, R0, 0x1, -R11 ;  /* 0x0000000100009824 */ /* 0x000fe200078e0a0b */
[----:B------:R-:W-:Y:S02]  /*03c0*/  @!P1 IADD3 R2, R2, 0x1, RZ ;  /* 0x0000000102029810 */ /* 0x000fe40007ffe0ff */
        /* <DEDUP_REMOVED lines=9> */
[----:B------:R-:W-:Y:S02]  /*0460*/  ISETP.EQ.AND P1, PT, R6, UR10, PT ;  /* 0x0000000a06007c0c */ /* 0x000fe4000bf22270 */
[----:B------:R-:W-:-:S05]  /*0470*/  IADD3 R3, -R17, RZ, RZ ;  /* 0x000000ff11037210 */ /* 0x000fca0007ffe1ff */
[----:B------:R-:W-:-:S06]  /*0480*/  IMAD R11, R6, R3, R9 ;  /* 0x00000003060b7224 */ /* 0x000fcc00078e0209 */
[----:B------:R-:W-:Y:S05]  /*0490*/  @P0 BRA P1, `(.L_x_216) ;  /* 0x0000001800640947 */ /* 0x000fea0000800000 */
[----:B------:R-:W0:Y:S01]  /*04a0*/  LDC R6, c[0x0][0x230] ;  /* 0x00008c00ff067b82 */ /* 0x000e220000000800 */
[----:B------:R-:W-:Y:S01]  /*04b0*/  ULDC.U8 UR4, c[0x0][0x220] ;  /* 0x0000880000047ab9 */ /* 0x000fe20000000000 */
[----:B------:R-:W-:Y:S01]  /*04c0*/  I2FP.F32.S32 R4, R5 ;  /* 0x0000000500047245 */ /* 0x000fe20000201400 */
[----:B------:R-:W-:Y:S01]  /*04d0*/  UPRMT UR4, UR4, 0x8880, URZ ;  /* 0x0000888004047896 */ /* 0x000fe2000800003f */
[----:B------:R-:W-:Y:S02]  /*04e0*/  I2FP.F32.S32 R9, R17 ;  /* 0x0000001100097245 */ /* 0x000fe40000201400 */
[----:B------:R-:W-:Y:S02]  /*04f0*/  I2FP.F32.S32 R12, R11 ;  /* 0x0000000b000c7245 */ /* 0x000fe40000201400 */
[----:B------:R-:W1:Y:S01]  /*0500*/  LDC R3, c[0x0][0x214] ;  /* 0x00008500ff037b82 */ /* 0x000e620000000800 */
[----:B------:R-:W-:-:S07]  /*0510*/  ISETP.NE.AND P1, PT, RZ, UR4, PT ;  /* 0x00000004ff007c0c */ /* 0x000fce000bf25270 */
[----:B------:R-:W2:Y:S06]  /*0520*/  LDC R10, c[0x0][0x218] ;  /* 0x00008600ff0a7b82 */ /* 0x000eac0000000800 */
[----:B------:R-:W-:Y:S02]  /*0530*/  @!P1 FADD.FTZ R0, R4, 0.5 ;  /* 0x3f00000004009421 */ /* 0x000fe40000010000 */
[----:B------:R-:W3:Y:S01]  /*0540*/  LDC R7, c[0x0][0x21c] ;  /* 0x00008700ff077b82 */ /* 0x000ee20000000800 */
[----:B0-----:R-:W-:Y:S01]  /*0550*/  ISETP.GE.AND P2, PT, R6, 0x1, PT ;  /* 0x000000010600780c */ /* 0x001fe20003f46270 */
[-C--:B-1----:R-:W-:Y:S01]  /*0560*/  @!P1 FFMA.FTZ R2, R0, R3.reuse, -0.5 ;  /* 0xbf00000000029423 */ /* 0x082fe20000010003 */
[----:B------:R-:W-:Y:S01]  /*0570*/  @P1 FMUL.FTZ R0, R4, R3 ;  /* 0x0000000304001220 */ /* 0x000fe20000410000 */
[----:B------:R-:W-:Y:S01]  /*0580*/  @!P1 FADD.FTZ R3, R9, 0.5 ;  /* 0x3f00000009039421 */ /* 0x000fe20000010000 */
[----:B------:R-:W-:-:S02]  /*0590*/  @!P1 FADD.FTZ R4, R12, 0.5 ;  /* 0x3f0000000c049421 */ /* 0x000fc40000010000 */
[----:B------:R-:W-:Y:S01]  /*05a0*/  @!P1 FSETP.GEU.FTZ.AND P0, PT, R2, RZ, PT ;  /* 0x000000ff0200920b */ /* 0x000fe20003f1e000 */
[----:B--2---:R-:W-:-:S03]  /*05b0*/  @!P1 FFMA.FTZ R3, R3, R10, -0.5 ;  /* 0xbf00000003039423 */ /* 0x004fc6000001000a */
[----:B------:R-:W-:Y:S01]  /*05c0*/  @!P1 FSEL R0, R2, RZ, P0 ;  /* 0x000000ff02009208 */ /* 0x000fe20000000000 */
[----:B------:R-:W-:Y:S01]  /*05d0*/  @P1 FMUL.FTZ R10, R9, R10 ;  /* 0x0000000a090a1220 */ /* 0x000fe20000410000 */
[----:B------:R-:W-:Y:S01]  /*05e0*/  @!P1 FSETP.GEU.FTZ.AND P0, PT, R3, RZ, PT ;  /* 0x000000ff0300920b */ /* 0x000fe20003f1e000 */
[----:B------:R-:W-:-:S12]  /*05f0*/  @!P2 EXIT ;  /* 0x000000000000a94d */ /* 0x000fd80003800000 */
[-C--:B---3--:R-:W-:Y:S01]  /*0600*/  @!P1 FFMA.FTZ R6, R4, R7.reuse, -0.5 ;  /* 0xbf00000004069423 */ /* 0x088fe20000010007 */
[----:B------:R-:W-:Y:S01]  /*0610*/  @!P1 FSEL R10, R3, RZ, P0 ;  /* 0x000000ff030a9208 */ /* 0x000fe20000000000 */
[----:B------:R-:W0:Y:S01]  /*0620*/  LDC R14, c[0x0][0x238] ;  /* 0x00008e00ff0e7b82 */ /* 0x000e220000000800 */
[----:B------:R-:W-:Y:S01]  /*0630*/  @P1 FMUL.FTZ R7, R12, R7 ;  /* 0x000000070c071220 */ /* 0x000fe20000410000 */
[----:B------:R-:W-:Y:S01]  /*0640*/  SHF.R.S32.HI R8, RZ, 0x1f, R11 ;  /* 0x0000001fff087819 */ /* 0x000fe2000001140b */
[----:B------:R-:W-:Y:S01]  /*0650*/  ULDC.64 UR4, c[0x0][0x2d0] ;  /* 0x0000b40000047ab9 */ /* 0x000fe20000000a00 */
[----:B------:R-:W-:Y:S01]  /*0660*/  @!P1 FSETP.GEU.FTZ.AND P0, PT, R6, RZ, PT ;  /* 0x000000ff0600920b */ /* 0x000fe20003f1e000 */
[----:B------:R-:W1:Y:S01]  /*0670*/  F2I.FTZ.TRUNC.NTZ R2, R0 ;  /* 0x0000000000027305 */ /* 0x000e62000021f100 */
[----:B------:R-:W-:Y:S01]  /*0680*/  UIADD3 UR6, UR8, -0x1, URZ ;  /* 0xffffffff08067890 */ /* 0x000fe2000fffe03f */
[----:B------:R-:W-:Y:S01]  /*0690*/  IMAD R8, R8, UR4, RZ ;  /* 0x0000000408087c24 */ /* 0x000fe2000f8e02ff */
[----:B------:R-:W-:Y:S01]  /*06a0*/  @!P1 FSEL R7, R6, RZ, P0 ;  /* 0x000000ff06079208 */ /* 0x000fe20000000000 */
[----:B------:R-:W-:-:S02]  /*06b0*/  ULDC.64 UR14, c[0x0][0x2c0] ;  /* 0x0000b000000e7ab9 */ /* 0x000fc40000000a00 */
[C---:B------:R-:W-:Y:S02]  /*06c0*/  IMAD R13, R11.reuse, UR5, R8 ;  /* 0x000000050b0d7c24 */ /* 0x040fe4000f8e0208 */
[----:B------:R-:W2:Y:S01]  /*06d0*/  F2I.FTZ.TRUNC.NTZ R6, R7 ;  /* 0x0000000700067305 */ /* 0x000ea2000021f100 */
[----:B------:R-:W-:Y:S01]  /*06e0*/  IMAD.WIDE.U32 R8, R11, UR4, RZ ;  /* 0x000000040b087c25 */ /* 0x000fe2000f8e00ff */
[----:B------:R-:W-:Y:S01]  /*06f0*/  SHF.R.S32.HI R11, RZ, 0x1f, R17 ;  /* 0x0000001fff0b7819 */ /* 0x000fe20000011411 */
[----:B------:R-:W-:Y:S02]  /*0700*/  ULDC.64 UR4, c[0x0][0x2c8] ;  /* 0x0000b20000047ab9 */ /* 0x000fe40000000a00 */
[----:B------:R-:W-:Y:S02]  /*0710*/  IMAD.IADD R9, R9, 0x1, R13 ;  /* 0x0000000109097824 */ /* 0x000fe400078e020d */
[----:B------:R-:W-:Y:S01]  /*0720*/  IMAD R11, R11, UR4, RZ ;  /* 0x000000040b0b7c24 */ /* 0x000fe2000f8e02ff */
[----:B------:R-:W3:Y:S01]  /*0730*/  F2I.FTZ.TRUNC.NTZ R4, R10 ;  /* 0x0000000a00047305 */ /* 0x000ee2000021f100 */
[----:B------:R-:W-:Y:S01]  /*0740*/  IMAD.WIDE.U32 R8, R17, UR4, R8 ;  /* 0x0000000411087c25 */ /* 0x000fe2000f8e0008 */
[----:B------:R-:W-:Y:S01]  /*0750*/  UIADD3 UR4, UR10, -0x1, URZ ;  /* 0xffffffff0a047890 */ /* 0x000fe2000fffe03f */
[----:B0-----:R-:W-:-:S02]  /*0760*/  ISETP.GE.AND P3, PT, R14, 0x1, PT ;  /* 0x000000010e00780c */ /* 0x001fc40003f66270 */
[----:B------:R-:W-:Y:S01]  /*0770*/  IMAD R15, R17, UR5, R11 ;  /* 0x00000005110f7c24 */ /* 0x000fe2000f8e020b */
[----:B-1----:R-:W-:Y:S01]  /*0780*/  I2FP.F32.S32 R11, R2 ;  /* 0x00000002000b7245 */ /* 0x002fe20000201400 */
[----:B------:R-:W-:Y:S01]  /*0790*/  UIADD3 UR5, UR9, -0x1, URZ ;  /* 0xffffffff09057890 */ /* 0x000fe2000fffe03f */
[----:B--2---:R-:W-:Y:S01]  /*07a0*/  I2FP.F32.S32 R12, R6 ;  /* 0x00000006000c7245 */ /* 0x004fe20000201400 */
[----:B------:R-:W-:Y:S01]  /*07b0*/  IMAD.IADD R9, R9, 0x1, R15 ;  /* 0x0000000109097824 */ /* 0x000fe200078e020f */
[----:B------:R-:W-:Y:S01]  /*07c0*/  ISETP.GE.AND P2, PT, R2, UR6, PT ;  /* 0x0000000602007c0c */ /* 0x000fe2000bf46270 */
[----:B------:R-:W-:Y:S01]  /*07d0*/  FADD.FTZ R11, -R11, R0 ;  /* 0x000000000b0b7221 */ /* 0x000fe20000010100 */
[----:B------:R-:W-:Y:S01]  /*07e0*/  ISETP.GE.AND P0, PT, R6, UR4, PT ;  /* 0x0000000406007c0c */ /* 0x000fe2000bf06270 */
[----:B------:R-:W-:Y:S01]  /*07f0*/  FADD.FTZ R19, -R12, R7 ;  /* 0x000000070c137221 */ /* 0x000fe20000010100 */
[----:B------:R-:W-:Y:S01]  /*0800*/  SHF.R.S32.HI R12, RZ, 0x1f, R5 ;  /* 0x0000001fff0c7819 */ /* 0x000fe20000011405 */
[----:B------:R-:W-:Y:S01]  /*0810*/  IMAD.WIDE.U32 R8, R5, UR14, R8 ;  /* 0x0000000e05087c25 */ /* 0x000fe2000f8e0008 */
[----:B---3--:R-:W-:-:S02]  /*0820*/  I2FP.F32.S32 R13, R4 ;  /* 0x00000004000d7245 */ /* 0x008fc40000201400 */
[----:B------:R-:W-:Y:S01]  /*0830*/  ISETP.GE.AND P1, PT, R4, UR5, PT ;  /* 0x0000000504007c0c */ /* 0x000fe2000bf26270 */
[----:B------:R-:W-:Y:S02]  /*0840*/  IMAD R12, R12, UR14, RZ ;  /* 0x0000000e0c0c7c24 */ /* 0x000fe4000f8e02ff */
[----:B------:R-:W-:Y:S01]  /*0850*/  FADD.FTZ R10, -R13, R10 ;  /* 0x0000000a0d0a7221 */ /* 0x000fe20000010100 */
[----:B------:R-:W-:Y:S01]  /*0860*/  FADD.FTZ R13, -R11, 1 ;  /* 0x3f8000000b0d7421 */ /* 0x000fe20000010100 */
[----:B------:R-:W-:Y:S02]  /*0870*/  IMAD R21, R5, UR15, R12 ;  /* 0x0000000f05157c24 */ /* 0x000fe4000f8e020c */
[C---:B------:R-:W-:Y:S01]  /*0880*/  FADD.FTZ R0, -R10.reuse, 1 ;  /* 0x3f8000000a007421 */ /* 0x040fe20000010100 */
[----:B------:R-:W-:Y:S01]  /*0890*/  FMUL.FTZ R14, R11, R10 ;  /* 0x0000000a0b0e7220 */ /* 0x000fe20000410000 */
[----:B------:R-:W-:Y:S01]  /*08a0*/  FMUL.FTZ R17, R10, R13 ;  /* 0x0000000d0a117220 */ /* 0x000fe20000410000 */
[----:B------:R-:W-:Y:S01]  /*08b0*/  IADD3 R10, R4, 0x1, RZ ;  /* 0x00000001040a7810 */ /* 0x000fe20007ffe0ff */
[-C--:B------:R-:W-:Y:S01]  /*08c0*/  FMUL.FTZ R15, R13, R0.reuse ;  /* 0x000000000d0f7220 */ /* 0x080fe20000410000 */
[----:B------:R-:W-:Y:S01]  /*08d0*/  FMUL.FTZ R20, R11, R0 ;  /* 0x000000000b147220 */ /* 0x000fe20000410000 */
[----:B------:R-:W-:Y:S01]  /*08e0*/  VIADD R0, R6, 0x1 ;  /* 0x0000000106007836 */ /* 0x000fe20000000000 */
[----:B------:R-:W-:Y:S06]  /*08f0*/  @!P3 EXIT ;  /* 0x000000000000b94d */ /* 0x000fec0003800000 */
[C---:B------:R-:W-:Y:S01]  /*0900*/  FADD.FTZ R18, -R19.reuse, 1 ;  /* 0x3f80000013127421 */ /* 0x040fe20000010100 */
[CC--:B------:R-:W-:Y:S01]  /*0910*/  FMUL.FTZ R13, R19.reuse, R14.reuse ;  /* 0x0000000e130d7220 */ /* 0x0c0fe20000410000 */
[C---:B------:R-:W-:Y:S01]  /*0920*/  VIADD R12, R2.reuse, 0x1 ;  /* 0x00000001020c7836 */ /* 0x040fe20000000000 */
[----:B------:R-:W-:Y:S01]  /*0930*/  @P2 IADD3 R12, R2, RZ, RZ ;  /* 0x000000ff020c2210 */ /* 0x000fe20007ffe0ff */
[C---:B------:R-:W-:Y:S01]  /*0940*/  FMUL.FTZ R11, R18.reuse, R14 ;  /* 0x0000000e120b7220 */ /* 0x040fe20000410000 */
[C---:B------:R-:W-:Y:S01]  /*0950*/  FMUL.FTZ R14, R19.reuse, R15 ;  /* 0x0000000f130e7220 */ /* 0x040fe20000410000 */
[C---:B------:R-:W-:Y:S01]  /*0960*/  FMUL.FTZ R16, R18.reuse, R17 ;  /* 0x0000001112107220 */ /* 0x040fe20000410000 */
[C---:B------:R-:W-:Y:S01]  /*0970*/  FMUL.FTZ R15, R18.reuse, R15 ;  /* 0x0000000f120f7220 */ /* 0x040fe20000410000 */
[C---:B------:R-:W-:Y:S01]  /*0980*/  FMUL.FTZ R17, R19.reuse, R17 ;  /* 0x0000001113117220 */ /* 0x040fe20000410000 */
[-C--:B------:R-:W-:Y:S01]  /*0990*/  FMUL.FTZ R18, R18, R20.reuse ;  /* 0x0000001412127220 */ /* 0x080fe20000410000 */
[----:B------:R-:W-:Y:S01]  /*09a0*/  FMUL.FTZ R19, R19, R20 ;  /* 0x0000001413137220 */ /* 0x000fe20000410000 */
[----:B------:R-:W-:Y:S01]  /*09b0*/  @P0 IMAD.MOV R0, RZ, RZ, R6 ;  /* 0x000000ffff000224 */ /* 0x000fe200078e0206 */
[----:B------:R-:W-:Y:S01]  /*09c0*/  USHF.R.S32.HI UR8, URZ, 0x1f, UR8 ;  /* 0x0000001f3f087899 */ /* 0x000fe20008011408 */
[----:B------:R-:W-:Y:S01]  /*09d0*/  @P1 IMAD.MOV R10, RZ, RZ, R4 ;  /* 0x000000ffff0a1224 */ /* 0x000fe200078e0204 */
[----:B------:R-:W-:Y:S01]  /*09e0*/  USHF.R.S32.HI UR9, URZ, 0x1f, UR9 ;  /* 0x0000001f3f097899 */ /* 0x000fe20008011409 */
[----:B------:R-:W-:Y:S01]  /*09f0*/  IMAD.IADD R21, R9, 0x1, R21 ;  /* 0x0000000109157824 */ /* 0x000fe200078e0215 */
[----:B------:R-:W-:Y:S01]  /*0a00*/  USHF.R.S32.HI UR10, URZ, 0x1f, UR10 ;  /* 0x0000001f3f0a7899 */ /* 0x000fe2000801140a */
[----:B------:R-:W-:-:S11]  /*0a10*/  UMOV UR4, URZ ;  /* 0x0000003f00047c82 */ /* 0x000fd60008000000 */
.L_x_220:
[----:B01----:R-:W0:Y:S01]  /*0a20*/  LDC.64 R46, c[0x0][0x2b0] ;  /* 0x0000ac00ff2e7b82 */ /* 0x003e220000000a00 */
[----:B------:R-:W-:Y:S01]  /*0a30*/  ULDC UR16, c[0x0][0x238] ;  /* 0x00008e0000107ab9 */ /* 0x000fe20000000800 */
[----:B------:R-:W-:Y:S01]  /*0a40*/  USHF.R.S32.HI UR5, URZ, 0x1f, UR4 ;  /* 0x0000001f3f057899 */ /* 0x000fe20008011404 */
[----:B------:R-:W-:Y:S01]  /*0a50*/  IMAD.MOV.U32 R20, RZ, RZ, R8 ;  /* 0x000000ffff147224 */ /* 0x000fe200078e0008 */
[----:B------:R-:W-:Y:S02]  /*0a60*/  UISETP.NE.AND UP0, UPT, UR16, 0x1, UPT ;  /* 0x000000011000788c */ /* 0x000fe4000bf05270 */
[----:B------:R-:W-:Y:S02]  /*0a70*/  ULOP3.LUT UR6, UR16, 0x1, URZ, 0xc0, !UPT ;  /* 0x0000000110067892 */ /* 0x000fe4000f8ec03f */
[----:B------:R-:W1:Y:S01]  /*0a80*/  LDC R25, c[0x0][0x230] ;  /* 0x00008c00ff197b82 */ /* 0x000e620000000800 */
[----:B------:R-:W-:Y:S01]  /*0a90*/  UMOV UR15, UR4 ;  /* 0x00000004000f7c82 */ /* 0x000fe20008000000 */
[----:B------:R-:W-:Y:S01]  /*0aa0*/  PLOP3.LUT P2, PT, PT, PT, UP0, 0x80, 0x0 ;  /* 0x000000000000781c */ /* 0x000fe20003f4f008 */
[----:B------:R-:W-:-:S06]  /*0ab0*/  UISETP.NE.U32.AND UP1, UPT, UR6, 0x1, UPT ;  /* 0x000000010600788c */ /* 0x000fcc000bf25070 */
[----:B------:R-:W-:Y:S01]  /*0ac0*/  PLOP3.LUT P0, PT, PT, PT, UP1, 0x80, 0x0 ;  /* 0x000000000000781c */ /* 0x000fe20003f0f018 */
[C---:B0-----:R-:W-:Y:S01]  /*0ad0*/  IMAD R24, R46.reuse, UR5, RZ ;  /* 0x000000052e187c24 */ /* 0x041fe2000f8e02ff */
[----:B------:R-:W-:Y:S01]  /*0ae0*/  UMOV UR5, URZ ;  /* 0x0000003f00057c82 */ /* 0x000fe20008000000 */
[----:B------:R-:W-:-:S04]  /*0af0*/  IMAD.WIDE.U32 R22, R46, UR4, R20 ;  /* 0x000000042e167c25 */ /* 0x000fc8000f8e0014 */
[----:B------:R-:W-:Y:S01]  /*0b00*/  IMAD R47, R47, UR4, R24 ;  /* 0x000000042f2f7c24 */ /* 0x000fe2000f8e0218 */
[----:B------:R-:W-:-:S03]  /*0b10*/  UIADD3 UR4, UR4, 0x1, URZ ;  /* 0x0000000104047890 */ /* 0x000fc6000fffe03f */
[----:B------:R-:W-:-:S03]  /*0b20*/  IMAD.IADD R47, R23, 0x1, R47 ;  /* 0x00000001172f7824 */ /* 0x000fc600078e022f */
[----:B-1----:R-:W-:Y:S01]  /*0b30*/  ISETP.LE.AND P1, PT, R25, UR4, PT ;  /* 0x0000000419007c0c */ /* 0x002fe2000bf23270 */
[----:B------:R-:W-:-:S12]  /*0b40*/  @!P2 BRA `(.L_x_217) ;  /* 0x0000000c0008a947 */ /* 0x000fd80003800000 */
[----:B------:R-:W-:Y:S01]  /*0b50*/  ULOP3.LUT UR5, UR16, 0x1, URZ, 0xc0, !UPT ;  /* 0x0000000110057892 */ /* 0x000fe2000f8ec03f */
[----:B------:R-:W-:Y:S01]  /*0b60*/  ULDC UR17, c[0x0][0x240] ;  /* 0x0000900000117ab9 */ /* 0x000fe20000000800 */
[----:B------:R-:W-:Y:S02]  /*0b70*/  ULDC UR24, c[0x0][0x248] ;  /* 0x0000920000187ab9 */ /* 0x000fe40000000800 */
[----:B------:R-:W-:Y:S01]  /*0b80*/  UIADD3 UR6, -UR5, UR16, URZ ;  /* 0x0000001005067290 */ /* 0x000fe2000fffe13f */
[----:B------:R-:W-:Y:S02]  /*0b90*/  ULDC UR25, c[0x0][0x250] ;  /* 0x0000940000197ab9 */ /* 0x000fe40000000800 */
[----:B------:R-:W-:Y:S01]  /*0ba0*/  UMOV UR5, URZ ;  /* 0x0000003f00057c82 */ /* 0x000fe20008000000 */
[----:B------:R-:W-:Y:S01]  /*0bb0*/  ULDC.64 UR18, c[0x0][0x2b8] ;  /* 0x0000ae0000127ab9 */ /* 0x000fe20000000a00 */
[----:B------:R-:W-:Y:S01]  /*0bc0*/  ULDC.64 UR20, c[0x0][0x280] ;  /* 0x0000a00000147ab9 */ /* 0x000fe20000000a00 */
[----:B------:R-:W-:-:S06]  /*0bd0*/  ULDC.64 UR22, c[0x0][0x2d8] ;  /* 0x0000b60000167ab9 */ /* 0x000fcc0000000a00 */
.L_x_218:
[----:B------:R-:W-:Y:S01]  /*0be0*/  USHF.R.S32.HI UR7, URZ, 0x1f, UR5 ;  /* 0x0000001f3f077899 */ /* 0x000fe20008011405 */
[----:B0-----:R-:W-:Y:S01]  /*0bf0*/  MOV R35, UR18 ;  /* 0x0000001200237c02 */ /* 0x001fe20008000f00 */
[----:B------:R-:W-:Y:S02]  /*0c00*/  IMAD.MOV.U32 R46, RZ, RZ, R22 ;  /* 0x000000ffff2e7224 */ /* 0x000fe400078e0016 */
[----:B------:R-:W-:Y:S02]  /*0c10*/  UIMAD UR7, UR7, UR18, URZ ;  /* 0x00000012070772a4 */ /* 0x000fe4000f8e023f */
[----:B------:R-:W-:Y:S02]  /*0c20*/  IMAD.WIDE.U32 R24, R35, UR5, R46 ;  /* 0x0000000523187c25 */ /* 0x000fe4000f8e002e */
[----:B------:R-:W-:Y:S01]  /*0c30*/  UIMAD UR7, UR5, UR19, UR7 ;  /* 0x00000013050772a4 */ /* 0x000fe2000f8e0207 */
[----:B------:R-:W-:-:S05]  /*0c40*/  LEA R26, P2, R24, UR20, 0x2 ;  /* 0x00000014181a7c11 */ /* 0x000fca000f8410ff */
[----:B------:R-:W-:-:S05]  /*0c50*/  VIADD R3, R25, UR7 ;  /* 0x0000000719037c36 */ /* 0x000fca0008000000 */
[----:B------:R-:W-:-:S05]  /*0c60*/  LEA.HI.X R27, R24, UR21, R3, 0x2, P2 ;  /* 0x00000015181b7c11 */ /* 0x000fca00090f1403 */
[----:B------:R0:W2:Y:S01]  /*0c70*/  LDG.E R20, desc[UR12][R26.64] ;  /* 0x0000000c1a147981 */ /* 0x0000a2000c1e1900 */
[----:B------:R-:W-:Y:S01]  /*0c80*/  UIMAD UR14, UR15, UR16, UR5 ;  /* 0x000000100f0e72a4 */ /* 0x000fe2000f8e0205 */
[----:B------:R-:W-:Y:S01]  /*0c90*/  SHF.R.S32.HI R3, RZ, 0x1f, R2 ;  /* 0x0000001fff037819 */ /* 0x000fe20000011402 */
[----:B------:R-:W-:Y:S01]  /*0ca0*/  IMAD.U32 R33, RZ, RZ, UR17 ;  /* 0x00000011ff217e24 */ /* 0x000fe2000f8e00ff */
[----:B------:R-:W-:Y:S01]  /*0cb0*/  SHF.R.S32.HI R5, RZ, 0x1f, R4 ;  /* 0x0000001fff057819 */ /* 0x000fe20000011404 */
[----:B------:R-:W-:Y:S01]  /*0cc0*/  USHF.R.S32.HI UR7, URZ, 0x1f, UR14 ;  /* 0x0000001f3f077899 */ /* 0x000fe2000801140e */
[----:B------:R-:W-:Y:S01]  /*0cd0*/  SHF.R.S32.HI R39, RZ, 0x1f, R0 ;  /* 0x0000001fff277819 */ /* 0x000fe20000011400 */
[----:B------:R-:W-:Y:S02]  /*0ce0*/  UIMAD UR11, UR8, UR14, URZ ;  /* 0x0000000e080b72a4 */ /* 0x000fe4000f8e023f */
[----:B------:R-:W-:Y:S01]  /*0cf0*/  IMAD.WIDE.U32 R28, R33, UR14, R2 ;  /* 0x0000000e211c7c25 */ /* 0x000fe2000f8e0002 */
[----:B------:R-:W-:Y:S01]  /*0d00*/  SHF.R.S32.HI R25, RZ, 0x1f, R10 ;  /* 0x0000001fff197819 */ /* 0x000fe2000001140a */
[----:B------:R-:W-:-:S02]  /*0d10*/  UIMAD UR7, UR7, UR17, UR11 ;  /* 0x00000011070772a4 */ /* 0x000fc4000f8e020b */
[----:B------:R-:W-:Y:S02]  /*0d20*/  IMAD.MOV.U32 R38, RZ, RZ, R0 ;  /* 0x000000ffff267224 */ /* 0x000fe400078e0000 */
[----:B------:R-:W-:Y:S02]  /*0d30*/  IMAD.WIDE.U32 R30, R28, UR24, R4 ;  /* 0x000000181c1e7c25 */ /* 0x000fe4000f8e0004 */
[----:B------:R-:W-:-:S05]  /*0d40*/  IADD3 R7, R29, UR7, RZ ;  /* 0x000000071d077c10 */ /* 0x000fca000fffe0ff */
[----:B------:R-:W-:-:S04]  /*0d50*/  IMAD R7, R7, UR24, RZ ;  /* 0x0000001807077c24 */ /* 0x000fc8000f8e02ff */
[----:B------:R-:W-:Y:S01]  /*0d60*/  IMAD R41, R28, UR9, R7 ;  /* 0x000000091c297c24 */ /* 0x000fe2000f8e0207 */
[----:B------:R-:W-:-:S03]  /*0d70*/  SHF.R.S32.HI R7, RZ, 0x1f, R6 ;  /* 0x0000001fff077819 */ /* 0x000fc60000011406 */
[----:B------:R-:W-:Y:S02]  /*0d80*/  IMAD.IADD R24, R31, 0x1, R41 ;  /* 0x000000011f187824 */ /* 0x000fe400078e0229 */
[----:B0-----:R-:W-:-:S04]  /*0d90*/  IMAD.WIDE.U32 R26, R30, UR25, R6 ;  /* 0x000000191e1a7c25 */ /* 0x001fc8000f8e0006 */
[----:B------:R-:W-:Y:S01]  /*0da0*/  IMAD R29, R24, UR25, RZ ;  /* 0x00000019181d7c24 */ /* 0x000fe2000f8e02ff */
[----:B------:R-:W-:Y:S01]  /*0db0*/  LEA R44, P2, R26, UR22, 0x2 ;  /* 0x000000161a2c7c11 */ /* 0x000fe2000f8410ff */
[----:B------:R-:W-:Y:S02]  /*0dc0*/  IMAD.MOV.U32 R24, RZ, RZ, R10 ;  /* 0x000000ffff187224 */ /* 0x000fe400078e000a */
[C---:B------:R-:W-:Y:S02]  /*0dd0*/  IMAD R43, R30.reuse, UR10, R29 ;  /* 0x0000000a1e2b7c24 */ /* 0x040fe4000f8e021d */
[----:B------:R-:W-:-:S03]  /*0de0*/  IMAD.WIDE.U32 R30, R30, UR25, R38 ;  /* 0x000000191e1e7c25 */ /* 0x000fc6000f8e0026 */
[----:B------:R-:W-:Y:S01]  /*0df0*/  IADD3 R37, R27, R43, RZ ;  /* 0x0000002b1b257210 */ /* 0x000fe20007ffe0ff */
[----:B------:R-:W-:Y:S01]  /*0e00*/  IMAD.WIDE.U32 R28, R28, UR24, R24 ;  /* 0x000000181c1c7c25 */ /* 0x000fe2000f8e0018 */
[----:B------:R-:W-:Y:S02]  /*0e10*/  LEA R36, P3, R30, UR22, 0x2 ;  /* 0x000000161e247c11 */ /* 0x000fe4000f8610ff */
[----:B------:R-:W-:Y:S01]  /*0e20*/  LEA.HI.X R45, R26, UR23, R37, 0x2, P2 ;  /* 0x000000171a2d7c11 */ /* 0x000fe200090f1425 */
[----:B------:R-:W-:Y:S02]  /*0e30*/  IMAD.IADD R31, R43, 0x1, R31 ;  /* 0x000000012b1f7824 */ /* 0x000fe400078e021f */
[----:B------:R-:W-:-:S03]  /*0e40*/  IMAD.IADD R27, R41, 0x1, R29 ;  /* 0x00000001291b7824 */ /* 0x000fc600078e021d */
[----:B------:R-:W-:Y:S01]  /*0e50*/  LEA.HI.X R37, R30, UR23, R31, 0x2, P3 ;  /* 0x000000171e257c11 */ /* 0x000fe200098f141f */
[----:B------:R-:W-:Y:S01]  /*0e60*/  IMAD R31, R27, UR25, RZ ;  /* 0x000000191b1f7c24 */ /* 0x000fe2000f8e02ff */
[--C-:B------:R-:W-:Y:S01]  /*0e70*/  SHF.R.S32.HI R27, RZ, 0x1f, R12.reuse ;  /* 0x0000001fff1b7819 */ /* 0x100fe2000001140c */
[----:B------:R-:W-:Y:S02]  /*0e80*/  IMAD.MOV.U32 R26, RZ, RZ, R12 ;  /* 0x000000ffff1a7224 */ /* 0x000fe400078e000c */
[----:B------:R-:W-:-:S04]  /*0e90*/  IMAD.WIDE.U32 R40, R28, UR25, R6 ;  /* 0x000000191c287c25 */ /* 0x000fc8000f8e0006 */
[----:B------:R-:W-:Y:S02]  /*0ea0*/  IMAD R51, R28, UR10, R31 ;  /* 0x0000000a1c337c24 */ /* 0x000fe4000f8e021f */
[----:B------:R-:W-:Y:S01]  /*0eb0*/  IMAD.WIDE.U32 R30, R33, UR14, R26 ;  /* 0x0000000e211e7c25 */ /* 0x000fe2000f8e001a */
[----:B------:R-:W-:Y:S02]  /*0ec0*/  LEA R42, P2, R40, UR22, 0x2 ;  /* 0x00000016282a7c11 */ /* 0x000fe4000f8410ff */
[----:B------:R-:W-:Y:S01]  /*0ed0*/  IADD3 R41, R41, R51, RZ ;  /* 0x0000003329297210 */ /* 0x000fe20007ffe0ff */
[----:B------:R-:W-:-:S03]  /*0ee0*/  VIADD R32, R31, UR7 ;  /* 0x000000071f207c36 */ /* 0x000fc60008000000 */
[----:B------:R-:W-:Y:S01]  /*0ef0*/  LEA.HI.X R43, R40, UR23, R41, 0x2, P2 ;  /* 0x00000017282b7c11 */ /* 0x000fe200090f1429 */
[----:B------:R-:W-:-:S04]  /*0f00*/  IMAD R41, R32, UR24, RZ ;  /* 0x0000001820297c24 */ /* 0x000fc8000f8e02ff */
[----:B------:R-:W-:Y:S01]  /*0f10*/  IMAD R53, R30, UR9, R41 ;  /* 0x000000091e357c24 */ /* 0x000fe2000f8e0229 */
[----:B------:R-:W-:-:S04]  /*0f20*/  UIADD3 UR7, UR5, 0x1, URZ ;  /* 0x0000000105077890 */ /* 0x000fc8000fffe03f */
[----:B------:R-:W-:-:S04]  /*0f30*/  USHF.R.S32.HI UR11, URZ, 0x1f, UR7 ;  /* 0x0000001f3f0b7899 */ /* 0x000fc80008011407 */
[----:B------:R-:W-:-:S04]  /*0f40*/  UIMAD UR11, UR11, UR18, URZ ;  /* 0x000000120b0b72a4 */ /* 0x000fc8000f8e023f */
[----:B------:R-:W-:Y:S01]  /*0f50*/  UIMAD UR11, UR7, UR19, UR11 ;  /* 0x00000013070b72a4 */ /* 0x000fe2000f8e020b */
[-C--:B--2---:R-:W-:Y:S01]  /*0f60*/  FMUL.FTZ R29, R15, R20.reuse ;  /* 0x000000140f1d7220 */ /* 0x084fe20000410000 */
[----:B------:R-:W-:-:S04]  /*0f70*/  FMUL.FTZ R49, R14, R20 ;  /* 0x000000140e317220 */ /* 0x000fc80000410000 */
[----:B------:R0:W-:Y:S04]  /*0f80*/  REDG.E.ADD.F32.FTZ.RN.STRONG.GPU desc[UR12][R44.64], R29 ;  /* 0x0000001d2c0079a6 */ /* 0x0001e8000c10f38c */
[----:B------:R1:W-:Y:S01]  /*0f90*/  REDG.E.ADD.F32.FTZ.RN.STRONG.GPU desc[UR12][R36.64], R49 ;  /* 0x00000031240079a6 */ /* 0x0003e2000c10f38c */
[----:B------:R-:W-:-:S05]  /*0fa0*/  FMUL.FTZ R31, R16, R20 ;  /* 0x00000014101f7220 */ /* 0x000fca0000410000 */
[----:B------:R2:W-:Y:S01]  /*0fb0*/  REDG.E.ADD.F32.FTZ.RN.STRONG.GPU desc[UR12][R42.64], R31 ;  /* 0x0000001f2a0079a6 */ /* 0x0005e2000c10f38c */
[----:B0-----:R-:W-:-:S04]  /*0fc0*/  IMAD.WIDE.U32 R28, R28, UR25, R38 ;  /* 0x000000191c1c7c25 */ /* 0x001fc8000f8e0026 */
[----:B------:R-:W-:Y:S01]  /*0fd0*/  IMAD.IADD R29, R51, 0x1, R29 ;  /* 0x00000001331d7824 */ /* 0x000fe200078e021d */
[----:B------:R-:W-:Y:S01]  /*0fe0*/  LEA R44, P2, R28, UR22, 0x2 ;  /* 0x000000161c2c7c11 */ /* 0x000fe2000f8410ff */
[----:B-1----:R-:W-:-:S03]  /*0ff0*/  IMAD.WIDE.U32 R36, R30, UR24, R4 ;  /* 0x000000181e247c25 */ /* 0x002fc6000f8e0004 */
[----:B------:R-:W-:Y:S01]  /*1000*/  LEA.HI.X R45, R28, UR23, R29, 0x2, P2 ;  /* 0x000000171c2d7c11 */ /* 0x000fe200090f141d */
[----:B------:R-:W-:Y:S02]  /*1010*/  IMAD.IADD R28, R37, 0x1, R53 ;  /* 0x00000001251c7824 */ /* 0x000fe400078e0235 */
[----:B--2---:R-:W-:-:S04]  /*1020*/  IMAD.WIDE.U32 R30, R30, UR24, R24 ;  /* 0x000000181e1e7c25 */ /* 0x004fc8000f8e0018 */
[----:B------:R-:W-:Y:S02]  /*1030*/  IMAD R29, R28, UR25, RZ ;  /* 0x000000191c1d7c24 */ /* 0x000fe4000f8e02ff */
[----:B------:R-:W-:-:S04]  /*1040*/  IMAD.WIDE.U32 R40, R36, UR25, R6 ;  /* 0x0000001924287c25 */ /* 0x000fc8000f8e0006 */
[----:B------:R-:W-:Y:S02]  /*1050*/  IMAD R43, R36, UR10, R29 ;  /* 0x0000000a242b7c24 */ /* 0x000fe4000f8e021d */
[----:B------:R-:W-:Y:S02]  /*1060*/  IMAD.IADD R31, R53, 0x1, R31 ;  /* 0x00000001351f7824 */ /* 0x000fe400078e021f */
[----:B------:R-:W-:Y:S01]  /*1070*/  FMUL.FTZ R49, R17, R20 ;  /* 0x0000001411317220 */ /* 0x000fe20000410000 */
[----:B------:R-:W-:Y:S01]  /*1080*/  LEA R28, P2, R40, UR22, 0x2 ;  /* 0x00000016281c7c11 */ /* 0x000fe2000f8410ff */
[----:B------:R-:W-:Y:S01]  /*1090*/  IMAD.WIDE.U32 R36, R36, UR25, R38 ;  /* 0x0000001924247c25 */ /* 0x000fe2000f8e0026 */
[----:B------:R-:W-:Y:S02]  /*10a0*/  IADD3 R29, R41, R43, RZ ;  /* 0x0000002b291d7210 */ /* 0x000fe40007ffe0ff */
[----:B------:R0:W-:Y:S01]  /*10b0*/  REDG.E.ADD.F32.FTZ.RN.STRONG.GPU desc[UR12][R44.64], R49 ;  /* 0x000000312c0079a6 */ /* 0x0001e2000c10f38c */
[----:B------:R-:W-:Y:S01]  /*10c0*/  IMAD R31, R31, UR25, RZ ;  /* 0x000000191f1f7c24 */ /* 0x000fe2000f8e02ff */
[----:B------:R-:W-:Y:S01]  /*10d0*/  LEA.HI.X R29, R40, UR23, R29, 0x2, P2 ;  /* 0x00000017281d7c11 */ /* 0x000fe200090f141d */
[----:B------:R-:W-:Y:S01]  /*10e0*/  IMAD.IADD R37, R43, 0x1, R37 ;  /* 0x000000012b257824 */ /* 0x000fe200078e0225 */
[----:B------:R-:W-:Y:S01]  /*10f0*/  LEA R40, P2, R36, UR22, 0x2 ;  /* 0x0000001624287c11 */ /* 0x000fe2000f8410ff */
[----:B------:R-:W-:-:S03]  /*1100*/  IMAD.WIDE.U32 R42, R30, UR25, R6 ;  /* 0x000000191e2a7c25 */ /* 0x000fc6000f8e0006 */
[----:B------:R-:W-:Y:S01]  /*1110*/  LEA.HI.X R41, R36, UR23, R37, 0x2, P2 ;  /* 0x0000001724297c11 */ /* 0x000fe200090f1425 */
[----:B0-----:R-:W-:Y:S01]  /*1120*/  IMAD R45, R30, UR10, R31 ;  /* 0x0000000a1e2d7c24 */ /* 0x001fe2000f8e021f */
[----:B------:R-:W-:-:S04]  /*1130*/  LEA R36, P2, R42, UR22, 0x2 ;  /* 0x000000162a247c11 */ /* 0x000fc8000f8410ff */
[----:B------:R-:W-:-:S04]  /*1140*/  IADD3 R31, R43, R45, RZ ;  /* 0x0000002d2b1f7210 */ /* 0x000fc80007ffe0ff */
[----:B------:R-:W-:Y:S01]  /*1150*/  LEA.HI.X R37, R42, UR23, R31, 0x2, P2 ;  /* 0x000000172a257c11 */ /* 0x000fe200090f141f */
[----:B------:R-:W-:-:S04]  /*1160*/  IMAD.WIDE.U32 R30, R30, UR25, R38 ;  /* 0x000000191e1e7c25 */ /* 0x000fc8000f8e0026 */
[----:B------:R-:W-:Y:S01]  /*1170*/  IMAD.IADD R31, R45, 0x1, R31 ;  /* 0x000000012d1f7824 */ /* 0x000fe200078e021f */
[----:B------:R-:W-:Y:S01]  /*1180*/  LEA R34, P2, R30, UR22, 0x2 ;  /* 0x000000161e227c11 */ /* 0x000fe2000f8410ff */
[----:B------:R-:W-:-:S03]  /*1190*/  IMAD.WIDE.U32 R42, R35, UR7, R46 ;  /* 0x00000007232a7c25 */ /* 0x000fc6000f8e002e */
[----:B------:R-:W-:Y:S01]  /*11a0*/  LEA.HI.X R35, R30, UR23, R31, 0x2, P2 ;  /* 0x000000171e237c11 */ /* 0x000fe200090f141f */
[----:B------:R-:W-:Y:S01]  /*11b0*/  VIADD R31, R43, UR11 ;  /* 0x0000000b2b1f7c36 */ /* 0x000fe20008000000 */
[----:B------:R-:W-:Y:S01]  /*11c0*/  LEA R30, P2, R42, UR20, 0x2 ;  /* 0x000000142a1e7c11 */ /* 0x000fe2000f8410ff */
[-C--:B------:R-:W-:Y:S01]  /*11d0*/  FMUL.FTZ R43, R18, R20.reuse ;  /* 0x00000014122b7220 */ /* 0x080fe20000410000 */
[-C--:B------:R-:W-:Y:S01]  /*11e0*/  FMUL.FTZ R45, R19, R20.reuse ;  /* 0x00000014132d7220 */ /* 0x080fe20000410000 */
[-C--:B------:R-:W-:Y:S01]  /*11f0*/  FMUL.FTZ R49, R11, R20.reuse ;  /* 0x000000140b317220 */ /* 0x080fe20000410000 */
[----:B------:R-:W-:Y:S01]  /*1200*/  FMUL.FTZ R51, R13, R20 ;  /* 0x000000140d337220 */ /* 0x000fe20000410000 */
[----:B------:R-:W-:Y:S01]  /*1210*/  LEA.HI.X R31, R42, UR21, R31, 0x2, P2 ;  /* 0x000000152a1f7c11 */ /* 0x000fe200090f141f */
[----:B------:R0:W-:Y:S04]  /*1220*/  REDG.E.ADD.F32.FTZ.RN.STRONG.GPU desc[UR12][R28.64], R43 ;  /* 0x0000002b1c0079a6 */ /* 0x0001e8000c10f38c */
[----:B------:R1:W-:Y:S04]  /*1230*/  REDG.E.ADD.F32.FTZ.RN.STRONG.GPU desc[UR12][R40.64], R45 ;  /* 0x0000002d280079a6 */ /* 0x0003e8000c10f38c */
[----:B------:R-:W-:Y:S04]  /*1240*/  REDG.E.ADD.F32.FTZ.RN.STRONG.GPU desc[UR12][R36.64], R49 ;  /* 0x00000031240079a6 */ /* 0x000fe8000c10f38c */
[----:B------:R2:W-:Y:S04]  /*1250*/  REDG.E.ADD.F32.FTZ.RN.STRONG.GPU desc[UR12][R34.64], R51 ;  /* 0x00000033220079a6 */ /* 0x0005e8000c10f38c */
[----:B------:R3:W4:Y:S01]  /*1260*/  LDG.E R20, desc[UR12][R30.64] ;  /* 0x0000000c1e147981 */ /* 0x000722000c1e1900 */
[----:B------:R-:W-:-:S04]  /*1270*/  UIMAD UR7, UR15, UR16, UR7 ;  /* 0x000000100f0772a4 */ /* 0x000fc8000f8e0207 */
[----:B------:R-:W-:Y:S02]  /*1280*/  USHF.R.S32.HI UR11, URZ, 0x1f, UR7 ;  /* 0x0000001f3f0b7899 */ /* 0x000fe40008011407 */
[----:B------:R-:W-:Y:S02]  /*1290*/  UIMAD UR14, UR8, UR7, URZ ;  /* 0x00000007080e72a4 */ /* 0x000fe4000f8e023f */
[C---:B0-----:R-:W-:Y:S02]  /*12a0*/  IMAD.WIDE.U32 R28, R33.reuse, UR7, R2 ;  /* 0x00000007211c7c25 */ /* 0x041fe4000f8e0002 */
[----:B------:R-:W-:Y:S02]  /*12b0*/  UIMAD UR11, UR11, UR17, UR14 ;  /* 0x000000110b0b72a4 */ /* 0x000fe4000f8e020e */
[----:B-1----:R-:W-:-:S04]  /*12c0*/  IMAD.WIDE.U32 R40, R33, UR7, R26 ;  /* 0x0000000721287c25 */ /* 0x002fc8000f8e001a */
[----:B------:R-:W-:Y:S01]  /*12d0*/  IADD3 R29, R29, UR11, RZ ;  /* 0x0000000b1d1d7c10 */ /* 0x000fe2000fffe0ff */
[----:B------:R-:W-:-:S04]  /*12e0*/  VIADD R26, R41, UR11 ;  /* 0x0000000b291a7c36 */ /* 0x000fc80008000000 */
[----:B------:R-:W-:Y:S02]  /*12f0*/  IMAD R29, R29, UR24, RZ ;  /* 0x000000181d1d7c24 */ /* 0x000fe4000f8e02ff */
[----:B------:R-:W-:-:S04]  /*1300*/  IMAD.WIDE.U32 R44, R28, UR24, R4 ;  /* 0x000000181c2c7c25 */ /* 0x000fc8000f8e0004 */
[----:B---3--:R-:W-:Y:S02]  /*1310*/  IMAD R31, R28, UR9, R29 ;  /* 0x000000091c1f7c24 */ /* 0x008fe4000f8e021d */
[----:B------:R-:W-:Y:S02]  /*1320*/  IMAD R33, R26, UR24, RZ ;  /* 0x000000181a217c24 */ /* 0x000fe4000f8e02ff */
[----:B------:R-:W-:Y:S02]  /*1330*/  IMAD.IADD R29, R45, 0x1, R31 ;  /* 0x000000012d1d7824 */ /* 0x000fe400078e021f */
[----:B--2---:R-:W-:-:S04]  /*1340*/  IMAD.WIDE.U32 R34, R28, UR24, R24 ;  /* 0x000000181c227c25 */ /* 0x004fc8000f8e0018 */
[----:B------:R-:W-:Y:S01]  /*1350*/  IMAD.WIDE.U32 R26, R40, UR24, R4 ;  /* 0x00000018281a7c25 */ /* 0x000fe2000f8e0004 */
[----:B------:R-:W-:-:S03]  /*1360*/  IADD3 R28, R31, R35, RZ ;  /* 0x000000231f1c7210 */ /* 0x000fc60007ffe0ff */
[C---:B------:R-:W-:Y:S02]  /*1370*/  IMAD R49, R40.reuse, UR9, R33 ;  /* 0x0000000928317c24 */ /* 0x040fe4000f8e0221 */
[----:B------:R-:W-:-:S04]  /*1380*/  IMAD.WIDE.U32 R40, R40, UR24, R24 ;  /* 0x0000001828287c25 */ /* 0x000fc8000f8e0018 */
[----:B------:R-:W-:Y:S02]  /*1390*/  IMAD R29, R29, UR25, RZ ;  /* 0x000000191d1d7c24 */ /* 0x000fe4000f8e02ff */
[----:B------:R-:W-:Y:S02]  /*13a0*/  IMAD.IADD R24, R27, 0x1, R49 ;  /* 0x000000011b187824 */ /* 0x000fe400078e0231 */
[----:B------:R-:W-:-:S04]  /*13b0*/  IMAD.WIDE.U32 R42, R44, UR25, R6 ;  /* 0x000000192c2a7c25 */ /* 0x000fc8000f8e0006 */
[C---:B------:R-:W-:Y:S02]  /*13c0*/  IMAD R29, R44.reuse, UR10, R29 ;  /* 0x0000000a2c1d7c24 */ /* 0x040fe4000f8e021d */
[----:B------:R-:W-:Y:S02]  /*13d0*/  IMAD.IADD R31, R49, 0x1, R41 ;  /* 0x00000001311f7824 */ /* 0x000fe400078e0229 */
[----:B------:R-:W-:-:S04]  /*13e0*/  IMAD.WIDE.U32 R44, R44, UR25, R38 ;  /* 0x000000192c2c7c25 */ /* 0x000fc8000f8e0026 */
[----:B------:R-:W-:Y:S02]  /*13f0*/  IMAD R51, R28, UR25, RZ ;  /* 0x000000191c337c24 */ /* 0x000fe4000f8e02ff */
[----:B------:R-:W-:Y:S02]  /*1400*/  IMAD R25, R24, UR25, RZ ;  /* 0x0000001918197c24 */ /* 0x000fe4000f8e02ff */
[----:B------:R-:W-:Y:S01]  /*1410*/  IMAD R53, R31, UR25, RZ ;  /* 0x000000191f357c24 */ /* 0x000fe2000f8e02ff */
[----:B------:R-:W-:Y:S01]  /*1420*/  IADD3 R31, R43, R29, RZ ;  /* 0x0000001d2b1f7210 */ /* 0x000fe20007ffe0ff */
[----:B------:R-:W-:Y:S01]  /*1430*/  IMAD.IADD R29, R29, 0x1, R45 ;  /* 0x000000011d1d7824 */ /* 0x000fe200078e022d */
[----:B------:R-:W-:Y:S01]  /*1440*/  LEA R30, P2, R42, UR22, 0x2 ;  /* 0x000000162a1e7c11 */ /* 0x000fe2000f8410ff */
[----:B------:R-:W-:Y:S01]  /*1450*/  IMAD.WIDE.U32 R36, R34, UR25, R6 ;  /* 0x0000001922247c25 */ /* 0x000fe2000f8e0006 */
[----:B------:R-:W-:-:S03]  /*1460*/  LEA R28, P3, R44, UR22, 0x2 ;  /* 0x000000162c1c7c11 */ /* 0x000fc6000f8610ff */
[----:B------:R-:W-:Y:S02]  /*1470*/  IMAD R51, R34, UR10, R51 ;  /* 0x0000000a22337c24 */ /* 0x000fe4000f8e0233 */
[----:B------:R-:W-:-:S04]  /*1480*/  IMAD.WIDE.U32 R32, R26, UR25, R6 ;  /* 0x000000191a207c25 */ /* 0x000fc8000f8e0006 */
[----:B------:R-:W-:Y:S02]  /*1490*/  IMAD R49, R26, UR10, R25 ;  /* 0x0000000a1a317c24 */ /* 0x000fe4000f8e0219 */
[----:B------:R-:W-:Y:S01]  /*14a0*/  IMAD.WIDE.U32 R34, R34, UR25, R38 ;  /* 0x0000001922227c25 */ /* 0x000fe2000f8e0026 */
[----:B------:R-:W-:Y:S02]  /*14b0*/  LEA.HI.X R31, R42, UR23, R31, 0x2, P2 ;  /* 0x000000172a1f7c11 */ /* 0x000fe400090f141f */
[----:B------:R-:W-:Y:S01]  /*14c0*/  LEA.HI.X R29, R44, UR23, R29, 0x2, P3 ;  /* 0x000000172c1d7c11 */ /* 0x000fe200098f141d */
[----:B------:R-:W-:Y:S01]  /*14d0*/  IMAD.WIDE.U32 R26, R26, UR25, R38 ;  /* 0x000000191a1a7c25 */ /* 0x000fe2000f8e0026 */
[----:B------:R-:W-:-:S03]  /*14e0*/  LEA R44, P2, R36, UR22, 0x2 ;  /* 0x00000016242c7c11 */ /* 0x000fc6000f8410ff */
[----:B------:R-:W-:Y:S01]  /*14f0*/  IMAD.WIDE.U32 R24, R40, UR25, R6 ;  /* 0x0000001928187c25 */ /* 0x000fe2000f8e0006 */
[----:B------:R-:W-:-:S03]  /*1500*/  LEA R42, P3, R34, UR22, 0x2 ;  /* 0x00000016222a7c11 */ /* 0x000fc6000f8610ff */
[----:B------:R-:W-:-:S04]  /*1510*/  IMAD.WIDE.U32 R38, R40, UR25, R38 ;  /* 0x0000001928267c25 */ /* 0x000fc8000f8e0026 */
[----:B------:R-:W-:Y:S01]  /*1520*/  IMAD R53, R40, UR10, R53 ;  /* 0x0000000a28357c24 */ /* 0x000fe2000f8e0235 */
[----:B------:R-:W-:Y:S01]  /*1530*/  LEA R40, P4, R32, UR22, 0x2 ;  /* 0x0000001620287c11 */ /* 0x000fe2000f8810ff */
[----:B------:R-:W-:Y:S02]  /*1540*/  IMAD.IADD R37, R37, 0x1, R51 ;  /* 0x0000000125257824 */ /* 0x000fe400078e0233 */
[----:B------:R-:W-:Y:S01]  /*1550*/  IMAD.IADD R33, R33, 0x1, R49 ;  /* 0x0000000121217824 */ /* 0x000fe200078e0231 */
[----:B------:R-:W-:Y:S01]  /*1560*/  IADD3 R51, R51, R35, RZ ;  /* 0x0000002333337210 */ /* 0x000fe20007ffe0ff */
[----:B------:R-:W-:Y:S01]  /*1570*/  IMAD.IADD R49, R49, 0x1, R27 ;  /* 0x0000000131317824 */ /* 0x000fe200078e021b */
[----:B------:R-:W-:Y:S01]  /*1580*/  LEA.HI.X R45, R36, UR23, R37, 0x2, P2 ;  /* 0x00000017242d7c11 */ /* 0x000fe200090f1425 */
[----:B------:R-:W-:Y:S01]  /*1590*/  UIADD3 UR6, UR6, -0x2, URZ ;  /* 0xfffffffe06067890 */ /* 0x000fe2000fffe03f */
[----:B------:R-:W-:Y:S02]  /*15a0*/  LEA.HI.X R41, R32, UR23, R33, 0x2, P4 ;  /* 0x0000001720297c11 */ /* 0x000fe4000a0f1421 */
[----:B------:R-:W-:-:S02]  /*15b0*/  LEA.HI.X R43, R34, UR23, R51, 0x2, P3 ;  /* 0x00000017222b7c11 */ /* 0x000fc400098f1433 */
[----:B------:R-:W-:Y:S02]  /*15c0*/  LEA R32, P2, R26, UR22, 0x2 ;  /* 0x000000161a207c11 */ /* 0x000fe4000f8410ff */
[----:B------:R-:W-:Y:S02]  /*15d0*/  LEA R34, P3, R24, UR22, 0x2 ;  /* 0x0000001618227c11 */ /* 0x000fe4000f8610ff */
[----:B------:R-:W-:Y:S01]  /*15e0*/  IADD3 R27, R25, R53, RZ ;  /* 0x00000035191b7210 */ /* 0x000fe20007ffe0ff */
[----:B------:R-:W-:Y:S01]  /*15f0*/  IMAD.IADD R53, R53, 0x1, R39 ;  /* 0x0000000135357824 */ /* 0x000fe200078e0227 */
[----:B------:R-:W-:Y:S02]  /*1600*/  LEA.HI.X R33, R26, UR23, R49, 0x2, P2 ;  /* 0x000000171a217c11 */ /* 0x000fe400090f1431 */
[----:B------:R-:W-:Y:S02]  /*1610*/  LEA R36, P4, R38, UR22, 0x2 ;  /* 0x0000001626247c11 */ /* 0x000fe4000f8810ff */
[----:B------:R-:W-:-:S02]  /*1620*/  LEA.HI.X R35, R24, UR23, R27, 0x2, P3 ;  /* 0x0000001718237c11 */ /* 0x000fc400098f141b */
[----:B------:R-:W-:Y:S02]  /*1630*/  ISETP.NE.AND P2, PT, RZ, UR6, PT ;  /* 0x00000006ff007c0c */ /* 0x000fe4000bf45270 */
[----:B------:R-:W-:Y:S01]  /*1640*/  LEA.HI.X R37, R38, UR23, R53, 0x2, P4 ;  /* 0x0000001726257c11 */ /* 0x000fe2000a0f1435 */
[----:B------:R-:W-:Y:S01]  /*1650*/  UIADD3 UR5, UR5, 0x2, URZ ;  /* 0x0000000205057890 */ /* 0x000fe2000fffe03f */
[-C--:B----4-:R-:W-:Y:S01]  /*1660*/  FMUL.FTZ R25, R15, R20.reuse ;  /* 0x000000140f197220 */ /* 0x090fe20000410000 */
[-C--:B------:R-:W-:Y:S01]  /*1670*/  FMUL.FTZ R27, R14, R20.reuse ;  /* 0x000000140e1b7220 */ /* 0x080fe20000410000 */
[-C--:B------:R-:W-:Y:S01]  /*1680*/  FMUL.FTZ R39, R16, R20.reuse ;  /* 0x0000001410277220 */ /* 0x080fe20000410000 */
[-C--:B------:R-:W-:Y:S01]  /*1690*/  FMUL.FTZ R49, R17, R20.reuse ;  /* 0x0000001411317220 */ /* 0x080fe20000410000 */
[-C--:B------:R-:W-:Y:S01]  /*16a0*/  FMUL.FTZ R51, R18, R20.reuse ;  /* 0x0000001412337220 */ /* 0x080fe20000410000 */
[----:B------:R0:W-:Y:S01]  /*16b0*/  REDG.E.ADD.F32.FTZ.RN.STRONG.GPU desc[UR12][R30.64], R25 ;  /* 0x000000191e0079a6 */ /* 0x0001e2000c10f38c */
[-C--:B------:R-:W-:Y:S01]  /*16c0*/  FMUL.FTZ R53, R19, R20.reuse ;  /* 0x0000001413357220 */ /* 0x080fe20000410000 */
[-C--:B------:R-:W-:Y:S01]  /*16d0*/  FMUL.FTZ R55, R11, R20.reuse ;  /* 0x000000140b377220 */ /* 0x080fe20000410000 */
[----:B------:R-:W-:Y:S01]  /*16e0*/  FMUL.FTZ R57, R13, R20 ;  /* 0x000000140d397220 */ /* 0x000fe20000410000 */
[----:B------:R0:W-:Y:S04]  /*16f0*/  REDG.E.ADD.F32.FTZ.RN.STRONG.GPU desc[UR12][R28.64], R27 ;  /* 0x0000001b1c0079a6 */ /* 0x0001e8000c10f38c */
[----:B------:R0:W-:Y:S04]  /*1700*/  REDG.E.ADD.F32.FTZ.RN.STRONG.GPU desc[UR12][R44.64], R39 ;  /* 0x000000272c0079a6 */ /* 0x0001e8000c10f38c */
[----:B------:R0:W-:Y:S04]  /*1710*/  REDG.E.ADD.F32.FTZ.RN.STRONG.GPU desc[UR12][R42.64], R49 ;  /* 0x000000312a0079a6 */ /* 0x0001e8000c10f38c */
[----:B------:R0:W-:Y:S04]  /*1720*/  REDG.E.ADD.F32.FTZ.RN.STRONG.GPU desc[UR12][R40.64], R51 ;  /* 0x00000033280079a6 */ /* 0x0001e8000c10f38c */
[----:B------:R0:W-:Y:S04]  /*1730*/  REDG.E.ADD.F32.FTZ.RN.STRONG.GPU desc[UR12][R32.64], R53 ;  /* 0x00000035200079a6 */ /* 0x0001e8000c10f38c */
[----:B------:R0:W-:Y:S04]  /*1740*/  REDG.E.ADD.F32.FTZ.RN.STRONG.GPU desc[UR12][R34.64], R55 ;  /* 0x00000037220079a6 */ /* 0x0001e8000c10f38c */
[----:B------:R0:W-:Y:S01]  /*1750*/  REDG.E.ADD.F32.FTZ.RN.STRONG.GPU desc[UR12][R36.64], R57 ;  /* 0x00000039240079a6 */ /* 0x0001e2000c10f38c */
[----:B------:R-:W-:Y:S05]  /*1760*/  @P2 BRA `(.L_x_218) ;  /* 0xfffffff4001c2947 */ /* 0x000fea000383ffff */
.L_x_217:
[----:B------:R-:W-:Y:S05]  /*1770*/  @P0 BRA `(.L_x_219) ;  /* 0x0000000400a40947 */ /* 0x000fea0003800000 */
[----:B------:R-:W-:Y:S01]  /*1780*/  USHF.R.S32.HI UR6, URZ, 0x1f, UR5 ;  /* 0x0000001f3f067899 */ /* 0x000fe20008011405 */
[----:B------:R-:W-:Y:S01]  /*1790*/  MOV R46, R22 ;  /* 0x00000016002e7202 */ /* 0x000fe20000000f00 */
[----:B------:R-:W-:Y:S01]  /*17a0*/  ULDC.64 UR18, c[0x0][0x2b8] ;  /* 0x0000ae0000127ab9 */ /* 0x000fe20000000a00 */
[----:B------:R-:W-:Y:S01]  /*17b0*/  ULDC UR11, c[0x0][0x240] ;  /* 0x00009000000b7ab9 */ /* 0x000fe20000000800 */
[----:B------:R-:W-:Y:S02]  /*17c0*/  UIMAD UR6, UR6, UR18, URZ ;  /* 0x00000012060672a4 */ /* 0x000fe4000f8e023f */
[----:B------:R-:W-:Y:S02]  /*17d0*/  IMAD.U32 R23, RZ, RZ, UR18 ;  /* 0x00000012ff177e24 */ /* 0x000fe4000f8e00ff */
[----:B------:R-:W-:Y:S02]  /*17e0*/  UIMAD UR6, UR5, UR19, UR6 ;  /* 0x00000013050672a4 */ /* 0x000fe4000f8e0206 */
[----:B------:R-:W-:Y:S01]  /*17f0*/  IMAD.WIDE.U32 R22, R23, UR5, R46 ;  /* 0x0000000517167c25 */ /* 0x000fe2000f8e002e */
[----:B------:R-:W-:-:S03]  /*1800*/  ULDC.64 UR18, c[0x0][0x280] ;  /* 0x0000a00000127ab9 */ /* 0x000fc60000000a00 */
[----:B------:R-:W-:Y:S01]  /*1810*/  VIADD R23, R23, UR6 ;  /* 0x0000000617177c36 */ /* 0x000fe20008000000 */
[----:B------:R-:W-:-:S04]  /*1820*/  LEA R24, P0, R22, UR18, 0x2 ;  /* 0x0000001216187c11 */ /* 0x000fc8000f8010ff */
[----:B0-----:R-:W-:-:S05]  /*1830*/  LEA.HI.X R25, R22, UR19, R23, 0x2, P0 ;  /* 0x0000001316197c11 */ /* 0x001fca00080f1417 */
[----:B------:R0:W2:Y:S01]  /*1840*/  LDG.E R20, desc[UR12][R24.64] ;  /* 0x0000000c18147981 */ /* 0x0000a2000c1e1900 */
[----:B------:R-:W-:Y:S01]  /*1850*/  UIMAD UR5, UR15, UR16, UR5 ;  /* 0x000000100f0572a4 */ /* 0x000fe2000f8e0205 */
[----:B------:R-:W-:Y:S01]  /*1860*/  SHF.R.S32.HI R31, RZ, 0x1f, R2 ;  /* 0x0000001fff1f7819 */ /* 0x000fe20000011402 */
[----:B------:R-:W-:Y:S01]  /*1870*/  IMAD.U32 R27, RZ, RZ, UR11 ;  /* 0x0000000bff1b7e24 */ /* 0x000fe2000f8e00ff */
[----:B------:R-:W-:Y:S01]  /*1880*/  MOV R30, R2 ;  /* 0x00000002001e7202 */ /* 0x000fe20000000f00 */
[----:B------:R-:W-:Y:S01]  /*1890*/  USHF.R.S32.HI UR6, URZ, 0x1f, UR5 ;  /* 0x0000001f3f067899 */ /* 0x000fe20008011405 */
[--C-:B------:R-:W-:Y:S01]  /*18a0*/  SHF.R.S32.HI R23, RZ, 0x1f, R12.reuse ;  /* 0x0000001fff177819 */ /* 0x100fe2000001140c */
[----:B------:R-:W-:Y:S01]  /*18b0*/  UIMAD UR7, UR8, UR5, URZ ;  /* 0x00000005080772a4 */ /* 0x000fe2000f8e023f */
[----:B------:R-:W-:Y:S01]  /*18c0*/  IMAD.MOV.U32 R22, RZ, RZ, R12 ;  /* 0x000000ffff167224 */ /* 0x000fe200078e000c */
[----:B------:R-:W-:Y:S01]  /*18d0*/  SHF.R.S32.HI R37, RZ, 0x1f, R0 ;  /* 0x0000001fff257819 */ /* 0x000fe20000011400 */
[----:B------:R-:W-:Y:S01]  /*18e0*/  IMAD.WIDE.U32 R30, R27, UR5, R30 ;  /* 0x000000051b1e7c25 */ /* 0x000fe2000f8e001e */
[----:B------:R-:W-:Y:S01]  /*18f0*/  UIMAD UR6, UR6, UR11, UR7 ;  /* 0x0000000b060672a4 */ /* 0x000fe2000f8e0207 */
[----:B0-----:R-:W-:-:S02]  /*1900*/  SHF.R.S32.HI R25, RZ, 0x1f, R4 ;  /* 0x0000001fff197819 */ /* 0x001fc40000011404 */
[----:B------:R-:W-:Y:S01]  /*1910*/  IMAD.WIDE.U32 R22, R27, UR5, R22 ;  /* 0x000000051b167c25 */ /* 0x000fe2000f8e0016 */
[----:B------:R-:W-:Y:S01]  /*1920*/  ULDC UR5, c[0x0][0x248] ;  /* 0x0000920000057ab9 */ /* 0x000fe20000000800 */
[----:B------:R-:W-:Y:S02]  /*1930*/  SHF.R.S32.HI R27, RZ, 0x1f, R10 ;  /* 0x0000001fff1b7819 */ /* 0x000fe4000001140a */
[----:B------:R-:W-:Y:S01]  /*1940*/  VIADD R26, R31, UR6 ;  /* 0x000000061f1a7c36 */ /* 0x000fe20008000000 */
[----:B------:R-:W-:Y:S01]  /*1950*/  IADD3 R23, R23, UR6, RZ ;  /* 0x0000000617177c10 */ /* 0x000fe2000fffe0ff */
[----:B------:R-:W-:Y:S01]  /*1960*/  IMAD.MOV.U32 R24, RZ, RZ, R4 ;  /* 0x000000ffff187224 */ /* 0x000fe200078e0004 */
[----:B------:R-:W-:Y:S01]  /*1970*/  MOV R36, R0 ;  /* 0x0000000000247202 */ /* 0x000fe20000000f00 */
[----:B------:R-:W-:Y:S01]  /*1980*/  IMAD R29, R26, UR5, RZ ;  /* 0x000000051a1d7c24 */ /* 0x000fe2000f8e02ff */
[----:B------:R-:W-:Y:S01]  /*1990*/  ULDC.64 UR6, c[0x0][0x2d8] ;  /* 0x0000b60000067ab9 */ /* 0x000fe20000000a00 */
[----:B------:R-:W-:-:S02]  /*19a0*/  IMAD.MOV.U32 R26, RZ, RZ, R10 ;  /* 0x000000ffff1a7224 */ /* 0x000fc400078e000a */
[----:B------:R-:W-:-:S04]  /*19b0*/  IMAD.WIDE.U32 R32, R30, UR5, R24 ;  /* 0x000000051e207c25 */ /* 0x000fc8000f8e0018 */
[C---:B------:R-:W-:Y:S02]  /*19c0*/  IMAD R29, R30.reuse, UR9, R29 ;  /* 0x000000091e1d7c24 */ /* 0x040fe4000f8e021d */
[----:B------:R-:W-:-:S04]  /*19d0*/  IMAD.WIDE.U32 R30, R30, UR5, R26 ;  /* 0x000000051e1e7c25 */ /* 0x000fc8000f8e001a */
[----:B------:R-:W-:Y:S01]  /*19e0*/  IMAD.WIDE.U32 R38, R22, UR5, R26 ;  /* 0x0000000516267c25 */ /* 0x000fe2000f8e001a */
[----:B------:R-:W-:-:S03]  /*19f0*/  IADD3 R27, R33, R29, RZ ;  /* 0x0000001d211b7210 */ /* 0x000fc60007ffe0ff */
[----:B------:R-:W-:Y:S02]  /*1a00*/  IMAD R23, R23, UR5, RZ ;  /* 0x0000000517177c24 */ /* 0x000fe4000f8e02ff */
[----:B------:R-:W-:Y:S01]  /*1a10*/  IMAD.WIDE.U32 R24, R22, UR5, R24 ;  /* 0x0000000516187c25 */ /* 0x000fe2000f8e0018 */
[----:B------:R-:W-:-:S03]  /*1a20*/  ULDC UR5, c[0x0][0x250] ;  /* 0x0000940000057ab9 */ /* 0x000fc60000000800 */
[----:B------:R-:W-:Y:S01]  /*1a30*/  IMAD R47, R22, UR9, R23 ;  /* 0x00000009162f7c24 */ /* 0x000fe2000f8e0217 */
[--C-:B------:R-:W-:Y:S01]  /*1a40*/  SHF.R.S32.HI R23, RZ, 0x1f, R6.reuse ;  /* 0x0000001fff177819 */ /* 0x100fe20000011406 */
[----:B------:R-:W-:Y:S02]  /*1a50*/  IMAD R27, R27, UR5, RZ ;  /* 0x000000051b1b7c24 */ /* 0x000fe4000f8e02ff */
[----:B------:R-:W-:Y:S02]  /*1a60*/  IMAD.MOV.U32 R22, RZ, RZ, R6 ;  /* 0x000000ffff167224 */ /* 0x000fe400078e0006 */
[----:B------:R-:W-:Y:S02]  /*1a70*/  IMAD.IADD R26, R29, 0x1, R31 ;  /* 0x000000011d1a7824 */ /* 0x000fe400078e021f */
[----:B------:R-:W-:Y:S02]  /*1a80*/  IMAD.IADD R25, R25, 0x1, R47 ;  /* 0x0000000119197824 */ /* 0x000fe400078e022f */
[----:B------:R-:W-:-:S02]  /*1a90*/  IMAD R43, R32, UR10, R27 ;  /* 0x0000000a202b7c24 */ /* 0x000fc4000f8e021b */
[----:B------:R-:W-:-:S04]  /*1aa0*/  IMAD.WIDE.U32 R40, R32, UR5, R22 ;  /* 0x0000000520287c25 */ /* 0x000fc8000f8e0016 */
[----:B------:R-:W-:Y:S02]  /*1ab0*/  IMAD.IADD R27, R47, 0x1, R39 ;  /* 0x000000012f1b7824 */ /* 0x000fe400078e0227 */
[----:B------:R-:W-:Y:S01]  /*1ac0*/  IMAD R45, R26, UR5, RZ ;  /* 0x000000051a2d7c24 */ /* 0x000fe2000f8e02ff */
[----:B------:R-:W-:Y:S01]  /*1ad0*/  LEA R26, P0, R40, UR6, 0x2 ;  /* 0x00000006281a7c11 */ /* 0x000fe2000f8010ff */
[----:B------:R-:W-:Y:S02]  /*1ae0*/  IMAD R25, R25, UR5, RZ ;  /* 0x0000000519197c24 */ /* 0x000fe4000f8e02ff */
[----:B------:R-:W-:Y:S01]  /*1af0*/  IMAD R49, R27, UR5, RZ ;  /* 0x000000051b317c24 */ /* 0x000fe2000f8e02ff */
[----:B------:R-:W-:Y:S01]  /*1b00*/  IADD3 R27, R41, R43, RZ ;  /* 0x0000002b291b7210 */ /* 0x000fe20007ffe0ff */
[----:B------:R-:W-:-:S03]  /*1b10*/  IMAD.WIDE.U32 R32, R32, UR5, R36 ;  /* 0x0000000520207c25 */ /* 0x000fc6000f8e0024 */
[----:B------:R-:W-:Y:S01]  /*1b20*/  LEA.HI.X R27, R40, UR7, R27, 0x2, P0 ;  /* 0x00000007281b7c11 */ /* 0x000fe200080f141b */
[----:B------:R-:W-:-:S04]  /*1b30*/  IMAD.WIDE.U32 R34, R30, UR5, R22 ;  /* 0x000000051e227c25 */ /* 0x000fc8000f8e0016 */
[----:B------:R-:W-:Y:S01]  /*1b40*/  IMAD R45, R30, UR10, R45 ;  /* 0x0000000a1e2d7c24 */ /* 0x000fe2000f8e022d */
[----:B------:R-:W-:Y:S01]  /*1b50*/  LEA R40, P2, R34, UR6, 0x2 ;  /* 0x0000000622287c11 */ /* 0x000fe2000f8410ff */
[----:B------:R-:W-:-:S04]  /*1b60*/  IMAD.WIDE.U32 R30, R30, UR5, R36 ;  /* 0x000000051e1e7c25 */ /* 0x000fc8000f8e0024 */
[----:B------:R-:W-:Y:S01]  /*1b70*/  IMAD.WIDE.U32 R28, R24, UR5, R22 ;  /* 0x00000005181c7c25 */ /* 0x000fe2000f8e0016 */
[----:B------:R-:W-:-:S03]  /*1b80*/  LEA R42, P3, R30, UR6, 0x2 ;  /* 0x000000061e2a7c11 */ /* 0x000fc6000f8610ff */
[----:B------:R-:W-:Y:S01]  /*1b90*/  IMAD R47, R24, UR10, R25 ;  /* 0x0000000a182f7c24 */ /* 0x000fe2000f8e0219 */
[----:B------:R-:W-:Y:S01]  /*1ba0*/  LEA R44, P4, R28, UR6, 0x2 ;  /* 0x000000061c2c7c11 */ /* 0x000fe2000f8810ff */
[----:B------:R-:W-:-:S04]  /*1bb0*/  IMAD.WIDE.U32 R24, R24, UR5, R36 ;  /* 0x0000000518187c25 */ /* 0x000fc8000f8e0024 */
[----:B------:R-:W-:-:S04]  /*1bc0*/  IMAD.WIDE.U32 R22, R38, UR5, R22 ;  /* 0x0000000526167c25 */ /* 0x000fc8000f8e0016 */
[----:B------:R-:W-:-:S04]  /*1bd0*/  IMAD.WIDE.U32 R36, R38, UR5, R36 ;  /* 0x0000000526247c25 */ /* 0x000fc8000f8e0024 */
[----:B------:R-:W-:Y:S01]  /*1be0*/  IMAD R49, R38, UR10, R49 ;  /* 0x0000000a26317c24 */ /* 0x000fe2000f8e0231 */
[C---:B------:R-:W-:Y:S01]  /*1bf0*/  LEA R38, P0, R32.reuse, UR6, 0x2 ;  /* 0x0000000620267c11 */ /* 0x040fe2000f8010ff */
[----:B------:R-:W-:Y:S02]  /*1c00*/  IMAD.IADD R43, R43, 0x1, R33 ;  /* 0x000000012b2b7824 */ /* 0x000fe400078e0221 */
[----:B------:R-:W-:Y:S01]  /*1c10*/  IMAD.IADD R33, R35, 0x1, R45 ;  /* 0x0000000123217824 */ /* 0x000fe200078e022d */
[----:B------:R-:W-:Y:S01]  /*1c20*/  IADD3 R45, R45, R31, RZ ;  /* 0x0000001f2d2d7210 */ /* 0x000fe20007ffe0ff */
[----:B------:R-:W-:Y:S01]  /*1c30*/  IMAD.IADD R29, R29, 0x1, R47 ;  /* 0x000000011d1d7824 */ /* 0x000fe200078e022f */
[----:B------:R-:W-:Y:S01]  /*1c40*/  LEA.HI.X R39, R32, UR7, R43, 0x2, P0 ;  /* 0x0000000720277c11 */ /* 0x000fe200080f142b */
[----:B------:R-:W-:Y:S01]  /*1c50*/  IMAD.IADD R47, R47, 0x1, R25 ;  /* 0x000000012f2f7824 */ /* 0x000fe200078e0219 */
[----:B------:R-:W-:Y:S02]  /*1c60*/  LEA.HI.X R43, R30, UR7, R45, 0x2, P3 ;  /* 0x000000071e2b7c11 */ /* 0x000fe400098f142d */
[----:B------:R-:W-:-:S02]  /*1c70*/  LEA.HI.X R41, R34, UR7, R33, 0x2, P2 ;  /* 0x0000000722297c11 */ /* 0x000fc400090f1421 */
[----:B------:R-:W-:Y:S02]  /*1c80*/  LEA.HI.X R45, R28, UR7, R29, 0x2, P4 ;  /* 0x000000071c2d7c11 */ /* 0x000fe4000a0f141d */
[----:B------:R-:W-:Y:S02]  /*1c90*/  LEA R28, P2, R22, UR6, 0x2 ;  /* 0x00000006161c7c11 */ /* 0x000fe4000f8410ff */
[----:B------:R-:W-:Y:S01]  /*1ca0*/  IADD3 R25, R23, R49, RZ ;  /* 0x0000003117197210 */ /* 0x000fe20007ffe0ff */
[----:B------:R-:W-:Y:S01]  /*1cb0*/  IMAD.IADD R49, R49, 0x1, R37 ;  /* 0x0000000131317824 */ /* 0x000fe200078e0225 */
[----:B------:R-:W-:Y:S02]  /*1cc0*/  LEA R30, P0, R24, UR6, 0x2 ;  /* 0x00000006181e7c11 */ /* 0x000fe4000f8010ff */
[----:B------:R-:W-:Y:S02]  /*1cd0*/  LEA R32, P3, R36, UR6, 0x2 ;  /* 0x0000000624207c11 */ /* 0x000fe4000f8610ff */
[----:B------:R-:W-:-:S02]  /*1ce0*/  LEA.HI.X R29, R22, UR7, R25, 0x2, P2 ;  /* 0x00000007161d7c11 */ /* 0x000fc400090f1419 */
[----:B------:R-:W-:Y:S02]  /*1cf0*/  LEA.HI.X R31, R24, UR7, R47, 0x2, P0 ;  /* 0x00000007181f7c11 */ /* 0x000fe400080f142f */
[----:B------:R-:W-:Y:S01]  /*1d00*/  LEA.HI.X R33, R36, UR7, R49, 0x2, P3 ;  /* 0x0000000724217c11 */ /* 0x000fe200098f1431 */
[-C--:B--2---:R-:W-:Y:S01]  /*1d10*/  FMUL.FTZ R23, R15, R20.reuse ;  /* 0x000000140f177220 */ /* 0x084fe20000410000 */
        /* <DEDUP_REMOVED lines=14> */
[----:B------:R1:W-:Y:S02]  /*1e00*/  REDG.E.ADD.F32.FTZ.RN.STRONG.GPU desc[UR12][R32.64], R53 ;  /* 0x00000035200079a6 */ /* 0x0003e4000c10f38c */
.L_x_219:
[----:B------:R-:W-:Y:S05]  /*1e10*/  @!P1 BRA `(.L_x_220) ;  /* 0xffffffec00009947 */ /* 0x000fea000383ffff */
[----:B------:R-:W-:Y:S05]  /*1e20*/  EXIT ;  /* 0x000000000000794d */ /* 0x000fea0003800000 */
.L_x_216:
        /* <DEDUP_REMOVED lines=10> */
[----:B------:R-:W-:Y:S01]  /*1ed0*/  ULDC.64 UR10, c[0x0][0x260] ;  /* 0x00009800000a7ab9 */ /* 0x000fe20000000a00 */
[C---:B------:R-:W-:Y:S01]  /*1ee0*/  IMAD R0, R2.reuse, UR4, RZ ;  /* 0x0000000402007c24 */ /* 0x040fe2000f8e02ff */
[----:B------:R-:W-:Y:S01]  /*1ef0*/  IADD3 R30, R13, -0x1, RZ ;  /* 0xffffffff0d1e7810 */ /* 0x000fe20007ffe0ff */
[----:B------:R-:W-:Y:S01]  /*1f00*/  IMAD R6, R2, UR6, RZ ;  /* 0x0000000602067c24 */ /* 0x000fe2000f8e02ff */
[----:B------:R-:W-:Y:S01]  /*1f10*/  ULDC.64 UR8, c[0x0][0x2b8] ;  /* 0x0000ae0000087ab9 */ /* 0x000fe20000000a00 */
[----:B------:R-:W-:Y:S01]  /*1f20*/  IMAD.WIDE.U32 R2, R11, UR4, RZ ;  /* 0x000000040b027c25 */ /* 0x000fe2000f8e00ff */
[----:B------:R-:W-:-:S02]  /*1f30*/  USHF.L.U64.HI UR11, UR10, 0x2, UR11 ;  /* 0x000000020a0b7899 */ /* 0x000fc4000801020b */
[----:B------:R-:W-:Y:S01]  /*1f40*/  USHF.L.U64.HI UR9, UR8, 0x2, UR9 ;  /* 0x0000000208097899 */ /* 0x000fe20008010209 */
[C---:B------:R-:W-:Y:S01]  /*1f50*/  IMAD R9, R11.reuse, UR5, R0 ;  /* 0x000000050b097c24 */ /* 0x040fe2000f8e0200 */
[----:B------:R-:W-:Y:S01]  /*1f60*/  ULDC.64 UR4, c[0x0][0x270] ;  /* 0x00009c0000047ab9 */ /* 0x000fe20000000a00 */
[C---:B------:R-:W-:Y:S01]  /*1f70*/  IMAD R15, R11.reuse, UR7, R6 ;  /* 0x000000070b0f7c24 */ /* 0x040fe2000f8e0206 */
[----:B------:R-:W-:Y:S01]  /*1f80*/  USHF.L.U32 UR10, UR10, 0x2, URZ ;  /* 0x000000020a0a7899 */ /* 0x000fe2000800063f */
[----:B------:R-:W-:Y:S01]  /*1f90*/  IMAD.WIDE.U32 R6, R11, UR6, RZ ;  /* 0x000000060b067c25 */ /* 0x000fe2000f8e00ff */
[----:B------:R-:W-:Y:S01]  /*1fa0*/  ULDC.64 UR6, c[0x0][0x2c8] ;  /* 0x0000b20000067ab9 */ /* 0x000fe20000000a00 */
[----:B------:R-:W-:Y:S02]  /*1fb0*/  USHF.L.U32 UR8, UR8, 0x2, URZ ;  /* 0x0000000208087899 */ /* 0x000fe4000800063f */
[C---:B------:R-:W-:Y:S01]  /*1fc0*/  IMAD R0, R4.reuse, UR4, RZ ;  /* 0x0000000404007c24 */ /* 0x040fe2000f8e02ff */
[----:B------:R-:W-:Y:S01]  /*1fd0*/  IADD3 R7, R7, R15, RZ ;  /* 0x0000000f07077210 */ /* 0x000fe20007ffe0ff */
[----:B------:R-:W-:-:S02]  /*1fe0*/  IMAD R4, R4, UR6, RZ ;  /* 0x0000000604047c24 */ /* 0x000fc4000f8e02ff */
[----:B------:R-:W-:Y:S02]  /*1ff0*/  IMAD.IADD R3, R3, 0x1, R9 ;  /* 0x0000000103037824 */ /* 0x000fe400078e0209 */
[C---:B------:R-:W-:Y:S01]  /*2000*/  IMAD R11, R17.reuse, UR7, R4 ;  /* 0x00000007110b7c24 */ /* 0x040fe2000f8e0204 */
[----:B------:R-:W-:Y:S01]  /*2010*/  SHF.R.S32.HI R4, RZ, 0x1f, R5 ;  /* 0x0000001fff047819 */ /* 0x000fe20000011405 */
[C---:B------:R-:W-:Y:S02]  /*2020*/  IMAD R9, R17.reuse, UR5, R0 ;  /* 0x0000000511097c24 */ /* 0x040fe4000f8e0200 */
[----:B------:R-:W-:Y:S01]  /*2030*/  IMAD.WIDE.U32 R2, R17, UR4, R2 ;  /* 0x0000000411027c25 */ /* 0x000fe2000f8e0002 */
[----:B------:R-:W-:-:S03]  /*2040*/  ULDC.64 UR4, c[0x0][0x268] ;  /* 0x00009a0000047ab9 */ /* 0x000fc60000000a00 */
[----:B------:R-:W-:Y:S01]  /*2050*/  IMAD.WIDE.U32 R6, R17, UR6, R6 ;  /* 0x0000000611067c25 */ /* 0x000fe2000f8e0006 */
[----:B------:R-:W-:-:S03]  /*2060*/  ULDC.64 UR6, c[0x0][0x2c0] ;  /* 0x0000b00000067ab9 */ /* 0x000fc60000000a00 */
[C---:B------:R-:W-:Y:S02]  /*2070*/  IMAD R0, R4.reuse, UR4, RZ ;  /* 0x0000000404007c24 */ /* 0x040fe4000f8e02ff */
[----:B------:R-:W-:Y:S02]  /*2080*/  IMAD.IADD R3, R3, 0x1, R9 ;  /* 0x0000000103037824 */ /* 0x000fe400078e0209 */
[----:B------:R-:W-:Y:S02]  /*2090*/  IMAD R4, R4, UR6, RZ ;  /* 0x0000000604047c24 */ /* 0x000fe4000f8e02ff */
[----:B------:R-:W-:Y:S02]  /*20a0*/  IMAD.IADD R7, R7, 0x1, R11 ;  /* 0x0000000107077824 */ /* 0x000fe400078e020b */
[----:B------:R-:W-:Y:S01]  /*20b0*/  IMAD R11, R5, UR5, R0 ;  /* 0x00000005050b7c24 */ /* 0x000fe2000f8e0200 */
[----:B------:R-:W-:Y:S01]  /*20c0*/  LOP3.LUT R0, R13, 0x3, RZ, 0xc0, !PT ;  /* 0x000000030d007812 */ /* 0x000fe200078ec0ff */
[----:B------:R-:W-:Y:S01]  /*20d0*/  IMAD.WIDE.U32 R2, R5, UR4, R2 ;  /* 0x0000000405027c25 */ /* 0x000fe2000f8e0002 */
[----:B------:R-:W-:-:S03]  /*20e0*/  UMOV UR4, URZ ;  /* 0x0000003f00047c82 */ /* 0x000fc60008000000 */
[C---:B------:R-:W-:Y:S01]  /*20f0*/  IMAD R9, R5.reuse, UR7, R4 ;  /* 0x0000000705097c24 */ /* 0x040fe2000f8e0204 */
[----:B------:R-:W-:Y:S01]  /*2100*/  UMOV UR7, URZ ;  /* 0x0000003f00077c82 */ /* 0x000fe20008000000 */
[----:B------:R-:W-:Y:S01]  /*2110*/  IMAD.WIDE.U32 R4, R5, UR6, R6 ;  /* 0x0000000605047c25 */ /* 0x000fe2000f8e0006 */
[----:B------:R-:W-:-:S03]  /*2120*/  UMOV UR6, URZ ;  /* 0x0000003f00067c82 */ /* 0x000fc60008000000 */
[----:B------:R-:W-:Y:S01]  /*2130*/  IMAD.IADD R10, R13, 0x1, -R0 ;  /* 0x000000010d0a7824 */ /* 0x000fe200078e0a00 */
[----:B------:R-:W-:Y:S01]  /*2140*/  IADD3 R13, R9, R5, RZ ;  /* 0x00000005090d7210 */ /* 0x000fe20007ffe0ff */
[----:B------:R-:W-:-:S07]  /*2150*/  IMAD.IADD R11, R3, 0x1, R11 ;  /* 0x00000001030b7824 */ /* 0x000fce00078e020b */
.L_x_227:
[----:B0-----:R-:W0:Y:S01]  /*2160*/  LDC.64 R32, c[0x0][0x2b0] ;  /* 0x0000ac00ff207b82 */ /* 0x001e220000000a00 */
[----:B------:R-:W-:Y:S01]  /*2170*/  USHF.R.S32.HI UR5, URZ, 0x1f, UR4 ;  /* 0x0000001f3f057899 */ /* 0x000fe20008011404 */
[----:B-1-3--:R-:W-:Y:S01]  /*2180*/  MOV R19, R11 ;  /* 0x0000000b00137202 */ /* 0x00afe20000000f00 */
[----:B------:R-:W-:Y:S01]  /*2190*/  IMAD.MOV.U32 R12, RZ, RZ, R4 ;  /* 0x000000ffff0c7224 */ /* 0x000fe200078e0004 */
[----:B------:R-:W-:Y:S01]  /*21a0*/  ISETP.GE.U32.AND P0, PT, R30, 0x3, PT ;  /* 0x000000031e00780c */ /* 0x000fe20003f06070 */
[----:B------:R-:W-:-:S03]  /*21b0*/  IMAD.MOV.U32 R18, RZ, RZ, R2 ;  /* 0x000000ffff127224 */ /* 0x000fc600078e0002 */
[----:B------:R-:W1:Y:S08]  /*21c0*/  LDC.64 R26, c[0x0][0x258] ;  /* 0x00009600ff1a7b82 */ /* 0x000e700000000a00 */
[----:B--2---:R-:W2:Y:S01]  /*21d0*/  LDC R20, c[0x0][0x230] ;  /* 0x00008c00ff147b82 */ /* 0x004ea20000000800 */
[C---:B0-----:R-:W-:Y:S02]  /*21e0*/  IMAD R14, R32.reuse, UR5, RZ ;  /* 0x00000005200e7c24 */ /* 0x041fe4000f8e02ff */
        /* <DEDUP_REMOVED lines=10> */
[----:B----4-:R-:W-:-:S12]  /*2290*/  @!P0 BRA `(.L_x_221) ;  /* 0x0000000c00648947 */ /* 0x010fd80003800000 */
[----:B------:R-:W-:Y:S01]  /*22a0*/  IMAD R14, R32, UR7, RZ ;  /* 0x00000007200e7c24 */ /* 0x000fe2000f8e02ff */
[----:B------:R-:W-:Y:S01]  /*22b0*/  ISETP.GT.AND P0, PT, R10, RZ, PT ;  /* 0x000000ff0a00720c */ /* 0x000fe20003f04270 */
[----:B------:R-:W-:Y:S01]  /*22c0*/  IMAD R16, R26, UR7, RZ ;  /* 0x000000071a107c24 */ /* 0x000fe2000f8e02ff */
[----:B------:R-:W-:Y:S01]  /*22d0*/  ULDC.64 UR16, c[0x0][0x280] ;  /* 0x0000a00000107ab9 */ /* 0x000fe20000000a00 */
[----:B------:R-:W-:Y:S01]  /*22e0*/  IMAD.WIDE.U32 R20, R32, UR6, R12 ;  /* 0x0000000620147c25 */ /* 0x000fe2000f8e000c */
[----:B------:R-:W-:Y:S01]  /*22f0*/  ULDC.64 UR14, c[0x0][0x228] ;  /* 0x00008a00000e7ab9 */ /* 0x000fe20000000a00 */
[----:B------:R-:W-:Y:S02]  /*2300*/  UMOV UR5, URZ ;  /* 0x0000003f00057c82 */ /* 0x000fe40008000000 */
[----:B------:R-:W-:-:S04]  /*2310*/  IMAD.WIDE.U32 R18, R26, UR6, R18 ;  /* 0x000000061a127c25 */ /* 0x000fc8000f8e0012 */
[----:B------:R-:W-:Y:S01]  /*2320*/  IMAD R33, R33, UR6, R14 ;  /* 0x0000000621217c24 */ /* 0x000fe2000f8e020e */
[----:B------:R-:W-:Y:S01]  /*2330*/  LEA R14, P3, R18, UR14, 0x2 ;  /* 0x0000000e120e7c11 */ /* 0x000fe2000f8610ff */
[----:B------:R-:W-:Y:S01]  /*2340*/  IMAD R27, R27, UR6, R16 ;  /* 0x000000061b1b7c24 */ /* 0x000fe2000f8e0210 */
[----:B------:R-:W-:Y:S01]  /*2350*/  LEA R16, P2, R20, UR16, 0x2 ;  /* 0x0000001014107c11 */ /* 0x000fe2000f8410ff */
[----:B------:R-:W-:Y:S01]  /*2360*/  IMAD.MOV.U32 R12, RZ, RZ, R10 ;  /* 0x000000ffff0c7224 */ /* 0x000fe200078e000a */
[----:B------:R-:W-:Y:S01]  /*2370*/  IADD3 R33, R21, R33, RZ ;  /* 0x0000002115217210 */ /* 0x000fe20007ffe0ff */
[----:B------:R-:W-:-:S03]  /*2380*/  IMAD.IADD R27, R19, 0x1, R27 ;  /* 0x00000001131b7824 */ /* 0x000fc600078e021b */
[----:B------:R-:W-:Y:S02]  /*2390*/  LEA.HI.X R33, R20, UR17, R33, 0x2, P2 ;  /* 0x0000001114217c11 */ /* 0x000fe400090f1421 */
[----:B------:R-:W-:Y:S01]  /*23a0*/  LEA.HI.X R27, R18, UR15, R27, 0x2, P3 ;  /* 0x0000000f121b7c11 */ /* 0x000fe200098f141b */
[----:B------:R-:W-:Y:S06]  /*23b0*/  @!P0 BRA `(.L_x_222) ;  /* 0x00000008009c8947 */ /* 0x000fec0003800000 */
[----:B------:R-:W-:Y:S02]  /*23c0*/  ISETP.GT.AND P2, PT, R12, 0xc, PT ;  /* 0x0000000c0c00780c */ /* 0x000fe40003f44270 */
[----:B------:R-:W-:-:S11]  /*23d0*/  PLOP3.LUT P0, PT, PT, PT, PT, 0x80, 0x0 ;  /* 0x000000000000781c */ /* 0x000fd60003f0f070 */
[----:B------:R-:W-:Y:S05]  /*23e0*/  @!P2 BRA `(.L_x_223) ;  /* 0x0000000400a4a947 */ /* 0x000fea0003800000 */
[----:B------:R-:W-:-:S13]  /*23f0*/  PLOP3.LUT P0, PT, PT, PT, PT, 0x8, 0x0 ;  /* 0x000000000000781c */ /* 0x000fda0003f0e170 */
.L_x_224:
[----:B0-----:R-:W-:Y:S01]  /*2400*/  MOV R18, R16 ;  /* 0x0000001000127202 */ /* 0x001fe20000000f00 */
[----:B------:R-:W-:-:S05]  /*2410*/  IMAD.MOV.U32 R19, RZ, RZ, R33 ;  /* 0x000000ffff137224 */ /* 0x000fca00078e0021 */
[----:B------:R0:W2:Y:S01]  /*2420*/  LDG.E R31, desc[UR12][R18.64] ;  /* 0x0000000c121f7981 */ /* 0x0000a2000c1e1900 */
[----:B------:R-:W-:-:S04]  /*2430*/  IADD3 R20, P2, R16, UR8, RZ ;  /* 0x0000000810147c10 */ /* 0x000fc8000ff5e0ff */
[----:B------:R-:W-:Y:S01]  /*2440*/  IADD3.X R21, R33, UR9, RZ, P2, !PT ;  /* 0x0000000921157c10 */ /* 0x000fe200097fe4ff */
[----:B0-----:R-:W-:Y:S01]  /*2450*/  IMAD.MOV.U32 R18, RZ, RZ, R14 ;  /* 0x000000ffff127224 */ /* 0x001fe200078e000e */
[----:B------:R-:W-:-:S05]  /*2460*/  MOV R19, R27 ;  /* 0x0000001b00137202 */ /* 0x000fca0000000f00 */
[----:B--2---:R0:W-:Y:S04]  /*2470*/  STG.E desc[UR12][R18.64], R31 ;  /* 0x0000001f12007986 */ /* 0x0041e8000c10190c */
[----:B------:R-:W2:Y:S01]  /*2480*/  LDG.E R33, desc[UR12][R20.64] ;  /* 0x0000000c14217981 */ /* 0x000ea2000c1e1900 */
[----:B------:R-:W-:Y:S02]  /*2490*/  IADD3 R22, P2, R14, UR10, RZ ;  /* 0x0000000a0e167c10 */ /* 0x000fe4000ff5e0ff */
[----:B------:R-:W-:Y:S02]  /*24a0*/  IADD3 R24, P3, R20, UR8, RZ ;  /* 0x0000000814187c10 */ /* 0x000fe4000ff7e0ff */
[----:B------:R-:W-:Y:S02]  /*24b0*/  IADD3.X R23, R27, UR11, RZ, P2, !PT ;  /* 0x0000000b1b177c10 */ /* 0x000fe400097fe4ff */
[----:B------:R-:W-:-:S03]  /*24c0*/  IADD3.X R25, R21, UR9, RZ, P3, !PT ;  /* 0x0000000915197c10 */ /* 0x000fc60009ffe4ff */
[----:B--2---:R1:W-:Y:S04]  /*24d0*/  STG.E desc[UR12][R22.64], R33 ;  /* 0x0000002116007986 */ /* 0x0043e8000c10190c */
[----:B------:R-:W2:Y:S01]  /*24e0*/  LDG.E R35, desc[UR12][R24.64] ;  /* 0x0000000c18237981 */ /* 0x000ea2000c1e1900 */
[----:B------:R-:W-:Y:S02]  /*24f0*/  IADD3 R26, P2, R22, UR10, RZ ;  /* 0x0000000a161a7c10 */ /* 0x000fe4000ff5e0ff */
[----:B------:R-:W-:Y:S02]  /*2500*/  IADD3 R28, P3, R24, UR8, RZ ;  /* 0x00000008181c7c10 */ /* 0x000fe4000ff7e0ff */
[----:B------:R-:W-:Y:S02]  /*2510*/  IADD3.X R27, R23, UR11, RZ, P2, !PT ;  /* 0x0000000b171b7c10 */ /* 0x000fe400097fe4ff */
[----:B------:R-:W-:-:S03]  /*2520*/  IADD3.X R29, R25, UR9, RZ, P3, !PT ;  /* 0x00000009191d7c10 */ /* 0x000fc60009ffe4ff */
[----:B--2---:R2:W-:Y:S04]  /*2530*/  STG.E desc[UR12][R26.64], R35 ;  /* 0x000000231a007986 */ /* 0x0045e8000c10190c */
[----:B0-----:R-:W3:Y:S01]  /*2540*/  LDG.E R31, desc[UR12][R28.64] ;  /* 0x0000000c1c1f7981 */ /* 0x001ee2000c1e1900 */
[----:B------:R-:W-:Y:S02]  /*2550*/  IADD3 R18, P3, R26, UR10, RZ ;  /* 0x0000000a1a127c10 */ /* 0x000fe4000ff7e0ff */
[----:B------:R-:W-:Y:S02]  /*2560*/  IADD3 R20, P2, R28, UR8, RZ ;  /* 0x000000081c147c10 */ /* 0x000fe4000ff5e0ff */
[----:B------:R-:W-:Y:S02]  /*2570*/  IADD3.X R19, R27, UR11, RZ, P3, !PT ;  /* 0x0000000b1b137c10 */ /* 0x000fe40009ffe4ff */
[----:B------:R-:W-:-:S03]  /*2580*/  IADD3.X R21, R29, UR9, RZ, P2, !PT ;  /* 0x000000091d157c10 */ /* 0x000fc600097fe4ff */
[----:B---3--:R0:W-:Y:S04]  /*2590*/  STG.E desc[UR12][R18.64], R31 ;  /* 0x0000001f12007986 */ /* 0x0081e8000c10190c */
[----:B-1----:R-:W3:Y:S01]  /*25a0*/  LDG.E R33, desc[UR12][R20.64] ;  /* 0x0000000c14217981 */ /* 0x002ee2000c1e1900 */
[----:B------:R-:W-:Y:S02]  /*25b0*/  IADD3 R22, P2, R18, UR10, RZ ;  /* 0x0000000a12167c10 */ /* 0x000fe4000ff5e0ff */
[----:B------:R-:W-:Y:S02]  /*25c0*/  IADD3 R24, P3, R20, UR8, RZ ;  /* 0x0000000814187c10 */ /* 0x000fe4000ff7e0ff */
[----:B------:R-:W-:Y:S02]  /*25d0*/  IADD3.X R23, R19, UR11, RZ, P2, !PT ;  /* 0x0000000b13177c10 */ /* 0x000fe400097fe4ff */
[----:B------:R-:W-:-:S03]  /*25e0*/  IADD3.X R25, R21, UR9, RZ, P3, !PT ;  /* 0x0000000915197c10 */ /* 0x000fc60009ffe4ff */
[----:B---3--:R1:W-:Y:S04]  /*25f0*/  STG.E desc[UR12][R22.64], R33 ;  /* 0x0000002116007986 */ /* 0x0083e8000c10190c */
[----:B--2---:R-:W2:Y:S01]  /*2600*/  LDG.E R35, desc[UR12][R24.64] ;  /* 0x0000000c18237981 */ /* 0x004ea2000c1e1900 */
        /* <DEDUP_REMOVED lines=57> */
[----:B------:R-:W-:Y:S01]  /*29a0*/  IADD3.X R29, R25, UR9, RZ, P3, !PT ;  /* 0x00000009191d7c10 */ /* 0x000fe20009ffe4ff */
[----:B------:R-:W-:Y:S01]  /*29b0*/  VIADD R12, R12, 0xfffffff0 ;  /* 0xfffffff00c0c7836 */ /* 0x000fe20000000000 */
[----:B0-----:R-:W-:Y:S01]  /*29c0*/  IADD3 R18, P2, R26, UR10, RZ ;  /* 0x0000000a1a127c10 */ /* 0x001fe2000ff5e0ff */
[----:B--2---:R0:W-:Y:S04]  /*29d0*/  STG.E desc[UR12][R26.64], R35 ;  /* 0x000000231a007986 */ /* 0x0041e8000c10190c */
[----:B------:R-:W2:Y:S01]  /*29e0*/  LDG.E R21, desc[UR12][R28.64] ;  /* 0x0000000c1c157981 */ /* 0x000ea2000c1e1900 */
[----:B------:R-:W-:Y:S01]  /*29f0*/  IADD3.X R19, R27, UR11, RZ, P2, !PT ;  /* 0x0000000b1b137c10 */ /* 0x000fe200097fe4ff */
[----:B------:R-:W-:Y:S01]  /*2a00*/  UIADD3 UR5, UR5, 0x10, URZ ;  /* 0x0000001005057890 */ /* 0x000fe2000fffe03f */
[----:B------:R-:W-:-:S02]  /*2a10*/  ISETP.GT.AND P2, PT, R12, 0xc, PT ;  /* 0x0000000c0c00780c */ /* 0x000fc40003f44270 */
[----:B------:R-:W-:Y:S02]  /*2a20*/  IADD3 R16, P3, R28, UR8, RZ ;  /* 0x000000081c107c10 */ /* 0x000fe4000ff7e0ff */
[----:B------:R-:W-:Y:S02]  /*2a30*/  IADD3 R14, P4, R18, UR10, RZ ;  /* 0x0000000a120e7c10 */ /* 0x000fe4000ff9e0ff */
[----:B-1----:R-:W-:Y:S02]  /*2a40*/  IADD3.X R33, R29, UR9, RZ, P3, !PT ;  /* 0x000000091d217c10 */ /* 0x002fe40009ffe4ff */
[----:B0-----:R-:W-:Y:S01]  /*2a50*/  IADD3.X R27, R19, UR11, RZ, P4, !PT ;  /* 0x0000000b131b7c10 */ /* 0x001fe2000a7fe4ff */
[----:B--2---:R0:W-:Y:S04]  /*2a60*/  STG.E desc[UR12][R18.64], R21 ;  /* 0x0000001512007986 */ /* 0x0041e8000c10190c */
[----:B------:R-:W-:Y:S05]  /*2a70*/  @P2 BRA `(.L_x_224) ;  /* 0xfffffff800602947 */ /* 0x000fea000383ffff */
.L_x_223:
[----:B------:R-:W-:-:S13]  /*2a80*/  ISETP.GT.AND P2, PT, R12, 0x4, PT ;  /* 0x000000040c00780c */ /* 0x000fda0003f44270 */
[----:B------:R-:W-:Y:S05]  /*2a90*/  @!P2 BRA `(.L_x_225) ;  /* 0x0000000000dca947 */ /* 0x000fea0003800000 */
[----:B0-----:R-:W-:Y:S01]  /*2aa0*/  IMAD.MOV.U32 R18, RZ, RZ, R16 ;  /* 0x000000ffff127224 */ /* 0x001fe200078e0010 */
[----:B------:R-:W-:-:S05]  /*2ab0*/  MOV R19, R33 ;  /* 0x0000002100137202 */ /* 0x000fca0000000f00 */
[----:B------:R0:W2:Y:S01]  /*2ac0*/  LDG.E R31, desc[UR12][R18.64] ;  /* 0x0000000c121f7981 */ /* 0x0000a2000c1e1900 */
[----:B------:R-:W-:-:S04]  /*2ad0*/  IADD3 R20, P0, R16, UR8, RZ ;  /* 0x0000000810147c10 */ /* 0x000fc8000ff1e0ff */
[----:B------:R-:W-:Y:S01]  /*2ae0*/  IADD3.X R21, R33, UR9, RZ, P0, !PT ;  /* 0x0000000921157c10 */ /* 0x000fe200087fe4ff */
[----:B0-----:R-:W-:Y:S02]  /*2af0*/  IMAD.MOV.U32 R18, RZ, RZ, R14 ;  /* 0x000000ffff127224 */ /* 0x001fe400078e000e */
[----:B------:R-:W-:-:S05]  /*2b00*/  IMAD.MOV.U32 R19, RZ, RZ, R27 ;  /* 0x000000ffff137224 */ /* 0x000fca00078e001b */
        /* <DEDUP_REMOVED lines=37> */
[----:B------:R-:W4:Y:S01]  /*2d60*/  LDG.E R25, desc[UR12][R20.64] ;  /* 0x0000000c14197981 */ /* 0x000f22000c1e1900 */
[----:B-1----:R-:W-:Y:S01]  /*2d70*/  IADD3 R22, P0, R18, UR10, RZ ;  /* 0x0000000a12167c10 */ /* 0x002fe2000ff1e0ff */
[----:B------:R-:W-:Y:S01]  /*2d80*/  UIADD3 UR5, UR5, 0x8, URZ ;  /* 0x0000000805057890 */ /* 0x000fe2000fffe03f */
[----:B------:R-:W-:Y:S02]  /*2d90*/  IADD3 R16, P2, R20, UR8, RZ ;  /* 0x0000000814107c10 */ /* 0x000fe4000ff5e0ff */
[----:B------:R-:W-:Y:S02]  /*2da0*/  IADD3.X R23, R19, UR11, RZ, P0, !PT ;  /* 0x0000000b13177c10 */ /* 0x000fe400087fe4ff */
[----:B------:R-:W-:-:S02]  /*2db0*/  IADD3 R14, P3, R22, UR10, RZ ;  /* 0x0000000a160e7c10 */ /* 0x000fc4000ff7e0ff */
[----:B------:R-:W-:Y:S02]  /*2dc0*/  PLOP3.LUT P0, PT, PT, PT, PT, 0x8, 0x0 ;  /* 0x000000000000781c */ /* 0x000fe40003f0e170 */
[----:B------:R-:W-:Y:S02]  /*2dd0*/  IADD3 R12, R12, -0x8, RZ ;  /* 0xfffffff80c0c7810 */ /* 0x000fe40007ffe0ff */
[----:B------:R-:W-:Y:S02]  /*2de0*/  IADD3.X R33, R21, UR9, RZ, P2, !PT ;  /* 0x0000000915217c10 */ /* 0x000fe400097fe4ff */
[----:B--2---:R-:W-:Y:S01]  /*2df0*/  IADD3.X R27, R23, UR11, RZ, P3, !PT ;  /* 0x0000000b171b7c10 */ /* 0x004fe20009ffe4ff */
[----:B----4-:R3:W-:Y:S06]  /*2e00*/  STG.E desc[UR12][R22.64], R25 ;  /* 0x0000001916007986 */ /* 0x0107ec000c10190c */
.L_x_225:
[----:B------:R-:W-:-:S13]  /*2e10*/  ISETP.NE.OR P0, PT, R12, RZ, P0 ;  /* 0x000000ff0c00720c */ /* 0x000fda0000705670 */
[----:B------:R-:W-:Y:S05]  /*2e20*/  @!P0 BRA `(.L_x_221) ;  /* 0x0000000000808947 */ /* 0x000fea0003800000 */
.L_x_222:
[----:B01-3--:R-:W-:Y:S02]  /*2e30*/  IMAD.MOV.U32 R18, RZ, RZ, R16 ;  /* 0x000000ffff127224 */ /* 0x00bfe400078e0010 */
[----:B------:R-:W-:-:S05]  /*2e40*/  IMAD.MOV.U32 R19, RZ, RZ, R33 ;  /* 0x000000ffff137224 */ /* 0x000fca00078e0021 */
[----:B------:R0:W2:Y:S01]  /*2e50*/  LDG.E R31, desc[UR12][R18.64] ;  /* 0x0000000c121f7981 */ /* 0x0000a2000c1e1900 */
[----:B------:R-:W-:-:S04]  /*2e60*/  IADD3 R20, P0, R16, UR8, RZ ;  /* 0x0000000810147c10 */ /* 0x000fc8000ff1e0ff */
[----:B------:R-:W-:Y:S02]  /*2e70*/  IADD3.X R21, R33, UR9, RZ, P0, !PT ;  /* 0x0000000921157c10 */ /* 0x000fe400087fe4ff */
[----:B0-----:R-:W-:Y:S01]  /*2e80*/  MOV R18, R14 ;  /* 0x0000000e00127202 */ /* 0x001fe20000000f00 */
        /* <DEDUP_REMOVED lines=19> */
[----:B------:R-:W-:-:S02]  /*2fc0*/  ISETP.NE.AND P0, PT, R12, RZ, PT ;  /* 0x000000ff0c00720c */ /* 0x000fc40003f05270 */
[----:B------:R-:W-:Y:S02]  /*2fd0*/  IADD3 R16, P2, R28, UR8, RZ ;  /* 0x000000081c107c10 */ /* 0x000fe4000ff5e0ff */
[----:B------:R-:W-:Y:S02]  /*2fe0*/  IADD3 R14, P3, R18, UR10, RZ ;  /* 0x0000000a120e7c10 */ /* 0x000fe4000ff7e0ff */
[----:B-1----:R-:W-:Y:S02]  /*2ff0*/  IADD3.X R33, R29, UR9, RZ, P2, !PT ;  /* 0x000000091d217c10 */ /* 0x002fe400097fe4ff */
[----:B0-----:R-:W-:Y:S01]  /*3000*/  IADD3.X R27, R19, UR11, RZ, P3, !PT ;  /* 0x0000000b131b7c10 */ /* 0x001fe20009ffe4ff */
[----:B--2---:R1:W-:Y:S04]  /*3010*/  STG.E desc[UR12][R18.64], R21 ;  /* 0x0000001512007986 */ /* 0x0043e8000c10190c */
[----:B------:R-:W-:Y:S05]  /*3020*/  @P0 BRA `(.L_x_222) ;  /* 0xfffffffc00800947 */ /* 0x000fea000383ffff */
.L_x_221:
[----:B------:R-:W-:-:S13]  /*3030*/  ISETP.NE.AND P0, PT, R0, RZ, PT ;  /* 0x000000ff0000720c */ /* 0x000fda0003f05270 */
[----:B------:R-:W-:Y:S05]  /*3040*/  @!P0 BRA `(.L_x_226) ;  /* 0x0000000000e48947 */ /* 0x000fea0003800000 */
[----:B01-3--:R-:W0:Y:S01]  /*3050*/  LDC.64 R18, c[0x0][0x2b8] ;  /* 0x0000ae00ff127b82 */ /* 0x00be220000000a00 */
[----:B------:R-:W-:Y:S01]  /*3060*/  USHF.R.S32.HI UR14, URZ, 0x1f, UR5 ;  /* 0x0000001f3f0e7899 */ /* 0x000fe20008011405 */
[----:B------:R-:W-:Y:S01]  /*3070*/  MOV R16, R8 ;  /* 0x0000000800107202 */ /* 0x000fe20000000f00 */
[----:B------:R-:W-:Y:S01]  /*3080*/  ULDC.64 UR16, c[0x0][0x280] ;  /* 0x0000a00000107ab9 */ /* 0x000fe20000000a00 */
[----:B------:R-:W-:Y:S01]  /*3090*/  IMAD.MOV.U32 R14, RZ, RZ, R6 ;  /* 0x000000ffff0e7224 */ /* 0x000fe200078e0006 */
[----:B------:R-:W-:Y:S02]  /*30a0*/  ULDC.64 UR18, c[0x0][0x228] ;  /* 0x00008a0000127ab9 */ /* 0x000fe40000000a00 */
[C---:B0-----:R-:W-:Y:S02]  /*30b0*/  IMAD R12, R18.reuse, UR14, RZ ;  /* 0x0000000e120c7c24 */ /* 0x041fe4000f8e02ff */
[----:B------:R-:W-:-:S04]  /*30c0*/  IMAD.WIDE.U32 R8, R18, UR5, R16 ;  /* 0x0000000512087c25 */ /* 0x000fc8000f8e0010 */
[----:B------:R-:W-:Y:S01]  /*30d0*/  IMAD R7, R19, UR5, R12 ;  /* 0x0000000513077c24 */ /* 0x000fe2000f8e020c */
[----:B------:R-:W-:-:S03]  /*30e0*/  LEA R20, P0, R8, UR16, 0x2 ;  /* 0x0000001008147c11 */ /* 0x000fc6000f8010ff */
[----:B------:R-:W-:-:S05]  /*30f0*/  IMAD.IADD R7, R9, 0x1, R7 ;  /* 0x0000000109077824 */ /* 0x000fca00078e0207 */
[----:B------:R-:W-:Y:S02]  /*3100*/  LEA.HI.X R21, R8, UR17, R7, 0x2, P0 ;  /* 0x0000001108157c11 */ /* 0x000fe400080f1407 */
[----:B------:R-:W0:Y:S04]  /*3110*/  LDC.64 R8, c[0x0][0x260] ;  /* 0x00009800ff087b82 */ /* 0x000e280000000a00 */
[----:B------:R-:W2:Y:S01]  /*3120*/  LDG.E R21, desc[UR12][R20.64] ;  /* 0x0000000c14157981 */ /* 0x000ea2000c1e1900 */
[C---:B0-----:R-:W-:Y:S02]  /*3130*/  IMAD R12, R8.reuse, UR14, RZ ;  /* 0x0000000e080c7c24 */ /* 0x041fe4000f8e02ff */
[----:B------:R-:W-:-:S04]  /*3140*/  IMAD.WIDE.U32 R6, R8, UR5, R14 ;  /* 0x0000000508067c25 */ /* 0x000fc8000f8e000e */
[----:B------:R-:W-:Y:S01]  /*3150*/  IMAD R23, R9, UR5, R12 ;  /* 0x0000000509177c24 */ /* 0x000fe2000f8e020c */
[----:B------:R-:W-:-:S04]  /*3160*/  LEA R22, P0, R6, UR18, 0x2 ;  /* 0x0000001206167c11 */ /* 0x000fc8000f8010ff */
[----:B------:R-:W-:-:S04]  /*3170*/  IADD3 R7, R7, R23, RZ ;  /* 0x0000001707077210 */ /* 0x000fc80007ffe0ff */
[----:B------:R-:W-:Y:S02]  /*3180*/  LEA.HI.X R23, R6, UR19, R7, 0x2, P0 ;  /* 0x0000001306177c11 */ /* 0x000fe400080f1407 */
[----:B------:R-:W-:-:S03]  /*3190*/  ISETP.NE.AND P0, PT, R0, 0x1, PT ;  /* 0x000000010000780c */ /* 0x000fc60003f05270 */
[----:B--2---:R2:W-:Y:S10]  /*31a0*/  STG.E desc[UR12][R22.64], R21 ;  /* 0x0000001516007986 */ /* 0x0045f4000c10190c */
[----:B------:R-:W-:Y:S05]  /*31b0*/  @!P0 BRA `(.L_x_226) ;  /* 0x0000000000888947 */ /* 0x000fea0003800000 */
[----:B------:R-:W-:-:S04]  /*31c0*/  UIADD3 UR14, UR5, 0x1, URZ ;  /* 0x00000001050e7890 */ /* 0x000fc8000fffe03f */
[----:B------:R-:W-:Y:S02]  /*31d0*/  USHF.R.S32.HI UR15, URZ, 0x1f, UR14 ;  /* 0x0000001f3f0f7899 */ /* 0x000fe4000801140e */
[----:B------:R-:W-:-:S04]  /*31e0*/  IMAD.WIDE.U32 R6, R18, UR14, R16 ;  /* 0x0000000e12067c25 */ /* 0x000fc8000f8e0010 */
[----:B------:R-:W-:Y:S01]  /*31f0*/  IMAD R12, R18, UR15, RZ ;  /* 0x0000000f120c7c24 */ /* 0x000fe2000f8e02ff */
[----:B------:R-:W-:-:S03]  /*3200*/  LEA R20, P0, R6, UR16, 0x2 ;  /* 0x0000001006147c11 */ /* 0x000fc6000f8010ff */
[----:B--2---:R-:W-:-:S04]  /*3210*/  IMAD R21, R19, UR14, R12 ;  /* 0x0000000e13157c24 */ /* 0x004fc8000f8e020c */
[----:B------:R-:W-:-:S05]  /*3220*/  IMAD.IADD R7, R7, 0x1, R21 ;  /* 0x0000000107077824 */ /* 0x000fca00078e0215 */
[----:B------:R-:W-:-:S06]  /*3230*/  LEA.HI.X R21, R6, UR17, R7, 0x2, P0 ;  /* 0x0000001106157c11 */ /* 0x000fcc00080f1407 */
[----:B------:R-:W2:Y:S01]  /*3240*/  LDG.E R21, desc[UR12][R20.64] ;  /* 0x0000000c14157981 */ /* 0x000ea2000c1e1900 */
[C---:B------:R-:W-:Y:S02]  /*3250*/  IMAD R12, R8.reuse, UR15, RZ ;  /* 0x0000000f080c7c24 */ /* 0x040fe4000f8e02ff */
[----:B------:R-:W-:-:S04]  /*3260*/  IMAD.WIDE.U32 R6, R8, UR14, R14 ;  /* 0x0000000e08067c25 */ /* 0x000fc8000f8e000e */
[----:B------:R-:W-:Y:S01]  /*3270*/  IMAD R23, R9, UR14, R12 ;  /* 0x0000000e09177c24 */ /* 0x000fe2000f8e020c */
[----:B------:R-:W-:-:S03]  /*3280*/  LEA R22, P0, R6, UR18, 0x2 ;  /* 0x0000001206167c11 */ /* 0x000fc6000f8010ff */
[----:B------:R-:W-:-:S05]  /*3290*/  IMAD.IADD R7, R7, 0x1, R23 ;  /* 0x0000000107077824 */ /* 0x000fca00078e0217 */
[----:B------:R-:W-:Y:S02]  /*32a0*/  LEA.HI.X R23, R6, UR19, R7, 0x2, P0 ;  /* 0x0000001306177c11 */ /* 0x000fe400080f1407 */
[----:B------:R-:W-:-:S03]  /*32b0*/  ISETP.NE.AND P0, PT, R0, 0x2, PT ;  /* 0x000000020000780c */ /* 0x000fc60003f05270 */
[----:B--2---:R4:W-:Y:S10]  /*32c0*/  STG.E desc[UR12][R22.64], R21 ;  /* 0x0000001516007986 */ /* 0x0049f4000c10190c */
[----:B------:R-:W-:Y:S05]  /*32d0*/  @!P0 BRA `(.L_x_226) ;  /* 0x0000000000408947 */ /* 0x000fea0003800000 */
[----:B------:R-:W-:-:S04]  /*32e0*/  UIADD3 UR5, UR5, 0x2, URZ ;  /* 0x0000000205057890 */ /* 0x000fc8000fffe03f */
[----:B------:R-:W-:Y:S02]  /*32f0*/  USHF.R.S32.HI UR14, URZ, 0x1f, UR5 ;  /* 0x0000001f3f0e7899 */ /* 0x000fe40008011405 */
[----:B------:R-:W-:-:S04]  /*3300*/  IMAD.WIDE.U32 R16, R18, UR5, R16 ;  /* 0x0000000512107c25 */ /* 0x000fc8000f8e0010 */
[----:B------:R-:W-:-:S04]  /*3310*/  IMAD R6, R18, UR14, RZ ;  /* 0x0000000e12067c24 */ /* 0x000fc8000f8e02ff */
[----:B------:R-:W-:Y:S01]  /*3320*/  IMAD R7, R19, UR5, R6 ;  /* 0x0000000513077c24 */ /* 0x000fe2000f8e0206 */
[----:B------:R-:W-:-:S04]  /*3330*/  LEA R6, P0, R16, UR16, 0x2 ;  /* 0x0000001010067c11 */ /* 0x000fc8000f8010ff */
[----:B------:R-:W-:-:S04]  /*3340*/  IADD3 R7, R17, R7, RZ ;  /* 0x0000000711077210 */ /* 0x000fc80007ffe0ff */
[----:B------:R-:W-:-:S06]  /*3350*/  LEA.HI.X R7, R16, UR17, R7, 0x2, P0 ;  /* 0x0000001110077c11 */ /* 0x000fcc00080f1407 */
[----:B------:R-:W2:Y:S01]  /*3360*/  LDG.E R7, desc[UR12][R6.64] ;  /* 0x0000000c06077981 */ /* 0x000ea2000c1e1900 */
[C---:B------:R-:W-:Y:S02]  /*3370*/  IMAD R12, R8.reuse, UR14, RZ ;  /* 0x0000000e080c7c24 */ /* 0x040fe4000f8e02ff */
[----:B------:R-:W-:-:S04]  /*3380*/  IMAD.WIDE.U32 R14, R8, UR5, R14 ;  /* 0x00000005080e7c25 */ /* 0x000fc8000f8e000e */
[----:B------:R-:W-:Y:S01]  /*3390*/  IMAD R9, R9, UR5, R12 ;  /* 0x0000000509097c24 */ /* 0x000fe2000f8e020c */
[----:B------:R-:W-:-:S03]  /*33a0*/  LEA R8, P0, R14, UR18, 0x2 ;  /* 0x000000120e087c11 */ /* 0x000fc6000f8010ff */
[----:B------:R-:W-:-:S05]  /*33b0*/  IMAD.IADD R9, R15, 0x1, R9 ;  /* 0x000000010f097824 */ /* 0x000fca00078e0209 */
[----:B------:R-:W-:-:S05]  /*33c0*/  LEA.HI.X R9, R14, UR19, R9, 0x2, P0 ;  /* 0x000000130e097c11 */ /* 0x000fca00080f1409 */
[----:B--2---:R0:W-:Y:S02]  /*33d0*/  STG.E desc[UR12][R8.64], R7 ;  /* 0x0000000708007986 */ /* 0x0041e4000c10190c */
.L_x_226:
[----:B------:R-:W-:-:S04]  /*33e0*/  UIADD3 UR6, UP0, UR6, 0x1, URZ ;  /* 0x0000000106067890 */ /* 0x000fc8000ff1e03f */
[----:B------:R-:W-:Y:S01]  /*33f0*/  UIADD3.X UR7, URZ, UR7, URZ, UP0, !UPT ;  /* 0x000000073f077290 */ /* 0x000fe200087fe43f */
[----:B------:R-:W-:Y:S11]  /*3400*/  @!P1 BRA `(.L_x_227) ;  /* 0xffffffec00549947 */ /* 0x000ff6000383ffff */
[----:B------:R-:W-:Y:S05]  /*3410*/  EXIT ;  /* 0x000000000000794d */ /* 0x000fea0003800000 */
.L_x_228:
        /* <DEDUP_REMOVED lines=14> */
.L_x_302:


//--------------------- .text._ZN2at6native55_GLOBAL__N__c1b0da0d_22_UpSampleTrilinear3d_cu_efb54c9339upsample_trilinear3d_backward_out_frameIddEEviT0_S3_S3_bNS_27GenericPackedTensorAccessorIT_Lm5ENS_16DefaultPtrTraitsElEENS4_IKS5_Lm5ES6_lEEPS5_ --------------------------
	.section	.text._ZN2at6native55_GLOBAL__N__c1b0da0d_22_UpSampleTrilinear3d_cu_efb54c9339upsample_trilinear3d_backward_out_frameIddEEviT0_S3_S3_bNS_27GenericPackedTensorAccessorIT_Lm5ENS_16DefaultPtrTraitsElEENS4_IKS5_Lm5ES6_lEEPS5_,"ax",@progbits
	.align	128
.text._ZN2at6native55_GLOBAL__N__c1b0da0d_22_UpSampleTrilinear3d_cu_efb54c9339upsample_trilinear3d_backward_out_frameIddEEviT0_S3_S3_bNS_27GenericPackedTensorAccessorIT_Lm5ENS_16DefaultPtrTraitsElEENS4_IKS5_Lm5ES6_lEEPS5_:
        .type           _ZN2at6native55_GLOBAL__N__c1b0da0d_22_UpSampleTrilinear3d_cu_efb54c9339upsample_trilinear3d_backward_out_frameIddEEviT0_S3_S3_bNS_27GenericPackedTensorAccessorIT_Lm5ENS_16DefaultPtrTraitsElEENS4_IKS5_Lm5ES6_lEEPS5_,@function
        .size           _ZN2at6native55_GLOBAL__N__c1b0da0d_22_UpSampleTrilinear3d_cu_efb54c9339upsample_trilinear3d_backward_out_frameIddEEviT0_S3_S3_bNS_27GenericPackedTensorAccessorIT_Lm5ENS_16DefaultPtrTraitsElEENS4_IKS5_Lm5ES6_lEEPS5_,(.L_x_303 - _ZN2at6native55_GLOBAL__N__c1b0da0d_22_UpSampleTrilinear3d_cu_efb54c9339upsample_trilinear3d_backward_out_frameIddEEviT0_S3_S3_bNS_27GenericPackedTensorAccessorIT_Lm5ENS_16DefaultPtrTraitsElEENS4_IKS5_Lm5ES6_lEEPS5_)
        .other          _ZN2at6native55_GLOBAL__N__c1b0da0d_22_UpSampleTrilinear3d_cu_efb54c9339upsample_trilinear3d_backward_out_frameIddEEviT0_S3_S3_bNS_27GenericPackedTensorAccessorIT_Lm5ENS_16DefaultPtrTraitsElEENS4_IKS5_Lm5ES6_lEEPS5_,@"STO_CUDA_ENTRY STV_DEFAULT"
_ZN2at6native55_GLOBAL__N__c1b0da0d_22_UpSampleTrilinear3d_cu_efb54c9339upsample_trilinear3d_backward_out_frameIddEEviT0_S3_S3_bNS_27GenericPackedTensorAccessorIT_Lm5ENS_16DefaultPtrTraitsElEENS4_IKS5_Lm5ES6_lEEPS5_:
        /* <DEDUP_REMOVED lines=24> */
[----:B------:R0:W1:Y:S02]  /*0180*/  F2I.FTZ.U32.TRUNC.NTZ R3, R2 ;  /* 0x0000000200037305 */ /* 0x000064000021f000 */
[----:B0-----:R-:W-:Y:S02]  /*0190*/  IMAD.MOV.U32 R2, RZ, RZ, RZ ;  /* 0x000000ffff027224 */ /* 0x001fe400078e00ff */
[----:B-1----:R-:W-:-:S04]  /*01a0*/  IMAD.MOV R6, RZ, RZ, -R3 ;  /* 0x000000ffff067224 */ /* 0x002fc800078e0a03 */
[----:B------:R-:W-:Y:S01]  /*01b0*/  IMAD R11, R6, R9, RZ ;  /* 0x00000009060b7224 */ /* 0x000fe200078e02ff */
[----:B------:R-:W-:-:S03]  /*01c0*/  IABS R6, R5 ;  /* 0x0000000500067213 */ /* 0x000fc60000000000 */
[----:B------:R-:W-:-:S04]  /*01d0*/  IMAD.HI.U32 R3, R3, R11, R2 ;  /* 0x0000000b03037227 */ /* 0x000fc800078e0002 */
[----:B------:R-:W-:Y:S02]  /*01e0*/  IMAD.MOV R11, RZ, RZ, -R6 ;  /* 0x000000ffff0b7224 */ /* 0x000fe400078e0a06 */
[----:B------:R-:W-:Y:S01]  /*01f0*/  IMAD.HI.U32 R4, R3, R8, RZ ;  /* 0x0000000803047227 */ /* 0x000fe200078e00ff */
[----:B------:R-:W0:Y:S03]  /*0200*/  I2F.RP R6, R13 ;  /* 0x0000000d00067306 */ /* 0x000e260000209400 */
[----:B------:R-:W-:-:S05]  /*0210*/  IMAD R2, R4, R11, R8 ;  /* 0x0000000b04027224 */ /* 0x000fca00078e0208 */
[----:B------:R-:W-:Y:S01]  /*0220*/  ISETP.GT.U32.AND P1, PT, R9, R2, PT ;  /* 0x000000020900720c */ /* 0x000fe20003f24070 */
[----:B0-----:R-:W0:-:S12]  /*0230*/  MUFU.RCP R6, R6 ;  /* 0x0000000600067308 */ /* 0x001e180000001000 */
[----:B------:R-:W-:Y:S02]  /*0240*/  @!P1 IMAD.IADD R2, R2, 0x1, -R9 ;  /* 0x0000000102029824 */ /* 0x000fe400078e0a09 */
[----:B------:R-:W-:Y:S01]  /*0250*/  @!P1 VIADD R4, R4, 0x1 ;  /* 0x0000000104049836 */ /* 0x000fe20000000000 */
[----:B------:R-:W-:Y:S02]  /*0260*/  ISETP.NE.AND P1, PT, R5, RZ, PT ;  /* 0x000000ff0500720c */ /* 0x000fe40003f25270 */
[----:B------:R-:W-:Y:S02]  /*0270*/  ISETP.GE.U32.AND P0, PT, R2, R9, PT ;  /* 0x000000090200720c */ /* 0x000fe40003f06070 */
[----:B------:R-:W-:-:S04]  /*0280*/  LOP3.LUT R2, R0, R5, RZ, 0x3c, !PT ;  /* 0x0000000500027212 */ /* 0x000fc800078e3cff */
[----:B------:R-:W-:Y:S01]  /*0290*/  ISETP.GE.AND P2, PT, R2, RZ, PT ;  /* 0x000000ff0200720c */ /* 0x000fe20003f46270 */
[----:B0-----:R-:W-:-:S04]  /*02a0*/  VIADD R2, R6, 0xffffffe ;  /* 0x0ffffffe06027836 */ /* 0x001fc80000000000 */
[----:B------:R0:W1:Y:S02]  /*02b0*/  F2I.FTZ.U32.TRUNC.NTZ R3, R2 ;  /* 0x0000000200037305 */ /* 0x000064000021f000 */
[----:B------:R-:W-:-:S06]  /*02c0*/  @P0 VIADD R4, R4, 0x1 ;  /* 0x0000000104040836 */ /* 0x000fcc0000000000 */
[----:B------:R-:W-:Y:S01]  /*02d0*/  @!P2 IADD3 R4, -R4, RZ, RZ ;  /* 0x000000ff0404a210 */ /* 0x000fe20007ffe1ff */
[----:B0-----:R-:W-:Y:S01]  /*02e0*/  IMAD.MOV.U32 R2, RZ, RZ, RZ ;  /* 0x000000ffff027224 */ /* 0x001fe200078e00ff */
[----:B------:R-:W-:-:S05]  /*02f0*/  @!P1 LOP3.LUT R4, RZ, R5, RZ, 0x33, !PT ;  /* 0x00000005ff049212 */ /* 0x000fca00078e33ff */
[----:B------:R-:W-:Y:S02]  /*0300*/  IMAD.MOV R6, RZ, RZ, -R4 ;  /* 0x000000ffff067224 */ /* 0x000fe400078e0a04 */
[----:B-1----:R-:W-:Y:S02]  /*0310*/  IMAD.MOV R8, RZ, RZ, -R3 ;  /* 0x000000ffff087224 */ /* 0x002fe400078e0a03 */
[----:B------:R-:W-:Y:S02]  /*0320*/  IMAD R6, R5, R6, R0 ;  /* 0x0000000605067224 */ /* 0x000fe400078e0200 */
[----:B------:R-:W-:-:S03]  /*0330*/  IMAD R5, R8, R13, RZ ;  /* 0x0000000d08057224 */ /* 0x000fc600078e02ff */
[----:B------:R-:W-:Y:S01]  /*0340*/  IABS R0, R6 ;  /* 0x0000000600007213 */ /* 0x000fe20000000000 */
[----:B------:R-:W-:-:S04]  /*0350*/  IMAD.HI.U32 R2, R3, R5, R2 ;  /* 0x0000000503027227 */ /* 0x000fc800078e0002 */
[----:B------:R-:W-:-:S04]  /*0360*/  IMAD.MOV.U32 R3, RZ, RZ, R0 ;  /* 0x000000ffff037224 */ /* 0x000fc800078e0000 */
        /* <DEDUP_REMOVED lines=10> */
[----:B------:R-:W-:Y:S02]  /*0410*/  @P0 IADD3 R0, R0, 0x1, RZ ;  /* 0x0000000100000810 */ /* 0x000fe40007ffe0ff */
[----:B------:R-:W-:-:S04]  /*0420*/  PLOP3.LUT P0, PT, PT, PT, UP0, 0x80, 0x0 ;  /* 0x000000000000781c */ /* 0x000fc80003f0f008 */
[----:B------:R-:W-:Y:S01]  /*0430*/  @!P2 IMAD.MOV R0, RZ, RZ, -R0 ;  /* 0x000000ffff00a224 */ /* 0x000fe200078e0a00 */
[----:B------:R-:W-:Y:S02]  /*0440*/  @!P1 LOP3.LUT R0, RZ, R7, RZ, 0x33, !PT ;  /* 0x00000007ff009212 */ /* 0x000fe400078e33ff */
[----:B------:R-:W-:-:S03]  /*0450*/  ISETP.EQ.AND P1, PT, R7, UR10, PT ;  /* 0x0000000a07007c0c */ /* 0x000fc6000bf22270 */
[----:B------:R-:W-:-:S04]  /*0460*/  IMAD.MOV R2, RZ, RZ, -R0 ;  /* 0x000000ffff027224 */ /* 0x000fc800078e0a00 */
[----:B------:R-:W-:-:S06]  /*0470*/  IMAD R5, R7, R2, R6 ;  /* 0x0000000207057224 */ /* 0x000fcc00078e0206 */
[----:B------:R-:W-:Y:S05]  /*0480*/  @P0 BRA P1, `(.L_x_229) ;  /* 0x0000001800880947 */ /* 0x000fea0000800000 */
[----:B------:R-:W-:Y:S01]  /*0490*/  ULDC.U8 UR4, c[0x0][0x230] ;  /* 0x00008c0000047ab9 */ /* 0x000fe20000000000 */
[----:B------:R-:W0:Y:S01]  /*04a0*/  LDC R16, c[0x0][0x240] ;  /* 0x00009000ff107b82 */ /* 0x000e220000000800 */
[----:B------:R-:W-:Y:S01]  /*04b0*/  UPRMT UR4, UR4, 0x8880, URZ ;  /* 0x0000888004047896 */ /* 0x000fe2000800003f */
[----:B------:R-:W1:Y:S05]  /*04c0*/  I2F.F64 R10, R5 ;  /* 0x00000005000a7312 */ /* 0x000e6a0000201c00 */
[----:B------:R-:W-:-:S03]  /*04d0*/  ISETP.NE.AND P1, PT, RZ, UR4, PT ;  /* 0x00000004ff007c0c */ /* 0x000fc6000bf25270 */
[----:B------:R-:W2:Y:S08]  /*04e0*/  I2F.F64 R6, R4 ;  /* 0x0000000400067312 */ /* 0x000eb00000201c00 */
[----:B------:R3:W4:Y:S02]  /*04f0*/  I2F.F64 R8, R0 ;  /* 0x0000000000087312 */ /* 0x0007240000201c00 */
[----:B------:R-:W1:Y:S01]  /*0500*/  @P1 LDC.64 R2, c[0x0][0x228] ;  /* 0x00008a00ff021b82 */ /* 0x000e620000000a00 */
[----:B0-----:R-:W-:-:S07]  /*0510*/  ISETP.GE.AND P2, PT, R16, 0x1, PT ;  /* 0x000000011000780c */ /* 0x001fce0003f46270 */
[----:B------:R-:W2:Y:S08]  /*0520*/  @P1 LDC.64 R12, c[0x0][0x218] ;  /* 0x00008600ff0c1b82 */ /* 0x000eb00000000a00 */
[----:B------:R-:W0:Y:S01]  /*0530*/  @P1 LDC.64 R14, c[0x0][0x220] ;  /* 0x00008800ff0e1b82 */ /* 0x000e220000000a00 */
[----:B-1----:R-:W-:Y:S02]  /*0540*/  @P1 DMUL R2, R10, R2 ;  /* 0x000000020a021228 */ /* 0x002fe40000000000 */
[----:B--2---:R-:W-:Y:S01]  /*0550*/  @P1 DMUL R12, R6, R12 ;  /* 0x0000000c060c1228 */ /* 0x004fe20000000000 */
[----:B---34-:R-:W-:Y:S10]  /*0560*/  @P1 BRA `(.L_x_230) ;  /* 0x0000000000181947 */ /* 0x018ff40003800000 */
[----:B------:R-:W1:Y:S01]  /*0570*/  LDC.64 R12, c[0x0][0x218] ;  /* 0x00008600ff0c7b82 */ /* 0x000e620000000a00 */
[----:B------:R-:W-:-:S08]  /*0580*/  DADD R6, R6, 0.5 ;  /* 0x3fe0000006067429 */ /* 0x000fd00000000000 */
[----:B-1----:R-:W-:-:S08]  /*0590*/  DFMA R6, R6, R12, -0.5 ;  /* 0xbfe000000606742b */ /* 0x002fd0000000000c */
[----:B------:R-:W-:-:S06]  /*05a0*/  DSETP.GEU.AND P0, PT, R6, RZ, PT ;  /* 0x000000ff0600722a */ /* 0x000fcc0003f0e000 */
[----:B------:R-:W-:Y:S02]  /*05b0*/  FSEL R12, R6, RZ, P0 ;  /* 0x000000ff060c7208 */ /* 0x000fe40000000000 */
[----:B------:R-:W-:-:S07]  /*05c0*/  FSEL R13, R7, RZ, P0 ;  /* 0x000000ff070d7208 */ /* 0x000fce0000000000 */
.L_x_230:
[----:B0-----:R-:W-:Y:S01]  /*05d0*/  @P1 DMUL R14, R8, R14 ;  /* 0x0000000e080e1228 */ /* 0x001fe20000000000 */
[----:B------:R-:W-:Y:S10]  /*05e0*/  @P1 BRA `(.L_x_231) ;  /* 0x0000000000181947 */ /* 0x000ff40003800000 */
[----:B------:R-:W0:Y:S01]  /*05f0*/  LDC.64 R14, c[0x0][0x220] ;  /* 0x00008800ff0e7b82 */ /* 0x000e220000000a00 */
[----:B------:R-:W-:-:S08]  /*0600*/  DADD R6, R8, 0.5 ;  /* 0x3fe0000008067429 */ /* 0x000fd00000000000 */
[----:B0-----:R-:W-:-:S08]  /*0610*/  DFMA R6, R6, R14, -0.5 ;  /* 0xbfe000000606742b */ /* 0x001fd0000000000e */
[----:B------:R-:W-:-:S06]  /*0620*/  DSETP.GEU.AND P0, PT, R6, RZ, PT ;  /* 0x000000ff0600722a */ /* 0x000fcc0003f0e000 */
[----:B------:R-:W-:Y:S02]  /*0630*/  FSEL R14, R6, RZ, P0 ;  /* 0x000000ff060e7208 */ /* 0x000fe40000000000 */
[----:B------:R-:W-:-:S07]  /*0640*/  FSEL R15, R7, RZ, P0 ;  /* 0x000000ff070f7208 */ /* 0x000fce0000000000 */
.L_x_231:
[----:B------:R-:W-:Y:S05]  /*0650*/  @P1 BRA `(.L_x_232) ;  /* 0x0000000000181947 */ /* 0x000fea0003800000 */
[----:B------:R-:W0:Y:S01]  /*0660*/  LDC.64 R6, c[0x0][0x228] ;  /* 0x00008a00ff067b82 */ /* 0x000e220000000a00 */
[----:B------:R-:W-:-:S08]  /*0670*/  DADD R2, R10, 0.5 ;  /* 0x3fe000000a027429 */ /* 0x000fd00000000000 */
[----:B0-----:R-:W-:-:S08]  /*0680*/  DFMA R2, R2, R6, -0.5 ;  /* 0xbfe000000202742b */ /* 0x001fd00000000006 */
[----:B------:R-:W-:-:S06]  /*0690*/  DSETP.GEU.AND P0, PT, R2, RZ, PT ;  /* 0x000000ff0200722a */ /* 0x000fcc0003f0e000 */
[----:B------:R-:W-:Y:S02]  /*06a0*/  FSEL R2, R2, RZ, P0 ;  /* 0x000000ff02027208 */ /* 0x000fe40000000000 */
[----:B------:R-:W-:-:S07]  /*06b0*/  FSEL R3, R3, RZ, P0 ;  /* 0x000000ff03037208 */ /* 0x000fce0000000000 */
.L_x_232:
[----:B------:R-:W-:Y:S05]  /*06c0*/  @!P2 EXIT ;  /* 0x000000000000a94d */ /* 0x000fea0003800000 */
[----:B------:R-:W0:Y:S01]  /*06d0*/  F2I.F64.TRUNC R6, R12 ;  /* 0x0000000c00067311 */ /* 0x000e22000030d100 */
[----:B------:R-:W1:Y:S01]  /*06e0*/  LDC R32, c[0x0][0x248] ;  /* 0x00009200ff207b82 */ /* 0x000e620000000800 */
[----:B------:R-:W-:Y:S01]  /*06f0*/  SHF.R.S32.HI R20, RZ, 0x1f, R5 ;  /* 0x0000001fff147819 */ /* 0x000fe20000011405 */
[----:B------:R-:W-:Y:S01]  /*0700*/  ULDC.64 UR4, c[0x0][0x2e0] ;  /* 0x0000b80000047ab9 */ /* 0x000fe20000000a00 */
[----:B------:R-:W-:Y:S01]  /*0710*/  ULDC.64 UR14, c[0x0][0x2d0] ;  /* 0x0000b400000e7ab9 */ /* 0x000fe20000000a00 */
[----:B------:R-:W-:Y:S02]  /*0720*/  UIADD3 UR6, UR8, -0x1, URZ ;  /* 0xffffffff08067890 */ /* 0x000fe4000fffe03f */
[----:B------:R-:W-:Y:S01]  /*0730*/  IMAD R20, R20, UR4, RZ ;  /* 0x0000000414147c24 */ /* 0x000fe2000f8e02ff */
[----:B------:R-:W-:Y:S03]  /*0740*/  F2I.F64.TRUNC R8, R14 ;  /* 0x0000000e00087311 */ /* 0x000fe6000030d100 */
[----:B------:R-:W-:-:S02]  /*0750*/  IMAD R23, R5, UR5, R20 ;  /* 0x0000000505177c24 */ /* 0x000fc4000f8e0214 */
[----:B------:R-:W-:Y:S01]  /*0760*/  IMAD.WIDE.U32 R20, R5, UR4, RZ ;  /* 0x0000000405147c25 */ /* 0x000fe2000f8e00ff */
[----:B------:R-:W-:Y:S01]  /*0770*/  SHF.R.S32.HI R5, RZ, 0x1f, R0 ;  /* 0x0000001fff057819 */ /* 0x000fe20000011400 */
[----:B------:R-:W-:Y:S01]  /*0780*/  ULDC.64 UR4, c[0x0][0x2d8] ;  /* 0x0000b60000047ab9 */ /* 0x000fe20000000a00 */
[----:B------:R-:W2:Y:S01]  /*0790*/  F2I.F64.TRUNC R10, R2 ;  /* 0x00000002000a7311 */ /* 0x000ea2000030d100 */
[----:B------:R-:W-:Y:S01]  /*07a0*/  IMAD.IADD R21, R21, 0x1, R23 ;  /* 0x0000000115157824 */ /* 0x000fe200078e0217 */
[----:B0-----:R-:W-:Y:S01]  /*07b0*/  ISETP.GE.AND P2, PT, R6, UR6, PT ;  /* 0x0000000606007c0c */ /* 0x001fe2000bf46270 */
[----:B------:R-:W-:Y:S02]  /*07c0*/  IMAD R5, R5, UR4, RZ ;  /* 0x0000000405057c24 */ /* 0x000fe4000f8e02ff */
[----:B------:R-:W-:Y:S01]  /*07d0*/  IMAD.WIDE.U32 R22, R0, UR4, R20 ;  /* 0x0000000400167c25 */ /* 0x000fe2000f8e0014 */
[----:B------:R-:W-:Y:S02]  /*07e0*/  UIADD3 UR4, UR10, -0x1, URZ ;  /* 0xffffffff0a047890 */ /* 0x000fe4000fffe03f */
[----:B------:R-:W0:Y:S01]  /*07f0*/  I2F.F64 R16, R6 ;  /* 0x0000000600107312 */ /* 0x000e220000201c00 */
[----:B-1----:R-:W-:Y:S01]  /*0800*/  ISETP.GE.AND P3, PT, R32, 0x1, PT ;  /* 0x000000012000780c */ /* 0x002fe20003f66270 */
[----:B------:R-:W-:Y:S01]  /*0810*/  IMAD R5, R0, UR5, R5 ;  /* 0x0000000500057c24 */ /* 0x000fe2000f8e0205 */
[----:B------:R-:W-:Y:S01]  /*0820*/  SHF.R.S32.HI R0, RZ, 0x1f, R4 ;  /* 0x0000001fff007819 */ /* 0x000fe20000011404 */
[----:B------:R-:W-:-:S02]  /*0830*/  UIADD3 UR5, UR9, -0x1, URZ ;  /* 0xffffffff09057890 */ /* 0x000fc4000fffe03f */
[----:B------:R-:W-:Y:S01]  /*0840*/  IMAD.IADD R23, R23, 0x1, R5 ;  /* 0x0000000117177824 */ /* 0x000fe200078e0205 */
[----:B--2---:R-:W-:Y:S01]  /*0850*/  ISETP.GE.AND P0, PT, R10, UR4, PT ;  /* 0x000000040a007c0c */ /* 0x004fe2000bf06270 */
[----:B------:R-:W1:Y:S01]  /*0860*/  I2F.F64 R18, R8 ;  /* 0x0000000800127312 */ /* 0x000e620000201c00 */
[----:B------:R-:W-:Y:S01]  /*0870*/  IMAD R5, R0, UR14, RZ ;  /* 0x0000000e00057c24 */ /* 0x000fe2000f8e02ff */
[----:B------:R-:W-:Y:S01]  /*0880*/  ISETP.GE.AND P1, PT, R8, UR5, PT ;  /* 0x0000000508007c0c */ /* 0x000fe2000bf26270 */
[----:B------:R-:W-:Y:S02]  /*0890*/  VIADD R0, R10, 0x1 ;  /* 0x000000010a007836 */ /* 0x000fe40000000000 */
[----:B------:R-:W-:Y:S01]  /*08a0*/  IMAD R5, R4, UR15, R5 ;  /* 0x0000000f04057c24 */ /* 0x000fe2000f8e0205 */
[----:B0-----:R-:W-:Y:S02]  /*08b0*/  DADD R16, -R16, R12 ;  /* 0x0000000010107229 */ /* 0x001fe4000000010c */
[----:B------:R-:W0:Y:S01]  /*08c0*/  I2F.F64 R28, R10 ;  /* 0x0000000a001c7312 */ /* 0x000e220000201c00 */
[----:B-1----:R-:W-:-:S05]  /*08d0*/  DADD R18, -R18, R14 ;  /* 0x0000000012127229 */ /* 0x002fca000000010e */
[----:B------:R-:W-:-:S03]  /*08e0*/  DADD R12, -R16, 1 ;  /* 0x3ff00000100c7429 */ /* 0x000fc60000000100 */
[----:B------:R-:W-:Y:S02]  /*08f0*/  DADD R14, -R18, 1 ;  /* 0x3ff00000120e7429 */ /* 0x000fe40000000100 */
[----:B0-----:R-:W-:Y:S02]  /*0900*/  DADD R28, -R28, R2 ;  /* 0x000000001c1c7229 */ /* 0x001fe40000000102 */
[----:B------:R-:W-:Y:S02]  /*0910*/  DMUL R2, R16, R18 ;  /* 0x0000001210027228 */ /* 0x000fe40000000000 */
[----:B------:R-:W-:Y:S02]  /*0920*/  DMUL R24, R18, R12 ;  /* 0x0000000c12187228 */ /* 0x000fe40000000000 */
[-C--:B------:R-:W-:Y:S02]  /*0930*/  DMUL R20, R12, R14.reuse ;  /* 0x0000000e0c147228 */ /* 0x080fe40000000000 */
[----:B------:R-:W-:Y:S01]  /*0940*/  DADD R26, -R28, 1 ;  /* 0x3ff000001c1a7429 */ /* 0x000fe20000000100 */
[----:B------:R-:W-:Y:S01]  /*0950*/  IMAD.WIDE.U32 R12, R4, UR14, R22 ;  /* 0x0000000e040c7c25 */ /* 0x000fe2000f8e0016 */
[----:B------:R-:W-:-:S02]  /*0960*/  DMUL R30, R16, R14 ;  /* 0x0000000e101e7228 */ /* 0x000fc40000000000 */
[C---:B------:R-:W-:Y:S01]  /*0970*/  DMUL R16, R28.reuse, R2 ;  /* 0x000000021c107228 */ /* 0x040fe20000000000 */
[----:B------:R-:W-:Y:S01]  /*0980*/  VIADD R4, R6, 0x1 ;  /* 0x0000000106047836 */ /* 0x000fe20000000000 */
[-C--:B------:R-:W-:Y:S02]  /*0990*/  DMUL R18, R28, R20.reuse ;  /* 0x000000141c127228 */ /* 0x080fe40000000000 */
[C---:B------:R-:W-:Y:S02]  /*09a0*/  DMUL R20, R26.reuse, R20 ;  /* 0x000000141a147228 */ /* 0x040fe40000000000 */
[----:B------:R-:W-:Y:S01]  /*09b0*/  DMUL R14, R26, R2 ;  /* 0x000000021a0e7228 */ /* 0x000fe20000000000 */
[----:B------:R-:W-:Y:S01]  /*09c0*/  VIADD R2, R8, 0x1 ;  /* 0x0000000108027836 */ /* 0x000fe20000000000 */
[----:B------:R-:W-:Y:S09]  /*09d0*/  @!P3 EXIT ;  /* 0x000000000000b94d */ /* 0x000ff20003800000 */
[-C--:B------:R-:W-:Y:S01]  /*09e0*/  DMUL R22, R26, R24.reuse ;  /* 0x000000181a167228 */ /* 0x080fe20000000000 */
[----:B------:R-:W-:Y:S01]  /*09f0*/  @P0 IADD3 R0, R10, RZ, RZ ;  /* 0x000000ff0a000210 */ /* 0x000fe20007ffe0ff */
[----:B------:R-:W-:Y:S01]  /*0a00*/  DMUL R24, R28, R24 ;  /* 0x000000181c187228 */ /* 0x000fe20000000000 */
[----:B------:R-:W-:Y:S01]  /*0a10*/  @P1 IMAD.MOV R2, RZ, RZ, R8 ;  /* 0x000000ffff021224 */ /* 0x000fe200078e0208 */
[-C--:B------:R-:W-:Y:S01]  /*0a20*/  DMUL R26, R26, R30.reuse ;  /* 0x0000001e1a1a7228 */ /* 0x080fe20000000000 */
[----:B------:R-:W-:Y:S01]  /*0a30*/  @P2 IMAD.MOV R4, RZ, RZ, R6 ;  /* 0x000000ffff042224 */ /* 0x000fe200078e0206 */
[----:B------:R-:W-:Y:S01]  /*0a40*/  DMUL R28, R28, R30 ;  /* 0x0000001e1c1c7228 */ /* 0x000fe20000000000 */
[----:B------:R-:W-:Y:S01]  /*0a50*/  IMAD.IADD R3, R13, 0x1, R5 ;  /* 0x000000010d037824 */ /* 0x000fe200078e0205 */
[----:B------:R-:W-:Y:S02]  /*0a60*/  USHF.R.S32.HI UR8, URZ, 0x1f, UR8 ;  /* 0x0000001f3f087899 */ /* 0x000fe40008011408 */
[----:B------:R-:W-:-:S02]  /*0a70*/  USHF.R.S32.HI UR9, URZ, 0x1f, UR9 ;  /* 0x0000001f3f097899 */ /* 0x000fc40008011409 */
[----:B------:R-:W-:Y:S01]  /*0a80*/  USHF.R.S32.HI UR10, URZ, 0x1f, UR10 ;  /* 0x0000001f3f0a7899 */ /* 0x000fe2000801140a */
[----:B------:R-:W-:-:S11]  /*0a90*/  UMOV UR4, URZ ;  /* 0x0000003f00047c82 */ /* 0x000fd60008000000 */
.L_x_236:
[----:B01----:R-:W0:Y:S01]  /*0aa0*/  LDC.64 R34, c[0x0][0x2c0] ;  /* 0x0000b000ff227b82 */ /* 0x003e220000000a00 */
[----:B------:R-:W-:Y:S01]  /*0ab0*/  ULDC UR15, c[0x0][0x248] ;  /* 0x00009200000f7ab9 */ /* 0x000fe20000000800 */
[----:B------:R-:W-:Y:S01]  /*0ac0*/  USHF.R.S32.HI UR5, URZ, 0x1f, UR4 ;  /* 0x0000001f3f057899 */ /* 0x000fe20008011404 */
[----:B------:R-:W-:Y:S01]  /*0ad0*/  IMAD.MOV.U32 R30, RZ, RZ, R12 ;  /* 0x000000ffff1e7224 */ /* 0x000fe200078e000c */
[----:B------:R-:W-:Y:S01]  /*0ae0*/  UISETP.NE.AND UP0, UPT, UR15, 0x1, UPT ;  /* 0x000000010f00788c */ /* 0x000fe2000bf05270 */
[----:B------:R-:W-:Y:S01]  /*0af0*/  IMAD.MOV.U32 R31, RZ, RZ, R3 ;  /* 0x000000ffff1f7224 */ /* 0x000fe200078e0003 */
[----:B------:R-:W-:-:S04]  /*0b00*/  ULOP3.LUT UR6, UR15, 0x1, URZ, 0xc0, !UPT ;  /* 0x000000010f067892 */ /* 0x000fc8000f8ec03f */
[----:B------:R-:W-:Y:S01]  /*0b10*/  PLOP3.LUT P1, PT, PT, PT, UP0, 0x80, 0x0 ;  /* 0x000000000000781c */ /* 0x000fe20003f2f008 */
[----:B------:R-:W-:-:S06]  /*0b20*/  UISETP.NE.U32.AND UP1, UPT, UR6, 0x1, UPT ;  /* 0x000000010600788c */ /* 0x000fcc000bf25070 */
[----:B------:R-:W-:Y:S01]  /*0b30*/  PLOP3.LUT P0, PT, PT, PT, UP1, 0x80, 0x0 ;  /* 0x000000000000781c */ /* 0x000fe20003f0f018 */
[C---:B0-----:R-:W-:Y:S01]  /*0b40*/  IMAD R32, R34.reuse, UR5, RZ ;  /* 0x0000000522207c24 */ /* 0x041fe2000f8e02ff */
[----:B------:R-:W-:Y:S01]  /*0b50*/  UMOV UR5, URZ ;  /* 0x0000003f00057c82 */ /* 0x000fe20008000000 */
[----:B------:R-:W-:-:S04]  /*0b60*/  IMAD.WIDE.U32 R30, R34, UR4, R30 ;  /* 0x00000004221e7c25 */ /* 0x000fc8000f8e001e */
[----:B------:R-:W-:-:S04]  /*0b70*/  IMAD R5, R35, UR4, R32 ;  /* 0x0000000423057c24 */ /* 0x000fc8000f8e0220 */
[----:B------:R-:W-:Y:S01]  /*0b80*/  IMAD.IADD R5, R31, 0x1, R5 ;  /* 0x000000011f057824 */ /* 0x000fe200078e0205 */
[----:B------:R-:W-:Y:S06]  /*0b90*/  @!P1 BRA `(.L_x_233) ;  /* 0x0000000c000c9947 */ /* 0x000fec0003800000 */
        /* <DEDUP_REMOVED lines=9> */
.L_x_234:
[----:B------:R-:W-:Y:S01]  /*0c30*/  USHF.R.S32.HI UR7, URZ, 0x1f, UR5 ;  /* 0x0000001f3f077899 */ /* 0x000fe20008011405 */
[----:B-1----:R-:W-:Y:S01]  /*0c40*/  MOV R32, R30 ;  /* 0x0000001e00207202 */ /* 0x002fe20000000f00 */
[----:B------:R-:W-:Y:S02]  /*0c50*/  IMAD.U32 R47, RZ, RZ, UR16 ;  /* 0x00000010ff2f7e24 */ /* 0x000fe4000f8e00ff */
[----:B------:R-:W-:Y:S01]  /*0c60*/  UIMAD UR7, UR7, UR16, URZ ;  /* 0x00000010070772a4 */ /* 0x000fe2000f8e023f */
[----:B------:R-:W-:-:S03]  /*0c70*/  IMAD.MOV.U32 R33, RZ, RZ, R5 ;  /* 0x000000ffff217224 */ /* 0x000fc600078e0005 */
[----:B------:R-:W-:Y:S02]  /*0c80*/  UIMAD UR7, UR5, UR17, UR7 ;  /* 0x00000011050772a4 */ /* 0x000fe4000f8e0207 */
[----:B------:R-:W-:-:S04]  /*0c90*/  IMAD.WIDE.U32 R34, R47, UR5, R32 ;  /* 0x000000052f227c25 */ /* 0x000fc8000f8e0020 */
[----:B------:R-:W-:Y:S01]  /*0ca0*/  VIADD R7, R35, UR7 ;  /* 0x0000000723077c36 */ /* 0x000fe20008000000 */
[----:B------:R-:W-:-:S04]  /*0cb0*/  LEA R38, P1, R34, UR18, 0x3 ;  /* 0x0000001222267c11 */ /* 0x000fc8000f8218ff */
[----:B------:R-:W-:-:S06]  /*0cc0*/  LEA.HI.X R39, R34, UR19, R7, 0x3, P1 ;  /* 0x0000001322277c11 */ /* 0x000fcc00088f1c07 */
[----:B------:R-:W2:Y:S01]  /*0cd0*/  LDG.E.64 R38, desc[UR12][R38.64] ;  /* 0x0000000c26267981 */ /* 0x000ea2000c1e1b00 */
        /* <DEDUP_REMOVED lines=11> */
[----:B------:R-:W-:-:S04]  /*0d90*/  IMAD.WIDE.U32 R36, R50, UR23, R8 ;  /* 0x0000001732247c25 */ /* 0x000fc8000f8e0008 */
[----:B------:R-:W-:-:S04]  /*0da0*/  VIADD R11, R51, UR7 ;  /* 0x00000007330b7c36 */ /* 0x000fc80008000000 */
[----:B------:R-:W-:-:S04]  /*0db0*/  IMAD R11, R11, UR23, RZ ;  /* 0x000000170b0b7c24 */ /* 0x000fc8000f8e02ff */
[----:B------:R-:W-:Y:S01]  /*0dc0*/  IMAD R43, R50, UR9, R11 ;  /* 0x00000009322b7c24 */ /* 0x000fe2000f8e020b */
[----:B------:R-:W-:-:S03]  /*0dd0*/  SHF.R.S32.HI R11, RZ, 0x1f, R10 ;  /* 0x0000001fff0b7819 */ /* 0x000fc6000001140a */
[----:B------:R-:W-:Y:S02]  /*0de0*/  IMAD.IADD R34, R37, 0x1, R43 ;  /* 0x0000000125227824 */ /* 0x000fe400078e022b */
[----:B------:R-:W-:-:S04]  /*0df0*/  IMAD.WIDE.U32 R40, R36, UR24, R10 ;  /* 0x0000001824287c25 */ /* 0x000fc8000f8e000a */
[----:B------:R-:W-:Y:S01]  /*0e00*/  IMAD R37, R34, UR24, RZ ;  /* 0x0000001822257c24 */ /* 0x000fe2000f8e02ff */
[----:B------:R-:W-:Y:S01]  /*0e10*/  LEA R60, P1, R40, UR20, 0x3 ;  /* 0x00000014283c7c11 */ /* 0x000fe2000f8218ff */
[----:B------:R-:W-:Y:S02]  /*0e20*/  IMAD.MOV.U32 R34, RZ, RZ, R2 ;  /* 0x000000ffff227224 */ /* 0x000fe400078e0002 */
[----:B------:R-:W-:Y:S02]  /*0e30*/  IMAD R49, R36, UR10, R37 ;  /* 0x0000000a24317c24 */ /* 0x000fe4000f8e0225 */
[----:B------:R-:W-:-:S03]  /*0e40*/  IMAD.WIDE.U32 R50, R50, UR23, R34 ;  /* 0x0000001732327c25 */ /* 0x000fc6000f8e0022 */
[----:B------:R-:W-:Y:S01]  /*0e50*/  IADD3 R41, R41, R49, RZ ;  /* 0x0000003129297210 */ /* 0x000fe20007ffe0ff */
[----:B------:R-:W-:-:S03]  /*0e60*/  IMAD.WIDE.U32 R36, R36, UR24, R54 ;  /* 0x0000001824247c25 */ /* 0x000fc6000f8e0036 */
[----:B------:R-:W-:Y:S01]  /*0e70*/  LEA.HI.X R61, R40, UR21, R41, 0x3, P1 ;  /* 0x00000015283d7c11 */ /* 0x000fe200088f1c29 */
[----:B------:R-:W-:Y:S01]  /*0e80*/  IMAD.IADD R40, R43, 0x1, R51 ;  /* 0x000000012b287824 */ /* 0x000fe200078e0233 */
[----:B------:R-:W-:Y:S01]  /*0e90*/  LEA R56, P1, R36, UR20, 0x3 ;  /* 0x0000001424387c11 */ /* 0x000fe2000f8218ff */
[----:B------:R-:W-:Y:S02]  /*0ea0*/  IMAD.IADD R37, R49, 0x1, R37 ;  /* 0x0000000131257824 */ /* 0x000fe400078e0225 */
[----:B------:R-:W-:Y:S02]  /*0eb0*/  IMAD R53, R40, UR24, RZ ;  /* 0x0000001828357c24 */ /* 0x000fe4000f8e02ff */
[----:B------:R-:W-:Y:S01]  /*0ec0*/  IMAD.WIDE.U32 R48, R50, UR24, R10 ;  /* 0x0000001832307c25 */ /* 0x000fe2000f8e000a */
[----:B------:R-:W-:-:S03]  /*0ed0*/  LEA.HI.X R57, R36, UR21, R37, 0x3, P1 ;  /* 0x0000001524397c11 */ /* 0x000fc600088f1c25 */
[----:B------:R-:W-:Y:S01]  /*0ee0*/  IMAD R53, R50, UR10, R53 ;  /* 0x0000000a32357c24 */ /* 0x000fe2000f8e0235 */
[--C-:B------:R-:W-:Y:S01]  /*0ef0*/  SHF.R.S32.HI R37, RZ, 0x1f, R4.reuse ;  /* 0x0000001fff257819 */ /* 0x100fe20000011404 */
[----:B------:R-:W-:Y:S01]  /*0f00*/  IMAD.MOV.U32 R36, RZ, RZ, R4 ;  /* 0x000000ffff247224 */ /* 0x000fe200078e0004 */
[----:B------:R-:W-:Y:S01]  /*0f10*/  LEA R40, P1, R48, UR20, 0x3 ;  /* 0x0000001430287c11 */ /* 0x000fe2000f8218ff */
[----:B------:R-:W-:Y:S02]  /*0f20*/  IMAD.IADD R41, R49, 0x1, R53 ;  /* 0x0000000131297824 */ /* 0x000fe400078e0235 */
[----:B------:R-:W-:-:S03]  /*0f30*/  IMAD.WIDE.U32 R50, R50, UR24, R54 ;  /* 0x0000001832327c25 */ /* 0x000fc6000f8e0036 */
[----:B------:R-:W-:Y:S01]  /*0f40*/  LEA.HI.X R41, R48, UR21, R41, 0x3, P1 ;  /* 0x0000001530297c11 */ /* 0x000fe200088f1c29 */
[----:B------:R-:W-:Y:S01]  /*0f50*/  IMAD.WIDE.U32 R48, R45, UR14, R36 ;  /* 0x0000000e2d307c25 */ /* 0x000fe2000f8e0024 */
[----:B------:R-:W-:-:S03]  /*0f60*/  LEA R52, P1, R50, UR20, 0x3 ;  /* 0x0000001432347c11 */ /* 0x000fc6000f8218ff */
[----:B------:R-:W-:Y:S02]  /*0f70*/  VIADD R44, R49, UR7 ;  /* 0x00000007312c7c36 */ /* 0x000fe40008000000 */
[----:B------:R-:W-:-:S05]  /*0f80*/  IMAD.IADD R53, R53, 0x1, R51 ;  /* 0x0000000135357824 */ /* 0x000fca00078e0233 */
[----:B------:R-:W-:Y:S01]  /*0f90*/  LEA.HI.X R53, R50, UR21, R53, 0x3, P1 ;  /* 0x0000001532357c11 */ /* 0x000fe200088f1c35 */
[----:B------:R-:W-:Y:S01]  /*0fa0*/  IMAD.WIDE.U32 R50, R48, UR23, R8 ;  /* 0x0000001730327c25 */ /* 0x000fe2000f8e0008 */
[----:B------:R-:W-:-:S04]  /*0fb0*/  UIADD3 UR7, UR5, 0x1, URZ ;  /* 0x0000000105077890 */ /* 0x000fc8000fffe03f */
[----:B------:R-:W-:-:S04]  /*0fc0*/  USHF.R.S32.HI UR11, URZ, 0x1f, UR7 ;  /* 0x0000001f3f0b7899 */ /* 0x000fc80008011407 */
[----:B------:R-:W-:Y:S01]  /*0fd0*/  UIMAD UR11, UR11, UR16, URZ ;  /* 0x000000100b0b72a4 */ /* 0x000fe2000f8e023f */
[----:B------:R-:W-:-:S03]  /*0fe0*/  IMAD.WIDE.U32 R32, R47, UR7, R32 ;  /* 0x000000072f207c25 */ /* 0x000fc6000f8e0020 */
[----:B------:R-:W-:-:S06]  /*0ff0*/  UIMAD UR11, UR7, UR17, UR11 ;  /* 0x00000011070b72a4 */ /* 0x000fcc000f8e020b */
[----:B------:R-:W-:Y:S01]  /*1000*/  VIADD R33, R33, UR11 ;  /* 0x0000000b21217c36 */ /* 0x000fe20008000000 */
[-C--:B--2---:R-:W-:Y:S02]  /*1010*/  DMUL R42, R20, R38.reuse ;  /* 0x00000026142a7228 */ /* 0x084fe40000000000 */
[----:B------:R-:W-:-:S05]  /*1020*/  DMUL R58, R18, R38 ;  /* 0x00000026123a7228 */ /* 0x000fca0000000000 */
[----:B------:R0:W-:Y:S04]  /*1030*/  REDG.E.ADD.F64.RN.STRONG.GPU desc[UR12][R60.64], R42 ;  /* 0x0000002a3c0079a6 */ /* 0x0001e8000c10ff8c */
[----:B------:R1:W-:Y:S01]  /*1040*/  REDG.E.ADD.F64.RN.STRONG.GPU desc[UR12][R56.64], R58 ;  /* 0x0000003a380079a6 */ /* 0x0003e2000c10ff8c */
[----:B0-----:R-:W-:Y:S01]  /*1050*/  DMUL R42, R22, R38 ;  /* 0x00000026162a7228 */ /* 0x001fe20000000000 */
[----:B-1----:R-:W-:-:S06]  /*1060*/  IMAD R57, R44, UR23, RZ ;  /* 0x000000172c397c24 */ /* 0x002fcc000f8e02ff */
[----:B------:R0:W-:Y:S01]  /*1070*/  REDG.E.ADD.F64.RN.STRONG.GPU desc[UR12][R40.64], R42 ;  /* 0x0000002a280079a6 */ /* 0x0001e2000c10ff8c */
[----:B------:R-:W-:Y:S01]  /*1080*/  IMAD R57, R48, UR9, R57 ;  /* 0x0000000930397c24 */ /* 0x000fe2000f8e0239 */
[----:B------:R-:W-:-:S03]  /*1090*/  DMUL R60, R24, R38 ;  /* 0x00000026183c7228 */ /* 0x000fc60000000000 */
[----:B------:R-:W-:-:S04]  /*10a0*/  IMAD.IADD R44, R51, 0x1, R57 ;  /* 0x00000001332c7824 */ /* 0x000fc800078e0239 */
[----:B------:R-:W-:Y:S01]  /*10b0*/  IMAD R51, R44, UR24, RZ ;  /* 0x000000182c337c24 */ /* 0x000fe2000f8e02ff */
[----:B------:R1:W-:Y:S01]  /*10c0*/  REDG.E.ADD.F64.RN.STRONG.GPU desc[UR12][R52.64], R60 ;  /* 0x0000003c340079a6 */ /* 0x0003e2000c10ff8c */
[----:B------:R-:W-:-:S04]  /*10d0*/  IMAD.WIDE.U32 R48, R48, UR23, R34 ;  /* 0x0000001730307c25 */ /* 0x000fc8000f8e0022 */
[----:B0-----:R-:W-:-:S04]  /*10e0*/  IMAD.WIDE.U32 R42, R50, UR24, R10 ;  /* 0x00000018322a7c25 */ /* 0x001fc8000f8e000a */
[----:B------:R-:W-:Y:S01]  /*10f0*/  IMAD R51, R50, UR10, R51 ;  /* 0x0000000a32337c24 */ /* 0x000fe2000f8e0233 */
[----:B------:R-:W-:Y:S01]  /*1100*/  LEA R40, P1, R42, UR20, 0x3 ;  /* 0x000000142a287c11 */ /* 0x000fe2000f8218ff */
[----:B------:R-:W-:-:S03]  /*1110*/  IMAD.IADD R57, R57, 0x1, R49 ;  /* 0x0000000139397824 */ /* 0x000fc600078e0231 */
[----:B------:R-:W-:Y:S01]  /*1120*/  IADD3 R41, R43, R51, RZ ;  /* 0x000000332b297210 */ /* 0x000fe20007ffe0ff */
[----:B------:R-:W-:-:S03]  /*1130*/  IMAD.WIDE.U32 R58, R50, UR24, R54 ;  /* 0x00000018323a7c25 */ /* 0x000fc6000f8e0036 */
[----:B------:R-:W-:Y:S01]  /*1140*/  LEA.HI.X R41, R42, UR21, R41, 0x3, P1 ;  /* 0x000000152a297c11 */ /* 0x000fe200088f1c29 */
[----:B------:R-:W-:Y:S01]  /*1150*/  DMUL R42, R26, R38 ;  /* 0x000000261a2a7228 */ /* 0x000fe20000000000 */
[----:B-1----:R-:W-:Y:S01]  /*1160*/  IMAD R53, R57, UR24, RZ ;  /* 0x0000001839357c24 */ /* 0x002fe2000f8e02ff */
[----:B------:R-:W-:Y:S01]  /*1170*/  LEA R50, P1, R58, UR20, 0x3 ;  /* 0x000000143a327c11 */ /* 0x000fe2000f8218ff */
[----:B------:R-:W-:Y:S02]  /*1180*/  IMAD.IADD R51, R51, 0x1, R59 ;  /* 0x0000000133337824 */ /* 0x000fe400078e023b */
[----:B------:R-:W-:Y:S02]  /*1190*/  IMAD.WIDE.U32 R56, R48, UR24, R10 ;  /* 0x0000001830387c25 */ /* 0x000fe4000f8e000a */
[----:B------:R0:W-:Y:S01]  /*11a0*/  REDG.E.ADD.F64.RN.STRONG.GPU desc[UR12][R40.64], R42 ;  /* 0x0000002a280079a6 */ /* 0x0001e2000c10ff8c */
[----:B------:R-:W-:Y:S01]  /*11b0*/  LEA.HI.X R51, R58, UR21, R51, 0x3, P1 ;  /* 0x000000153a337c11 */ /* 0x000fe200088f1c33 */
[----:B------:R-:W-:-:S02]  /*11c0*/  IMAD R53, R48, UR10, R53 ;  /* 0x0000000a30357c24 */ /* 0x000fc4000f8e0235 */
[----:B------:R-:W-:Y:S01]  /*11d0*/  IMAD.WIDE.U32 R48, R48, UR24, R54 ;  /* 0x0000001830307c25 */ /* 0x000fe2000f8e0036 */
[----:B------:R-:W-:-:S03]  /*11e0*/  LEA R52, P2, R32, UR18, 0x3 ;  /* 0x0000001220347c11 */ /* 0x000fc6000f8418ff */
[----:B------:R-:W-:Y:S02]  /*11f0*/  IMAD.IADD R47, R53, 0x1, R49 ;  /* 0x00000001352f7824 */ /* 0x000fe400078e0231 */
[----:B0-----:R-:W-:Y:S01]  /*1200*/  IMAD.IADD R41, R57, 0x1, R53 ;  /* 0x0000000139297824 */ /* 0x001fe200078e0235 */
[----:B------:R-:W-:Y:S01]  /*1210*/  LEA R40, P1, R56, UR20, 0x3 ;  /* 0x0000001438287c11 */ /* 0x000fe2000f8218ff */
[----:B------:R-:W-:-:S03]  /*1220*/  DMUL R42, R28, R38 ;  /* 0x000000261c2a7228 */ /* 0x000fc60000000000 */
[----:B------:R-:W-:Y:S01]  /*1230*/  LEA.HI.X R41, R56, UR21, R41, 0x3, P1 ;  /* 0x0000001538297c11 */ /* 0x000fe200088f1c29 */
[-C--:B------:R-:W-:Y:S01]  /*1240*/  DMUL R56, R14, R38.reuse ;  /* 0x000000260e387228 */ /* 0x080fe20000000000 */
[----:B------:R-:W-:Y:S01]  /*1250*/  LEA R46, P1, R48, UR20, 0x3 ;  /* 0x00000014302e7c11 */ /* 0x000fe2000f8218ff */
[----:B------:R-:W-:Y:S01]  /*1260*/  DMUL R38, R16, R38 ;  /* 0x0000002610267228 */ /* 0x000fe20000000000 */
[----:B------:R-:W-:Y:S01]  /*1270*/  LEA.HI.X R53, R32, UR19, R33, 0x3, P2 ;  /* 0x0000001320357c11 */ /* 0x000fe200090f1c21 */
[----:B------:R0:W-:Y:S01]  /*1280*/  REDG.E.ADD.F64.RN.STRONG.GPU desc[UR12][R50.64], R42 ;  /* 0x0000002a320079a6 */ /* 0x0001e2000c10ff8c */
[----:B------:R-:W-:-:S03]  /*1290*/  LEA.HI.X R47, R48, UR21, R47, 0x3, P1 ;  /* 0x00000015302f7c11 */ /* 0x000fc600088f1c2f */
[----:B------:R1:W-:Y:S04]  /*12a0*/  REDG.E.ADD.F64.RN.STRONG.GPU desc[UR12][R40.64], R56 ;  /* 0x00000038280079a6 */ /* 0x0003e8000c10ff8c */
[----:B------:R2:W-:Y:S04]  /*12b0*/  REDG.E.ADD.F64.RN.STRONG.GPU desc[UR12][R46.64], R38 ;  /* 0x000000262e0079a6 */ /* 0x0005e8000c10ff8c */
[----:B------:R3:W4:Y:S01]  /*12c0*/  LDG.E.64 R32, desc[UR12][R52.64] ;  /* 0x0000000c34207981 */ /* 0x000722000c1e1b00 */
[----:B------:R-:W-:-:S04]  /*12d0*/  UIMAD UR7, UR4, UR15, UR7 ;  /* 0x0000000f040772a4 */ /* 0x000fc8000f8e0207 */
[----:B------:R-:W-:Y:S02]  /*12e0*/  USHF.R.S32.HI UR11, URZ, 0x1f, UR7 ;  /* 0x0000001f3f0b7899 */ /* 0x000fe40008011407 */
[----:B------:R-:W-:Y:S02]  /*12f0*/  UIMAD UR14, UR8, UR7, URZ ;  /* 0x00000007080e72a4 */ /* 0x000fe4000f8e023f */
[C---:B0-----:R-:W-:Y:S02]  /*1300*/  IMAD.WIDE.U32 R42, R45.reuse, UR7, R6 ;  /* 0x000000072d2a7c25 */ /* 0x041fe4000f8e0006 */
[----:B------:R-:W-:Y:S02]  /*1310*/  UIMAD UR11, UR11, UR22, UR14 ;  /* 0x000000160b0b72a4 */ /* 0x000fe4000f8e020e */
[----:B------:R-:W-:-:S04]  /*1320*/  IMAD.WIDE.U32 R36, R45, UR7, R36 ;  /* 0x000000072d247c25 */ /* 0x000fc8000f8e0024 */
[----:B------:R-:W-:Y:S01]  /*1330*/  IMAD.WIDE.U32 R48, R42, UR23, R8 ;  /* 0x000000172a307c25 */ /* 0x000fe2000f8e0008 */
[----:B------:R-:W-:-:S03]  /*1340*/  IADD3 R37, R37, UR11, RZ ;  /* 0x0000000b25257c10 */ /* 0x000fc6000fffe0ff */
[----:B------:R-:W-:Y:S02]  /*1350*/  VIADD R43, R43, UR11 ;  /* 0x0000000b2b2b7c36 */ /* 0x000fe40008000000 */
[----:B------:R-:W-:Y:S02]  /*1360*/  IMAD R37, R37, UR23, RZ ;  /* 0x0000001725257c24 */ /* 0x000fe4000f8e02ff */
[----:B------:R-:W-:Y:S02]  /*1370*/  IMAD R43, R43, UR23, RZ ;  /* 0x000000172b2b7c24 */ /* 0x000fe4000f8e02ff */
[----:B-1----:R-:W-:-:S04]  /*1380*/  IMAD.WIDE.U32 R40, R48, UR24, R10 ;  /* 0x0000001830287c25 */ /* 0x002fc8000f8e000a */
[C---:B------:R-:W-:Y:S02]  /*1390*/  IMAD R51, R42.reuse, UR9, R43 ;  /* 0x000000092a337c24 */ /* 0x040fe4000f8e022b */
[----:B------:R-:W-:-:S04]  /*13a0*/  IMAD.WIDE.U32 R42, R42, UR23, R34 ;  /* 0x000000172a2a7c25 */ /* 0x000fc8000f8e0022 */
[----:B--2---:R-:W-:Y:S02]  /*13b0*/  IMAD.IADD R38, R49, 0x1, R51 ;  /* 0x0000000131267824 */ /* 0x004fe400078e0233 */
[----:B------:R-:W-:Y:S02]  /*13c0*/  IMAD.IADD R44, R51, 0x1, R43 ;  /* 0x00000001332c7824 */ /* 0x000fe400078e022b */
[----:B---3--:R-:W-:Y:S01]  /*13d0*/  IMAD R53, R38, UR24, RZ ;  /* 0x0000001826357c24 */ /* 0x008fe2000f8e02ff */
[----:B------:R-:W-:Y:S01]  /*13e0*/  LEA R38, P1, R40, UR20, 0x3 ;  /* 0x0000001428267c11 */ /* 0x000fe2000f8218ff */
[----:B------:R-:W-:-:S04]  /*13f0*/  IMAD.WIDE.U32 R46, R36, UR23, R8 ;  /* 0x00000017242e7c25 */ /* 0x000fc8000f8e0008 */
[----:B------:R-:W-:Y:S02]  /*1400*/  IMAD R53, R48, UR10, R53 ;  /* 0x0000000a30357c24 */ /* 0x000fe4000f8e0235 */
[----:B------:R-:W-:Y:S02]  /*1410*/  IMAD R49, R36, UR9, R37 ;  /* 0x0000000924317c24 */ /* 0x000fe4000f8e0225 */
[----:B------:R-:W-:Y:S02]  /*1420*/  IMAD.IADD R39, R41, 0x1, R53 ;  /* 0x0000000129277824 */ /* 0x000fe400078e0235 */
[----:B------:R-:W-:Y:S02]  /*1430*/  IMAD R57, R44, UR24, RZ ;  /* 0x000000182c397c24 */ /* 0x000fe4000f8e02ff */
[----:B------:R-:W-:Y:S01]  /*1440*/  IMAD.WIDE.U32 R36, R36, UR23, R34 ;  /* 0x0000001724247c25 */ /* 0x000fe2000f8e0022 */
[----:B------:R-:W-:-:S03]  /*1450*/  LEA.HI.X R39, R40, UR21, R39, 0x3, P1 ;  /* 0x0000001528277c11 */ /* 0x000fc600088f1c27 */
[----:B------:R-:W-:Y:S02]  /*1460*/  IMAD.IADD R43, R47, 0x1, R49 ;  /* 0x000000012f2b7824 */ /* 0x000fe400078e0231 */
[----:B------:R-:W-:-:S04]  /*1470*/  IMAD.WIDE.U32 R40, R42, UR24, R10 ;  /* 0x000000182a287c25 */ /* 0x000fc8000f8e000a */
[----:B------:R-:W-:Y:S01]  /*1480*/  IMAD R57, R42, UR10, R57 ;  /* 0x0000000a2a397c24 */ /* 0x000fe2000f8e0239 */
[----:B------:R-:W-:Y:S01]  /*1490*/  LEA R52, P2, R40, UR20, 0x3 ;  /* 0x0000001428347c11 */ /* 0x000fe2000f8418ff */
[----:B------:R-:W-:-:S04]  /*14a0*/  IMAD.WIDE.U32 R34, R48, UR24, R54 ;  /* 0x0000001830227c25 */ /* 0x000fc8000f8e0036 */
[----:B------:R-:W-:Y:S01]  /*14b0*/  IMAD R47, R43, UR24, RZ ;  /* 0x000000182b2f7c24 */ /* 0x000fe2000f8e02ff */
[----:B------:R-:W-:Y:S01]  /*14c0*/  LEA R50, P1, R34, UR20, 0x3 ;  /* 0x0000001422327c11 */ /* 0x000fe2000f8218ff */
[----:B------:R-:W-:Y:S02]  /*14d0*/  IMAD.IADD R51, R49, 0x1, R37 ;  /* 0x0000000131337824 */ /* 0x000fe400078e0225 */
[----:B------:R-:W-:Y:S02]  /*14e0*/  IMAD.IADD R41, R41, 0x1, R57 ;  /* 0x0000000129297824 */ /* 0x000fe400078e0239 */
[----:B------:R-:W-:-:S04]  /*14f0*/  IMAD.WIDE.U32 R42, R42, UR24, R54 ;  /* 0x000000182a2a7c25 */ /* 0x000fc8000f8e0036 */
[----:B------:R-:W-:-:S04]  /*1500*/  IMAD.WIDE.U32 R44, R46, UR24, R10 ;  /* 0x000000182e2c7c25 */ /* 0x000fc8000f8e000a */
[----:B------:R-:W-:Y:S02]  /*1510*/  IMAD R37, R46, UR10, R47 ;  /* 0x0000000a2e257c24 */ /* 0x000fe4000f8e022f */
[----:B------:R-:W-:Y:S02]  /*1520*/  IMAD R51, R51, UR24, RZ ;  /* 0x0000001833337c24 */ /* 0x000fe4000f8e02ff */
[----:B------:R-:W-:Y:S01]  /*1530*/  IMAD.IADD R35, R53, 0x1, R35 ;  /* 0x0000000135237824 */ /* 0x000fe200078e0223 */
[----:B------:R-:W-:Y:S01]  /*1540*/  LEA.HI.X R53, R40, UR21, R41, 0x3, P2 ;  /* 0x0000001528357c11 */ /* 0x000fe200090f1c29 */
[----:B------:R-:W-:-:S04]  /*1550*/  IMAD.WIDE.U32 R46, R46, UR24, R54 ;  /* 0x000000182e2e7c25 */ /* 0x000fc8000f8e0036 */
[----:B------:R-:W-:-:S04]  /*1560*/  IMAD.WIDE.U32 R48, R36, UR24, R10 ;  /* 0x0000001824307c25 */ /* 0x000fc8000f8e000a */
[----:B------:R-:W-:-:S04]  /*1570*/  IMAD.WIDE.U32 R54, R36, UR24, R54 ;  /* 0x0000001824367c25 */ /* 0x000fc8000f8e0036 */
[----:B------:R-:W-:Y:S01]  /*1580*/  IMAD R59, R36, UR10, R51 ;  /* 0x0000000a243b7c24 */ /* 0x000fe2000f8e0233 */
[----:B------:R-:W-:Y:S01]  /*1590*/  LEA.HI.X R51, R34, UR21, R35, 0x3, P1 ;  /* 0x0000001522337c11 */ /* 0x000fe200088f1c23 */
[----:B------:R-:W-:Y:S01]  /*15a0*/  IMAD.IADD R57, R57, 0x1, R43 ;  /* 0x0000000139397824 */ /* 0x000fe200078e022b */
[----:B------:R-:W-:Y:S01]  /*15b0*/  LEA R36, P2, R44, UR20, 0x3 ;  /* 0x000000142c247c11 */ /* 0x000fe2000f8418ff */
[----:B------:R-:W-:Y:S01]  /*15c0*/  IMAD.IADD R35, R37, 0x1, R47 ;  /* 0x0000000125237824 */ /* 0x000fe200078e022f */
[----:B------:R-:W-:Y:S01]  /*15d0*/  IADD3 R43, R45, R37, RZ ;  /* 0x000000252d2b7210 */ /* 0x000fe20007ffe0ff */
[----:B------:R-:W-:Y:S01]  /*15e0*/  UIADD3 UR6, UR6, -0x2, URZ ;  /* 0xfffffffe06067890 */ /* 0x000fe2000fffe03f */
[----:B------:R-:W-:Y:S01]  /*15f0*/  LEA R40, P1, R42, UR20, 0x3 ;  /* 0x000000142a287c11 */ /* 0x000fe2000f8218ff */
[----:B------:R-:W-:Y:S01]  /*1600*/  IMAD.IADD R45, R59, 0x1, R55 ;  /* 0x000000013b2d7824 */ /* 0x000fe200078e0237 */
[----:B------:R-:W-:Y:S02]  /*1610*/  LEA R34, P3, R46, UR20, 0x3 ;  /* 0x000000142e227c11 */ /* 0x000fe4000f8618ff */
[----:B------:R-:W-:Y:S01]  /*1620*/  LEA.HI.X R37, R44, UR21, R43, 0x3, P2 ;  /* 0x000000152c257c11 */ /* 0x000fe200090f1c2b */
[----:B------:R-:W-:Y:S01]  /*1630*/  IMAD.IADD R43, R49, 0x1, R59 ;  /* 0x00000001312b7824 */ /* 0x000fe200078e023b */
[----:B------:R-:W-:-:S02]  /*1640*/  LEA.HI.X R41, R42, UR21, R57, 0x3, P1 ;  /* 0x000000152a297c11 */ /* 0x000fc400088f1c39 */
[----:B------:R-:W-:Y:S02]  /*1650*/  LEA.HI.X R35, R46, UR21, R35, 0x3, P3 ;  /* 0x000000152e237c11 */ /* 0x000fe400098f1c23 */
[----:B------:R-:W-:Y:S02]  /*1660*/  LEA R42, P1, R48, UR20, 0x3 ;  /* 0x00000014302a7c11 */ /* 0x000fe4000f8218ff */
[----:B------:R-:W-:Y:S02]  /*1670*/  LEA R44, P2, R54, UR20, 0x3 ;  /* 0x00000014362c7c11 */ /* 0x000fe4000f8418ff */
[----:B------:R-:W-:Y:S02]  /*1680*/  LEA.HI.X R43, R48, UR21, R43, 0x3, P1 ;  /* 0x00000015302b7c11 */ /* 0x000fe400088f1c2b */
[----:B------:R-:W-:Y:S02]  /*1690*/  ISETP.NE.AND P1, PT, RZ, UR6, PT ;  /* 0x00000006ff007c0c */ /* 0x000fe4000bf25270 */
[----:B------:R-:W-:Y:S01]  /*16a0*/  LEA.HI.X R45, R54, UR21, R45, 0x3, P2 ;  /* 0x00000015362d7c11 */ /* 0x000fe200090f1c2d */
[----:B------:R-:W-:Y:S01]  /*16b0*/  UIADD3 UR5, UR5, 0x2, URZ ;  /* 0x0000000205057890 */ /* 0x000fe2000fffe03f */
[----:B----4-:R-:W-:-:S02]  /*16c0*/  DMUL R46, R20, R32 ;  /* 0x00000020142e7228 */ /* 0x010fc40000000000 */
[-C--:B------:R-:W-:Y:S02]  /*16d0*/  DMUL R56, R18, R32.reuse ;  /* 0x0000002012387228 */ /* 0x080fe40000000000 */
[-C--:B------:R-:W-:Y:S02]  /*16e0*/  DMUL R58, R22, R32.reuse ;  /* 0x00000020163a7228 */ /* 0x080fe40000000000 */
[-C--:B------:R-:W-:Y:S01]  /*16f0*/  DMUL R48, R24, R32.reuse ;  /* 0x0000002018307228 */ /* 0x080fe20000000000 */
[----:B------:R0:W-:Y:S01]  /*1700*/  REDG.E.ADD.F64.RN.STRONG.GPU desc[UR12][R38.64], R46 ;  /* 0x0000002e260079a6 */ /* 0x0001e2000c10ff8c */
[-C--:B------:R-:W-:Y:S02]  /*1710*/  DMUL R54, R26, R32.reuse ;  /* 0x000000201a367228 */ /* 0x080fe40000000000 */
[-C--:B------:R-:W-:Y:S01]  /*1720*/  DMUL R60, R28, R32.reuse ;  /* 0x000000201c3c7228 */ /* 0x080fe20000000000 */
[----:B------:R1:W-:Y:S04]  /*1730*/  REDG.E.ADD.F64.RN.STRONG.GPU desc[UR12][R50.64], R56 ;  /* 0x00000038320079a6 */ /* 0x0003e8000c10ff8c */
[----:B------:R1:W-:Y:S04]  /*1740*/  REDG.E.ADD.F64.RN.STRONG.GPU desc[UR12][R52.64], R58 ;  /* 0x0000003a340079a6 */ /* 0x0003e8000c10ff8c */
[----:B------:R1:W-:Y:S01]  /*1750*/  REDG.E.ADD.F64.RN.STRONG.GPU desc[UR12][R40.64], R48 ;  /* 0x00000030280079a6 */ /* 0x0003e2000c10ff8c */
[----:B0-----:R-:W-:-:S02]  /*1760*/  DMUL R38, R14, R32 ;  /* 0x000000200e267228 */ /* 0x001fc40000000000 */
[----:B------:R-:W-:Y:S01]  /*1770*/  DMUL R32, R16, R32 ;  /* 0x0000002010207228 */ /* 0x000fe20000000000 */
[----:B------:R1:W-:Y:S04]  /*1780*/  REDG.E.ADD.F64.RN.STRONG.GPU desc[UR12][R36.64], R54 ;  /* 0x00000036240079a6 */ /* 0x0003e8000c10ff8c */
[----:B------:R1:W-:Y:S04]  /*1790*/  REDG.E.ADD.F64.RN.STRONG.GPU desc[UR12][R34.64], R60 ;  /* 0x0000003c220079a6 */ /* 0x0003e8000c10ff8c */
[----:B------:R1:W-:Y:S04]  /*17a0*/  REDG.E.ADD.F64.RN.STRONG.GPU desc[UR12][R42.64], R38 ;  /* 0x000000262a0079a6 */ /* 0x0003e8000c10ff8c */
[----:B------:R1:W-:Y:S01]  /*17b0*/  REDG.E.ADD.F64.RN.STRONG.GPU desc[UR12][R44.64], R32 ;  /* 0x000000202c0079a6 */ /* 0x0003e2000c10ff8c */
[----:B------:R-:W-:Y:S05]  /*17c0*/  @P1 BRA `(.L_x_234) ;  /* 0xfffffff400181947 */ /* 0x000fea000383ffff */
.L_x_233:
[----:B------:R-:W-:Y:S05]  /*17d0*/  @P0 BRA `(.L_x_235) ;  /* 0x0000000400a00947 */ /* 0x000fea0003800000 */
[----:B------:R-:W-:Y:S01]  /*17e0*/  USHF.R.S32.HI UR6, URZ, 0x1f, UR5 ;  /* 0x0000001f3f067899 */ /* 0x000fe20008011405 */
[----:B------:R-:W-:Y:S01]  /*17f0*/  IMAD.MOV.U32 R31, RZ, RZ, R5 ;  /* 0x000000ffff1f7224 */ /* 0x000fe200078e0005 */
[----:B------:R-:W-:Y:S01]  /*1800*/  ULDC.64 UR16, c[0x0][0x2c8] ;  /* 0x0000b20000107ab9 */ /* 0x000fe20000000a00 */
[----:B------:R-:W-:Y:S01]  /*1810*/  ULDC UR11, c[0x0][0x250] ;  /* 0x00009400000b7ab9 */ /* 0x000fe20000000800 */
[----:B------:R-:W-:Y:S02]  /*1820*/  UIMAD UR6, UR6, UR16, URZ ;  /* 0x00000010060672a4 */ /* 0x000fe4000f8e023f */
[----:B-1----:R-:W-:Y:S02]  /*1830*/  IMAD.U32 R33, RZ, RZ, UR16 ;  /* 0x00000010ff217e24 */ /* 0x002fe4000f8e00ff */
[----:B------:R-:W-:Y:S02]  /*1840*/  UIMAD UR6, UR5, UR17, UR6 ;  /* 0x00000011050672a4 */ /* 0x000fe4000f8e0206 */
[----:B------:R-:W-:Y:S01]  /*1850*/  IMAD.WIDE.U32 R30, R33, UR5, R30 ;  /* 0x00000005211e7c25 */ /* 0x000fe2000f8e001e */
[----:B------:R-:W-:-:S03]  /*1860*/  ULDC.64 UR16, c[0x0][0x290] ;  /* 0x0000a40000107ab9 */ /* 0x000fc60000000a00 */
[----:B------:R-:W-:Y:S01]  /*1870*/  VIADD R5, R31, UR6 ;  /* 0x000000061f057c36 */ /* 0x000fe20008000000 */
[----:B------:R-:W-:-:S04]  /*1880*/  LEA R40, P0, R30, UR16, 0x3 ;  /* 0x000000101e287c11 */ /* 0x000fc8000f8018ff */
[----:B------:R-:W-:-:S06]  /*1890*/  LEA.HI.X R41, R30, UR17, R5, 0x3, P0 ;  /* 0x000000111e297c11 */ /* 0x000fcc00080f1c05 */
[----:B------:R-:W2:Y:S01]  /*18a0*/  LDG.E.64 R40, desc[UR12][R40.64] ;  /* 0x0000000c28287981 */ /* 0x000ea2000c1e1b00 */
[----:B------:R-:W-:Y:S01]  /*18b0*/  UIMAD UR5, UR4, UR15, UR5 ;  /* 0x0000000f040572a4 */ /* 0x000fe2000f8e0205 */
[----:B------:R-:W-:Y:S01]  /*18c0*/  SHF.R.S32.HI R47, RZ, 0x1f, R6 ;  /* 0x0000001fff2f7819 */ /* 0x000fe20000011406 */
[----:B------:R-:W-:Y:S01]  /*18d0*/  IMAD.U32 R31, RZ, RZ, UR11 ;  /* 0x0000000bff1f7e24 */ /* 0x000fe2000f8e00ff */
[----:B------:R-:W-:Y:S01]  /*18e0*/  MOV R46, R6 ;  /* 0x00000006002e7202 */ /* 0x000fe20000000f00 */
[----:B------:R-:W-:Y:S01]  /*18f0*/  USHF.R.S32.HI UR6, URZ, 0x1f, UR5 ;  /* 0x0000001f3f067899 */ /* 0x000fe20008011405 */
[----:B------:R-:W-:Y:S01]  /*1900*/  SHF.R.S32.HI R5, RZ, 0x1f, R4 ;  /* 0x0000001fff057819 */ /* 0x000fe20000011404 */
[----:B------:R-:W-:Y:S01]  /*1910*/  UIMAD UR7, UR8, UR5, URZ ;  /* 0x00000005080772a4 */ /* 0x000fe2000f8e023f */
[----:B------:R-:W-:Y:S01]  /*1920*/  SHF.R.S32.HI R39, RZ, 0x1f, R8 ;  /* 0x0000001fff277819 */ /* 0x000fe20000011408 */
[C---:B------:R-:W-:Y:S01]  /*1930*/  IMAD.WIDE.U32 R46, R31.reuse, UR5, R46 ;  /* 0x000000051f2e7c25 */ /* 0x040fe2000f8e002e */
[----:B------:R-:W-:Y:S01]  /*1940*/  SHF.R.S32.HI R33, RZ, 0x1f, R2 ;  /* 0x0000001fff217819 */ /* 0x000fe20000011402 */
[----:B------:R-:W-:Y:S01]  /*1950*/  UIMAD UR6, UR6, UR11, UR7 ;  /* 0x0000000b060672a4 */ /* 0x000fe2000f8e0207 */
[----:B------:R-:W-:Y:S01]  /*1960*/  SHF.R.S32.HI R45, RZ, 0x1f, R0 ;  /* 0x0000001fff2d7819 */ /* 0x000fe20000011400 */
[----:B------:R-:W-:Y:S01]  /*1970*/  IMAD.WIDE.U32 R30, R31, UR5, R4 ;  /* 0x000000051f1e7c25 */ /* 0x000fe2000f8e0004 */
[----:B------:R-:W-:-:S03]  /*1980*/  ULDC UR5, c[0x0][0x258] ;  /* 0x0000960000057ab9 */ /* 0x000fc60000000800 */
[----:B------:R-:W-:Y:S02]  /*1990*/  VIADD R32, R47, UR6 ;  /* 0x000000062f207c36 */ /* 0x000fe40008000000 */
[----:B------:R-:W-:Y:S01]  /*19a0*/  VIADD R5, R31, UR6 ;  /* 0x000000061f057c36 */ /* 0x000fe20008000000 */
[----:B------:R-:W-:Y:S01]  /*19b0*/  ULDC.64 UR6, c[0x0][0x2e8] ;  /* 0x0000ba0000067ab9 */ /* 0x000fe20000000a00 */
[----:B------:R-:W-:Y:S02]  /*19c0*/  IMAD.MOV.U32 R38, RZ, RZ, R8 ;  /* 0x000000ffff267224 */ /* 0x000fe400078e0008 */
[----:B------:R-:W-:Y:S02]  /*19d0*/  IMAD R31, R32, UR5, RZ ;  /* 0x00000005201f7c24 */ /* 0x000fe4000f8e02ff */
[----:B------:R-:W-:Y:S02]  /*19e0*/  IMAD R5, R5, UR5, RZ ;  /* 0x0000000505057c24 */ /* 0x000fe4000f8e02ff */
[----:B------:R-:W-:-:S02]  /*19f0*/  IMAD.MOV.U32 R32, RZ, RZ, R2 ;  /* 0x000000ffff207224 */ /* 0x000fc400078e0002 */
[----:B------:R-:W-:-:S04]  /*1a00*/  IMAD.WIDE.U32 R36, R46, UR5, R38 ;  /* 0x000000052e247c25 */ /* 0x000fc8000f8e0026 */
[----:B------:R-:W-:Y:S01]  /*1a10*/  IMAD R35, R46, UR9, R31 ;  /* 0x000000092e237c24 */ /* 0x000fe2000f8e021f */
[----:B------:R-:W-:Y:S01]  /*1a20*/  SHF.R.S32.HI R31, RZ, 0x1f, R10 ;  /* 0x0000001fff1f7819 */ /* 0x000fe2000001140a */
[----:B------:R-:W-:Y:S02]  /*1a30*/  IMAD R53, R30, UR9, R5 ;  /* 0x000000091e357c24 */ /* 0x000fe4000f8e0205 */
[----:B------:R-:W-:-:S04]  /*1a40*/  IMAD.WIDE.U32 R46, R46, UR5, R32 ;  /* 0x000000052e2e7c25 */ /* 0x000fc8000f8e0020 */
[----:B------:R-:W-:Y:S02]  /*1a50*/  IMAD.IADD R5, R37, 0x1, R35 ;  /* 0x0000000125057824 */ /* 0x000fe400078e0223 */
[----:B------:R-:W-:-:S04]  /*1a60*/  IMAD.WIDE.U32 R38, R30, UR5, R38 ;  /* 0x000000051e267c25 */ /* 0x000fc8000f8e0026 */
[----:B------:R-:W-:Y:S01]  /*1a70*/  IMAD.WIDE.U32 R50, R30, UR5, R32 ;  /* 0x000000051e327c25 */ /* 0x000fe2000f8e0020 */
[----:B------:R-:W-:-:S03]  /*1a80*/  ULDC UR5, c[0x0][0x260] ;  /* 0x0000980000057ab9 */ /* 0x000fc60000000800 */
[----:B------:R-:W-:Y:S01]  /*1a90*/  IMAD R49, R5, UR5, RZ ;  /* 0x0000000505317c24 */ /* 0x000fe2000f8e02ff */
[----:B------:R-:W-:Y:S01]  /*1aa0*/  IADD3 R5, R35, R47, RZ ;  /* 0x0000002f23057210 */ /* 0x000fe20007ffe0ff */
[----:B------:R-:W-:Y:S02]  /*1ab0*/  IMAD.MOV.U32 R30, RZ, RZ, R10 ;  /* 0x000000ffff1e7224 */ /* 0x000fe400078e000a */
[----:B------:R-:W-:Y:S02]  /*1ac0*/  IMAD.IADD R34, R39, 0x1, R53 ;  /* 0x0000000127227824 */ /* 0x000fe400078e0235 */
[----:B------:R-:W-:Y:S02]  /*1ad0*/  IMAD R35, R5, UR5, RZ ;  /* 0x0000000505237c24 */ /* 0x000fe4000f8e02ff */
[----:B------:R-:W-:Y:S02]  /*1ae0*/  IMAD.MOV.U32 R44, RZ, RZ, R0 ;  /* 0x000000ffff2c7224 */ /* 0x000fe400078e0000 */
[----:B------:R-:W-:-:S02]  /*1af0*/  IMAD.IADD R5, R53, 0x1, R51 ;  /* 0x0000000135057824 */ /* 0x000fc400078e0233 */
[----:B------:R-:W-:-:S04]  /*1b00*/  IMAD.WIDE.U32 R32, R36, UR5, R30 ;  /* 0x0000000524207c25 */ /* 0x000fc8000f8e001e */
[----:B------:R-:W-:Y:S01]  /*1b10*/  IMAD R49, R36, UR10, R49 ;  /* 0x0000000a24317c24 */ /* 0x000fe2000f8e0231 */
[----:B------:R-:W-:Y:S01]  /*1b20*/  LEA R48, P0, R32, UR6, 0x3 ;  /* 0x0000000620307c11 */ /* 0x000fe2000f8018ff */
[----:B------:R-:W-:Y:S02]  /*1b30*/  IMAD R39, R34, UR5, RZ ;  /* 0x0000000522277c24 */ /* 0x000fe4000f8e02ff */
[----:B------:R-:W-:-:S04]  /*1b40*/  IMAD.WIDE.U32 R36, R36, UR5, R44 ;  /* 0x0000000524247c25 */ /* 0x000fc8000f8e002c */
[----:B------:R-:W-:Y:S02]  /*1b50*/  IMAD R57, R5, UR5, RZ ;  /* 0x0000000505397c24 */ /* 0x000fe4000f8e02ff */
[----:B------:R-:W-:-:S04]  /*1b60*/  IMAD.WIDE.U32 R42, R46, UR5, R30 ;  /* 0x000000052e2a7c25 */ /* 0x000fc8000f8e001e */
[----:B------:R-:W-:Y:S01]  /*1b70*/  IMAD R51, R46, UR10, R35 ;  /* 0x0000000a2e337c24 */ /* 0x000fe2000f8e0223 */
[----:B------:R-:W-:Y:S01]  /*1b80*/  LEA R52, P2, R42, UR6, 0x3 ;  /* 0x000000062a347c11 */ /* 0x000fe2000f8418ff */
[----:B------:R-:W-:-:S04]  /*1b90*/  IMAD.WIDE.U32 R34, R38, UR5, R30 ;  /* 0x0000000526227c25 */ /* 0x000fc8000f8e001e */
[----:B------:R-:W-:Y:S02]  /*1ba0*/  IMAD R5, R38, UR10, R39 ;  /* 0x0000000a26057c24 */ /* 0x000fe4000f8e0227 */
[----:B------:R-:W-:Y:S02]  /*1bb0*/  IMAD.IADD R33, R33, 0x1, R49 ;  /* 0x0000000121217824 */ /* 0x000fe400078e0231 */
[----:B------:R-:W-:-:S04]  /*1bc0*/  IMAD.WIDE.U32 R46, R46, UR5, R44 ;  /* 0x000000052e2e7c25 */ /* 0x000fc8000f8e002c */
[----:B------:R-:W-:Y:S01]  /*1bd0*/  IMAD.WIDE.U32 R38, R38, UR5, R44 ;  /* 0x0000000526267c25 */ /* 0x000fe2000f8e002c */
[----:B------:R-:W-:-:S03]  /*1be0*/  LEA R54, P3, R46, UR6, 0x3 ;  /* 0x000000062e367c11 */ /* 0x000fc6000f8618ff */
[----:B------:R-:W-:-:S04]  /*1bf0*/  IMAD.WIDE.U32 R30, R50, UR5, R30 ;  /* 0x00000005321e7c25 */ /* 0x000fc8000f8e001e */
[----:B------:R-:W-:-:S04]  /*1c00*/  IMAD.WIDE.U32 R44, R50, UR5, R44 ;  /* 0x00000005322c7c25 */ /* 0x000fc8000f8e002c */
[----:B------:R-:W-:Y:S01]  /*1c10*/  IMAD R57, R50, UR10, R57 ;  /* 0x0000000a32397c24 */ /* 0x000fe2000f8e0239 */
[----:B------:R-:W-:Y:S01]  /*1c20*/  LEA R50, P1, R36, UR6, 0x3 ;  /* 0x0000000624327c11 */ /* 0x000fe2000f8218ff */
[----:B------:R-:W-:Y:S01]  /*1c30*/  IMAD.IADD R53, R49, 0x1, R37 ;  /* 0x0000000131357824 */ /* 0x000fe200078e0225 */
[----:B------:R-:W-:Y:S01]  /*1c40*/  LEA.HI.X R49, R32, UR7, R33, 0x3, P0 ;  /* 0x0000000720317c11 */ /* 0x000fe200080f1c21 */
[----:B------:R-:W-:Y:S01]  /*1c50*/  IMAD.IADD R43, R43, 0x1, R51 ;  /* 0x000000012b2b7824 */ /* 0x000fe200078e0233 */
[----:B------:R-:W-:Y:S01]  /*1c60*/  LEA R32, P0, R34, UR6, 0x3 ;  /* 0x0000000622207c11 */ /* 0x000fe2000f8018ff */
[----:B------:R-:W-:Y:S01]  /*1c70*/  IMAD.IADD R37, R51, 0x1, R47 ;  /* 0x0000000133257824 */ /* 0x000fe200078e022f */
[----:B------:R-:W-:Y:S01]  /*1c80*/  LEA.HI.X R51, R36, UR7, R53, 0x3, P1 ;  /* 0x0000000724337c11 */ /* 0x000fe200088f1c35 */
[----:B------:R-:W-:Y:S01]  /*1c90*/  IMAD.IADD R33, R35, 0x1, R5 ;  /* 0x0000000123217824 */ /* 0x000fe200078e0205 */
[----:B------:R-:W-:Y:S01]  /*1ca0*/  IADD3 R35, R5, R39, RZ ;  /* 0x0000002705237210 */ /* 0x000fe20007ffe0ff */
[----:B------:R-:W-:Y:S01]  /*1cb0*/  IMAD.IADD R5, R31, 0x1, R57 ;  /* 0x000000011f057824 */ /* 0x000fe200078e0239 */
[----:B------:R-:W-:-:S02]  /*1cc0*/  LEA.HI.X R53, R42, UR7, R43, 0x3, P2 ;  /* 0x000000072a357c11 */ /* 0x000fc400090f1c2b */
[----:B------:R-:W-:Y:S02]  /*1cd0*/  LEA R42, P2, R30, UR6, 0x3 ;  /* 0x000000061e2a7c11 */ /* 0x000fe4000f8418ff */
[----:B------:R-:W-:Y:S02]  /*1ce0*/  LEA R36, P1, R38, UR6, 0x3 ;  /* 0x0000000626247c11 */ /* 0x000fe4000f8218ff */
[----:B------:R-:W-:Y:S01]  /*1cf0*/  LEA.HI.X R43, R30, UR7, R5, 0x3, P2 ;  /* 0x000000071e2b7c11 */ /* 0x000fe200090f1c05 */
[----:B------:R-:W-:Y:S01]  /*1d00*/  IMAD.IADD R5, R57, 0x1, R45 ;  /* 0x0000000139057824 */ /* 0x000fe200078e022d */
[----:B------:R-:W-:Y:S02]  /*1d10*/  LEA.HI.X R55, R46, UR7, R37, 0x3, P3 ;  /* 0x000000072e377c11 */ /* 0x000fe400098f1c25 */
[----:B------:R-:W-:Y:S02]  /*1d20*/  LEA.HI.X R33, R34, UR7, R33, 0x3, P0 ;  /* 0x0000000722217c11 */ /* 0x000fe400080f1c21 */
[----:B------:R-:W-:-:S02]  /*1d30*/  LEA.HI.X R37, R38, UR7, R35, 0x3, P1 ;  /* 0x0000000726257c11 */ /* 0x000fc400088f1c23 */
[----:B------:R-:W-:-:S04]  /*1d40*/  LEA R30, P0, R44, UR6, 0x3 ;  /* 0x000000062c1e7c11 */ /* 0x000fc8000f8018ff */
[----:B------:R-:W-:Y:S01]  /*1d50*/  LEA.HI.X R31, R44, UR7, R5, 0x3, P0 ;  /* 0x000000072c1f7c11 */ /* 0x000fe200080f1c05 */
[-C--:B--2---:R-:W-:Y:S02]  /*1d60*/  DMUL R34, R20, R40.reuse ;  /* 0x0000002814227228 */ /* 0x084fe40000000000 */
[-C--:B------:R-:W-:Y:S02]  /*1d70*/  DMUL R46, R18, R40.reuse ;  /* 0x00000028122e7228 */ /* 0x080fe40000000000 */
[-C--:B------:R-:W-:Y:S02]  /*1d80*/  DMUL R38, R22, R40.reuse ;  /* 0x0000002816267228 */ /* 0x080fe40000000000 */
[-C--:B------:R-:W-:Y:S01]  /*1d90*/  DMUL R56, R24, R40.reuse ;  /* 0x0000002818387228 */ /* 0x080fe20000000000 */
[----:B------:R0:W-:Y:S01]  /*1da0*/  REDG.E.ADD.F64.RN.STRONG.GPU desc[UR12][R48.64], R34 ;  /* 0x00000022300079a6 */ /* 0x0001e2000c10ff8c */
[-C--:B------:R-:W-:Y:S02]  /*1db0*/  DMUL R44, R26, R40.reuse ;  /* 0x000000281a2c7228 */ /* 0x080fe40000000000 */
[-C--:B------:R-:W-:Y:S01]  /*1dc0*/  DMUL R58, R28, R40.reuse ;  /* 0x000000281c3a7228 */ /* 0x080fe20000000000 */
[----:B------:R0:W-:Y:S01]  /*1dd0*/  REDG.E.ADD.F64.RN.STRONG.GPU desc[UR12][R50.64], R46 ;  /* 0x0000002e320079a6 */ /* 0x0001e2000c10ff8c */
[----:B------:R-:W-:-:S02]  /*1de0*/  DMUL R60, R14, R40 ;  /* 0x000000280e3c7228 */ /* 0x000fc40000000000 */
[----:B------:R-:W-:Y:S01]  /*1df0*/  DMUL R40, R16, R40 ;  /* 0x0000002810287228 */ /* 0x000fe20000000000 */
[----:B------:R0:W-:Y:S04]  /*1e00*/  REDG.E.ADD.F64.RN.STRONG.GPU desc[UR12][R52.64], R38 ;  /* 0x00000026340079a6 */ /* 0x0001e8000c10ff8c */
[----:B------:R0:W-:Y:S04]  /*1e10*/  REDG.E.ADD.F64.RN.STRONG.GPU desc[UR12][R54.64], R56 ;  /* 0x00000038360079a6 */ /* 0x0001e8000c10ff8c */
[----:B------:R0:W-:Y:S04]  /*1e20*/  REDG.E.ADD.F64.RN.STRONG.GPU desc[UR12][R32.64], R44 ;  /* 0x0000002c200079a6 */ /* 0x0001e8000c10ff8c */
[----:B------:R0:W-:Y:S04]  /*1e30*/  REDG.E.ADD.F64.RN.STRONG.GPU desc[UR12][R36.64], R58 ;  /* 0x0000003a240079a6 */ /* 0x0001e8000c10ff8c */
[----:B------:R0:W-:Y:S04]  /*1e40*/  REDG.E.ADD.F64.RN.STRONG.GPU desc[UR12][R42.64], R60 ;  /* 0x0000003c2a0079a6 */ /* 0x0001e8000c10ff8c */
[----:B------:R0:W-:Y:S02]  /*1e50*/  REDG.E.ADD.F64.RN.STRONG.GPU desc[UR12][R30.64], R40 ;  /* 0x000000281e0079a6 */ /* 0x0001e4000c10ff8c */
.L_x_235:
[----:B------:R-:W2:Y:S01]  /*1e60*/  LDC R5, c[0x0][0x240] ;  /* 0x00009000ff057b82 */ /* 0x000ea20000000800 */
[----:B------:R-:W-:-:S06]  /*1e70*/  UIADD3 UR4, UR4, 0x1, URZ ;  /* 0x0000000104047890 */ /* 0x000fcc000fffe03f */
[----:B--2---:R-:W-:-:S13]  /*1e80*/  ISETP.LE.AND P0, PT, R5, UR4, PT ;  /* 0x0000000405007c0c */ /* 0x004fda000bf03270 */
[----:B------:R-:W-:Y:S05]  /*1e90*/  @!P0 BRA `(.L_x_236) ;  /* 0xffffffec00008947 */ /* 0x000fea000383ffff */
[----:B------:R-:W-:Y:S05]  /*1ea0*/  EXIT ;  /* 0x000000000000794d */ /* 0x000fea0003800000 */
.L_x_229:
        /* <DEDUP_REMOVED lines=10> */
[----:B------:R-:W-:Y:S01]  /*1f50*/  VIADD R24, R11, 0xffffffff ;  /* 0xffffffff0b187836 */ /* 0x000fe20000000000 */
[----:B------:R-:W-:Y:S01]  /*1f60*/  ULDC.64 UR10, c[0x0][0x270] ;  /* 0x00009c00000a7ab9 */ /* 0x000fe20000000a00 */
[C---:B------:R-:W-:Y:S01]  /*1f70*/  IMAD R6, R2.reuse, UR4, RZ ;  /* 0x0000000402067c24 */ /* 0x040fe2000f8e02ff */
[----:B------:R-:W-:Y:S01]  /*1f80*/  ULDC.64 UR8, c[0x0][0x2c8] ;  /* 0x0000b20000087ab9 */ /* 0x000fe20000000a00 */
[----:B------:R-:W-:Y:S01]  /*1f90*/  IMAD R10, R2, UR6, RZ ;  /* 0x00000006020a7c24 */ /* 0x000fe2000f8e02ff */
[----:B------:R-:W-:Y:S01]  /*1fa0*/  USHF.L.U64.HI UR11, UR10, 0x3, UR11 ;  /* 0x000000030a0b7899 */ /* 0x000fe2000801020b */
[----:B------:R-:W-:Y:S01]  /*1fb0*/  IMAD.WIDE.U32 R2, R5, UR4, RZ ;  /* 0x0000000405027c25 */ /* 0x000fe2000f8e00ff */
[----:B------:R-:W-:-:S02]  /*1fc0*/  USHF.L.U64.HI UR9, UR8, 0x3, UR9 ;  /* 0x0000000308097899 */ /* 0x000fc40008010209 */
[----:B------:R-:W-:Y:S01]  /*1fd0*/  USHF.L.U32 UR10, UR10, 0x3, URZ ;  /* 0x000000030a0a7899 */ /* 0x000fe2000800063f */
[C---:B------:R-:W-:Y:S01]  /*1fe0*/  IMAD R9, R5.reuse, UR5, R6 ;  /* 0x0000000505097c24 */ /* 0x040fe2000f8e0206 */
[----:B------:R-:W-:Y:S01]  /*1ff0*/  ULDC.64 UR4, c[0x0][0x280] ;  /* 0x0000a00000047ab9 */ /* 0x000fe20000000a00 */
[C---:B------:R-:W-:Y:S01]  /*2000*/  IMAD R13, R5.reuse, UR7, R10 ;  /* 0x00000007050d7c24 */ /* 0x040fe2000f8e020a */
[----:B------:R-:W-:Y:S01]  /*2010*/  USHF.L.U32 UR8, UR8, 0x3, URZ ;  /* 0x0000000308087899 */ /* 0x000fe2000800063f */
[----:B------:R-:W-:Y:S01]  /*2020*/  IMAD.WIDE.U32 R6, R5, UR6, RZ ;  /* 0x0000000605067c25 */ /* 0x000fe2000f8e00ff */
[----:B------:R-:W-:-:S03]  /*2030*/  ULDC.64 UR6, c[0x0][0x2d8] ;  /* 0x0000b60000067ab9 */ /* 0x000fc60000000a00 */
[----:B------:R-:W-:Y:S02]  /*2040*/  IMAD.IADD R3, R3, 0x1, R9 ;  /* 0x0000000103037824 */ /* 0x000fe400078e0209 */
[C---:B------:R-:W-:Y:S02]  /*2050*/  IMAD R5, R8.reuse, UR4, RZ ;  /* 0x0000000408057c24 */ /* 0x040fe4000f8e02ff */
[----:B------:R-:W-:Y:S02]  /*2060*/  IMAD.IADD R7, R7, 0x1, R13 ;  /* 0x0000000107077824 */ /* 0x000fe400078e020d */
[----:B------:R-:W-:Y:S02]  /*2070*/  IMAD R9, R8, UR6, RZ ;  /* 0x0000000608097c24 */ /* 0x000fe4000f8e02ff */
[C---:B------:R-:W-:Y:S02]  /*2080*/  IMAD R5, R0.reuse, UR5, R5 ;  /* 0x0000000500057c24 */ /* 0x040fe4000f8e0205 */
[----:B------:R-:W-:Y:S01]  /*2090*/  IMAD.WIDE.U32 R2, R0, UR4, R2 ;  /* 0x0000000400027c25 */ /* 0x000fe2000f8e0002 */
[----:B------:R-:W-:-:S03]  /*20a0*/  ULDC.64 UR4, c[0x0][0x278] ;  /* 0x00009e0000047ab9 */ /* 0x000fc60000000a00 */
[C---:B------:R-:W-:Y:S02]  /*20b0*/  IMAD R9, R0.reuse, UR7, R9 ;  /* 0x0000000700097c24 */ /* 0x040fe4000f8e0209 */
[----:B------:R-:W-:Y:S01]  /*20c0*/  IMAD.WIDE.U32 R6, R0, UR6, R6 ;  /* 0x0000000600067c25 */ /* 0x000fe2000f8e0006 */
[----:B------:R-:W-:Y:S01]  /*20d0*/  SHF.R.S32.HI R0, RZ, 0x1f, R4 ;  /* 0x0000001fff007819 */ /* 0x000fe20000011404 */
[----:B------:R-:W-:Y:S02]  /*20e0*/  ULDC.64 UR6, c[0x0][0x2d0] ;  /* 0x0000b40000067ab9 */ /* 0x000fe40000000a00 */
[----:B------:R-:W-:Y:S02]  /*20f0*/  IMAD.IADD R3, R3, 0x1, R5 ;  /* 0x0000000103037824 */ /* 0x000fe400078e0205 */
[C---:B------:R-:W-:Y:S02]  /*2100*/  IMAD R5, R0.reuse, UR4, RZ ;  /* 0x0000000400057c24 */ /* 0x040fe4000f8e02ff */
[----:B------:R-:W-:Y:S01]  /*2110*/  IMAD R13, R0, UR6, RZ ;  /* 0x00000006000d7c24 */ /* 0x000fe2000f8e02ff */
[----:B------:R-:W-:Y:S01]  /*2120*/  LOP3.LUT R0, R11, 0x3, RZ, 0xc0, !PT ;  /* 0x000000030b007812 */ /* 0x000fe200078ec0ff */
[----:B------:R-:W-:-:S02]  /*2130*/  IMAD.IADD R7, R7, 0x1, R9 ;  /* 0x0000000107077824 */ /* 0x000fc400078e0209 */
[----:B------:R-:W-:Y:S01]  /*2140*/  IMAD R9, R4, UR5, R5 ;  /* 0x0000000504097c24 */ /* 0x000fe2000f8e0205 */
[----:B------:R-:W-:Y:S01]  /*2150*/  IADD3 R8, -R0, R11, RZ ;  /* 0x0000000b00087210 */ /* 0x000fe20007ffe1ff */
[----:B------:R-:W-:Y:S01]  /*2160*/  IMAD.WIDE.U32 R2, R4, UR4, R2 ;  /* 0x0000000404027c25 */ /* 0x000fe2000f8e0002 */
[----:B------:R-:W-:-:S03]  /*2170*/  UMOV UR4, URZ ;  /* 0x0000003f00047c82 */ /* 0x000fc60008000000 */
[C---:B------:R-:W-:Y:S01]  /*2180*/  IMAD R13, R4.reuse, UR7, R13 ;  /* 0x00000007040d7c24 */ /* 0x040fe2000f8e020d */
[----:B------:R-:W-:Y:S01]  /*2190*/  UMOV UR7, URZ ;  /* 0x0000003f00077c82 */ /* 0x000fe20008000000 */
[----:B------:R-:W-:Y:S01]  /*21a0*/  IMAD.WIDE.U32 R4, R4, UR6, R6 ;  /* 0x0000000604047c25 */ /* 0x000fe2000f8e0006 */
[----:B------:R-:W-:-:S03]  /*21b0*/  UMOV UR6, URZ ;  /* 0x0000003f00067c82 */ /* 0x000fc60008000000 */
[----:B------:R-:W-:Y:S02]  /*21c0*/  IMAD.IADD R9, R3, 0x1, R9 ;  /* 0x0000000103097824 */ /* 0x000fe400078e0209 */
[----:B------:R-:W-:-:S07]  /*21d0*/  IMAD.IADD R11, R13, 0x1, R5 ;  /* 0x000000010d0b7824 */ /* 0x000fce00078e0205 */
.L_x_243:
[----:B012-4-:R-:W0:Y:S01]  /*21e0*/  LDC.64 R26, c[0x0][0x2c0] ;  /* 0x0000b000ff1a7b82 */ /* 0x017e220000000a00 */
[----:B------:R-:W-:Y:S01]  /*21f0*/  USHF.R.S32.HI UR5, URZ, 0x1f, UR4 ;  /* 0x0000001f3f057899 */ /* 0x000fe20008011404 */
[----:B------:R-:W-:Y:S01]  /*2200*/  ISETP.GE.U32.AND P0, PT, R24, 0x3, PT ;  /* 0x000000031800780c */ /* 0x000fe20003f06070 */
[----:B------:R-:W-:Y:S02]  /*2210*/  IMAD.MOV.U32 R10, RZ, RZ, R4 ;  /* 0x000000ffff0a7224 */ /* 0x000fe400078e0004 */
[----:B------:R-:W-:Y:S02]  /*2220*/  IMAD.MOV.U32 R18, RZ, RZ, R2 ;  /* 0x000000ffff127224 */ /* 0x000fe400078e0002 */
[----:B------:R-:W-:Y:S01]  /*2230*/  IMAD.MOV.U32 R19, RZ, RZ, R9 ;  /* 0x000000ffff137224 */ /* 0x000fe200078e0009 */
[----:B---3--:R-:W1:Y:S08]  /*2240*/  LDC.64 R22, c[0x0][0x268] ;  /* 0x00009a00ff167b82 */ /* 0x008e700000000a00 */
[----:B------:R-:W2:Y:S01]  /*2250*/  LDC R20, c[0x0][0x240] ;  /* 0x00009000ff147b82 */ /* 0x000ea20000000800 */
[----:B0-----:R-:W-:-:S02]  /*2260*/  IMAD R14, R26, UR5, RZ ;  /* 0x000000051a0e7c24 */ /* 0x001fc4000f8e02ff */
[----:B------:R-:W-:-:S04]  /*2270*/  IMAD.WIDE.U32 R12, R26, UR4, R10 ;  /* 0x000000041a0c7c25 */ /* 0x000fc8000f8e000a */
[----:B------:R-:W-:Y:S02]  /*2280*/  IMAD R17, R27, UR4, R14 ;  /* 0x000000041b117c24 */ /* 0x000fe4000f8e020e */
[C---:B-1----:R-:W-:Y:S01]  /*2290*/  IMAD R16, R22.reuse, UR5, RZ ;  /* 0x0000000516107c24 */ /* 0x042fe2000f8e02ff */
[----:B------:R-:W-:Y:S01]  /*22a0*/  UMOV UR5, URZ ;  /* 0x0000003f00057c82 */ /* 0x000fe20008000000 */
[----:B------:R-:W-:-:S04]  /*22b0*/  IMAD.WIDE.U32 R6, R22, UR4, R18 ;  /* 0x0000000416067c25 */ /* 0x000fc8000f8e0012 */
[----:B------:R-:W-:Y:S01]  /*22c0*/  IMAD R15, R23, UR4, R16 ;  /* 0x00000004170f7c24 */ /* 0x000fe2000f8e0210 */
[----:B------:R-:W-:Y:S01]  /*22d0*/  UIADD3 UR4, UR4, 0x1, URZ ;  /* 0x0000000104047890 */ /* 0x000fe2000fffe03f */
[----:B------:R-:W-:-:S03]  /*22e0*/  IMAD.IADD R17, R13, 0x1, R17 ;  /* 0x000000010d117824 */ /* 0x000fc600078e0211 */
[----:B------:R-:W-:Y:S02]  /*22f0*/  IADD3 R15, R7, R15, RZ ;  /* 0x0000000f070f7210 */ /* 0x000fe40007ffe0ff */
        /* <DEDUP_REMOVED lines=13> */
[C---:B------:R-:W-:Y:S01]  /*23d0*/  LEA R16, P2, R20.reuse, UR16, 0x3 ;  /* 0x0000001014107c11 */ /* 0x040fe2000f8418ff */
        /* <DEDUP_REMOVED lines=10> */
.L_x_240:
[----:B0-----:R-:W-:Y:S02]  /*2480*/  IMAD.MOV.U32 R20, RZ, RZ, R16 ;  /* 0x000000ffff147224 */ /* 0x001fe400078e0010 */
[----:B------:R-:W-:-:S06]  /*2490*/  IMAD.MOV.U32 R21, RZ, RZ, R25 ;  /* 0x000000ffff157224 */ /* 0x000fcc00078e0019 */
[----:B------:R-:W2:Y:S01]  /*24a0*/  LDG.E.64 R20, desc[UR12][R20.64] ;  /* 0x0000000c14147981 */ /* 0x000ea2000c1e1b00 */
[----:B------:R-:W-:Y:S01]  /*24b0*/  IADD3 R28, P2, R16, UR8, RZ ;  /* 0x00000008101c7c10 */ /* 0x000fe2000ff5e0ff */
[----:B------:R-:W-:Y:S01]  /*24c0*/  IMAD.MOV.U32 R26, RZ, RZ, R14 ;  /* 0x000000ffff1a7224 */ /* 0x000fe200078e000e */
[----:B------:R-:W-:Y:S02]  /*24d0*/  MOV R27, R19 ;  /* 0x00000013001b7202 */ /* 0x000fe40000000f00 */
[----:B------:R-:W-:Y:S02]  /*24e0*/  IADD3.X R29, R25, UR9, RZ, P2, !PT ;  /* 0x00000009191d7c10 */ /* 0x000fe400097fe4ff */
[----:B------:R-:W-:Y:S01]  /*24f0*/  IADD3 R30, P2, R14, UR10, RZ ;  /* 0x0000000a0e1e7c10 */ /* 0x000fe2000ff5e0ff */
[----:B--2---:R0:W-:Y:S04]  /*2500*/  STG.E.64 desc[UR12][R26.64], R20 ;  /* 0x000000141a007986 */ /* 0x0041e8000c101b0c */
[----:B------:R-:W2:Y:S01]  /*2510*/  LDG.E.64 R22, desc[UR12][R28.64] ;  /* 0x0000000c1c167981 */ /* 0x000ea2000c1e1b00 */
[----:B------:R-:W-:-:S02]  /*2520*/  IADD3 R32, P3, R28, UR8, RZ ;  /* 0x000000081c207c10 */ /* 0x000fc4000ff7e0ff */
[----:B------:R-:W-:Y:S02]  /*2530*/  IADD3.X R31, R19, UR11, RZ, P2, !PT ;  /* 0x0000000b131f7c10 */ /* 0x000fe400097fe4ff */
[----:B------:R-:W-:Y:S02]  /*2540*/  IADD3.X R33, R29, UR9, RZ, P3, !PT ;  /* 0x000000091d217c10 */ /* 0x000fe40009ffe4ff */
[----:B------:R-:W-:Y:S01]  /*2550*/  IADD3 R34, P2, R30, UR10, RZ ;  /* 0x0000000a1e227c10 */ /* 0x000fe2000ff5e0ff */
[----:B--2---:R1:W-:Y:S04]  /*2560*/  STG.E.64 desc[UR12][R30.64], R22 ;  /* 0x000000161e007986 */ /* 0x0043e8000c101b0c */
[----:B------:R-:W2:Y:S01]  /*2570*/  LDG.E.64 R18, desc[UR12][R32.64] ;  /* 0x0000000c20127981 */ /* 0x000ea2000c1e1b00 */
[----:B------:R-:W-:-:S02]  /*2580*/  IADD3 R36, P3, R32, UR8, RZ ;  /* 0x0000000820247c10 */ /* 0x000fc4000ff7e0ff */
[----:B------:R-:W-:Y:S02]  /*2590*/  IADD3.X R35, R31, UR11, RZ, P2, !PT ;  /* 0x0000000b1f237c10 */ /* 0x000fe400097fe4ff */
[----:B------:R-:W-:Y:S02]  /*25a0*/  IADD3.X R37, R33, UR9, RZ, P3, !PT ;  /* 0x0000000921257c10 */ /* 0x000fe40009ffe4ff */
[----:B0-----:R-:W-:Y:S01]  /*25b0*/  IADD3 R26, P3, R34, UR10, RZ ;  /* 0x0000000a221a7c10 */ /* 0x001fe2000ff7e0ff */
[----:B--2---:R0:W-:Y:S04]  /*25c0*/  STG.E.64 desc[UR12][R34.64], R18 ;  /* 0x0000001222007986 */ /* 0x0041e8000c101b0c */
[----:B------:R-:W2:Y:S01]  /*25d0*/  LDG.E.64 R20, desc[UR12][R36.64] ;  /* 0x0000000c24147981 */ /* 0x000ea2000c1e1b00 */
[----:B------:R-:W-:-:S02]  /*25e0*/  IADD3 R28, P2, R36, UR8, RZ ;  /* 0x00000008241c7c10 */ /* 0x000fc4000ff5e0ff */
[----:B------:R-:W-:Y:S02]  /*25f0*/  IADD3.X R27, R35, UR11, RZ, P3, !PT ;  /* 0x0000000b231b7c10 */ /* 0x000fe40009ffe4ff */
[----:B------:R-:W-:Y:S02]  /*2600*/  IADD3.X R29, R37, UR9, RZ, P2, !PT ;  /* 0x00000009251d7c10 */ /* 0x000fe400097fe4ff */
[----:B-1----:R-:W-:Y:S01]  /*2610*/  IADD3 R30, P2, R26, UR10, RZ ;  /* 0x0000000a1a1e7c10 */ /* 0x002fe2000ff5e0ff */
        /* <DEDUP_REMOVED lines=60> */
[----:B--2---:R-:W-:Y:S04]  /*29e0*/  STG.E.64 desc[UR12][R30.64], R22 ;  /* 0x000000161e007986 */ /* 0x004fe8000c101b0c */
[----:B------:R-:W2:Y:S01]  /*29f0*/  LDG.E.64 R18, desc[UR12][R32.64] ;  /* 0x0000000c20127981 */ /* 0x000ea2000c1e1b00 */
[----:B------:R-:W-:-:S02]  /*2a00*/  IADD3 R36, P3, R32, UR8, RZ ;  /* 0x0000000820247c10 */ /* 0x000fc4000ff7e0ff */
[----:B------:R-:W-:Y:S02]  /*2a10*/  IADD3.X R35, R31, UR11, RZ, P2, !PT ;  /* 0x0000000b1f237c10 */ /* 0x000fe400097fe4ff */
[----:B------:R-:W-:Y:S01]  /*2a20*/  IADD3.X R37, R33, UR9, RZ, P3, !PT ;  /* 0x0000000921257c10 */ /* 0x000fe20009ffe4ff */
[----:B------:R-:W-:Y:S01]  /*2a30*/  VIADD R10, R10, 0xfffffff0 ;  /* 0xfffffff00a0a7836 */ /* 0x000fe20000000000 */
[----:B0-----:R-:W-:-:S04]  /*2a40*/  IADD3 R26, P2, R34, UR10, RZ ;  /* 0x0000000a221a7c10 */ /* 0x001fc8000ff5e0ff */
[----:B------:R-:W-:Y:S01]  /*2a50*/  IADD3.X R27, R35, UR11, RZ, P2, !PT ;  /* 0x0000000b231b7c10 */ /* 0x000fe200097fe4ff */
[----:B--2---:R0:W-:Y:S04]  /*2a60*/  STG.E.64 desc[UR12][R34.64], R18 ;  /* 0x0000001222007986 */ /* 0x0041e8000c101b0c */
[----:B------:R-:W2:Y:S01]  /*2a70*/  LDG.E.64 R20, desc[UR12][R36.64] ;  /* 0x0000000c24147981 */ /* 0x000ea2000c1e1b00 */
[----:B------:R-:W-:Y:S01]  /*2a80*/  ISETP.GT.AND P2, PT, R10, 0xc, PT ;  /* 0x0000000c0a00780c */ /* 0x000fe20003f44270 */
[----:B------:R-:W-:Y:S01]  /*2a90*/  UIADD3 UR5, UR5, 0x10, URZ ;  /* 0x0000001005057890 */ /* 0x000fe2000fffe03f */
[----:B------:R-:W-:Y:S02]  /*2aa0*/  IADD3 R16, P3, R36, UR8, RZ ;  /* 0x0000000824107c10 */ /* 0x000fe4000ff7e0ff */
[----:B------:R-:W-:-:S02]  /*2ab0*/  IADD3 R14, P4, R26, UR10, RZ ;  /* 0x0000000a1a0e7c10 */ /* 0x000fc4000ff9e0ff */
[----:B------:R-:W-:Y:S02]  /*2ac0*/  IADD3.X R25, R37, UR9, RZ, P3, !PT ;  /* 0x0000000925197c10 */ /* 0x000fe40009ffe4ff */
[----:B0-----:R-:W-:Y:S01]  /*2ad0*/  IADD3.X R19, R27, UR11, RZ, P4, !PT ;  /* 0x0000000b1b137c10 */ /* 0x001fe2000a7fe4ff */
[----:B--2---:R0:W-:Y:S04]  /*2ae0*/  STG.E.64 desc[UR12][R26.64], R20 ;  /* 0x000000141a007986 */ /* 0x0041e8000c101b0c */
[----:B------:R-:W-:Y:S05]  /*2af0*/  @P2 BRA `(.L_x_240) ;  /* 0xfffffff800602947 */ /* 0x000fea000383ffff */
.L_x_239:
[----:B------:R-:W-:-:S13]  /*2b00*/  ISETP.GT.AND P2, PT, R10, 0x4, PT ;  /* 0x000000040a00780c */ /* 0x000fda0003f44270 */
[----:B------:R-:W-:Y:S05]  /*2b10*/  @!P2 BRA `(.L_x_241) ;  /* 0x0000000000dca947 */ /* 0x000fea0003800000 */
[----:B0-----:R-:W-:Y:S02]  /*2b20*/  IMAD.MOV.U32 R20, RZ, RZ, R16 ;  /* 0x000000ffff147224 */ /* 0x001fe400078e0010 */
[----:B------:R-:W-:-:S06]  /*2b30*/  IMAD.MOV.U32 R21, RZ, RZ, R25 ;  /* 0x000000ffff157224 */ /* 0x000fcc00078e0019 */
[----:B------:R-:W2:Y:S01]  /*2b40*/  LDG.E.64 R20, desc[UR12][R20.64] ;  /* 0x0000000c14147981 */ /* 0x000ea2000c1e1b00 */
[----:B------:R-:W-:Y:S01]  /*2b50*/  IADD3 R28, P0, R16, UR8, RZ ;  /* 0x00000008101c7c10 */ /* 0x000fe2000ff1e0ff */
[----:B------:R-:W-:Y:S02]  /*2b60*/  IMAD.MOV.U32 R26, RZ, RZ, R14 ;  /* 0x000000ffff1a7224 */ /* 0x000fe400078e000e */
[----:B------:R-:W-:Y:S01]  /*2b70*/  IMAD.MOV.U32 R27, RZ, RZ, R19 ;  /* 0x000000ffff1b7224 */ /* 0x000fe200078e0013 */
[----:B------:R-:W-:Y:S02]  /*2b80*/  IADD3.X R29, R25, UR9, RZ, P0, !PT ;  /* 0x00000009191d7c10 */ /* 0x000fe400087fe4ff */
[----:B------:R-:W-:Y:S02]  /*2b90*/  IADD3 R30, P0, R14, UR10, RZ ;  /* 0x0000000a0e1e7c10 */ /* 0x000fe4000ff1e0ff */
        /* <DEDUP_REMOVED lines=37> */
[----:B------:R-:W3:Y:S01]  /*2df0*/  LDG.E.64 R22, desc[UR12][R28.64] ;  /* 0x0000000c1c167981 */ /* 0x000ee2000c1e1b00 */
[----:B------:R-:W-:Y:S01]  /*2e00*/  IADD3.X R31, R27, UR11, RZ, P0, !PT ;  /* 0x0000000b1b1f7c10 */ /* 0x000fe200087fe4ff */
[----:B------:R-:W-:Y:S01]  /*2e10*/  VIADD R10, R10, 0xfffffff8 ;  /* 0xfffffff80a0a7836 */ /* 0x000fe20000000000 */
[----:B------:R-:W-:Y:S01]  /*2e20*/  IADD3 R16, P2, R28, UR8, RZ ;  /* 0x000000081c107c10 */ /* 0x000fe2000ff5e0ff */
[----:B------:R-:W-:Y:S01]  /*2e30*/  UIADD3 UR5, UR5, 0x8, URZ ;  /* 0x0000000805057890 */ /* 0x000fe2000fffe03f */
[----:B------:R-:W-:-:S02]  /*2e40*/  IADD3 R14, P3, R30, UR10, RZ ;  /* 0x0000000a1e0e7c10 */ /* 0x000fc4000ff7e0ff */
[----:B------:R-:W-:Y:S02]  /*2e50*/  PLOP3.LUT P0, PT, PT, PT, PT, 0x8, 0x0 ;  /* 0x000000000000781c */ /* 0x000fe40003f0e170 */
[----:B------:R-:W-:Y:S02]  /*2e60*/  IADD3.X R25, R29, UR9, RZ, P2, !PT ;  /* 0x000000091d197c10 */ /* 0x000fe400097fe4ff */
[----:B-1----:R-:W-:Y:S01]  /*2e70*/  IADD3.X R19, R31, UR11, RZ, P3, !PT ;  /* 0x0000000b1f137c10 */ /* 0x002fe20009ffe4ff */
[----:B---3--:R2:W-:Y:S08]  /*2e80*/  STG.E.64 desc[UR12][R30.64], R22 ;  /* 0x000000161e007986 */ /* 0x0085f0000c101b0c */
.L_x_241:
[----:B------:R-:W-:-:S13]  /*2e90*/  ISETP.NE.OR P0, PT, R10, RZ, P0 ;  /* 0x000000ff0a00720c */ /* 0x000fda0000705670 */
[----:B------:R-:W-:Y:S05]  /*2ea0*/  @!P0 BRA `(.L_x_237) ;  /* 0x0000000000808947 */ /* 0x000fea0003800000 */
.L_x_238:
[----:B012---:R-:W-:Y:S01]  /*2eb0*/  MOV R20, R16 ;  /* 0x0000001000147202 */ /* 0x007fe20000000f00 */
        /* <DEDUP_REMOVED lines=23> */
[----:B------:R-:W-:Y:S01]  /*3030*/  ISETP.NE.AND P0, PT, R10, RZ, PT ;  /* 0x000000ff0a00720c */ /* 0x000fe20003f05270 */
[----:B------:R-:W-:Y:S01]  /*3040*/  UIADD3 UR5, UR5, 0x4, URZ ;  /* 0x0000000405057890 */ /* 0x000fe2000fffe03f */
[----:B------:R-:W-:Y:S02]  /*3050*/  IADD3 R16, P2, R36, UR8, RZ ;  /* 0x0000000824107c10 */ /* 0x000fe4000ff5e0ff */
[----:B------:R-:W-:-:S02]  /*3060*/  IADD3 R14, P3, R26, UR10, RZ ;  /* 0x0000000a1a0e7c10 */ /* 0x000fc4000ff7e0ff */
[----:B------:R-:W-:Y:S02]  /*3070*/  IADD3.X R25, R37, UR9, RZ, P2, !PT ;  /* 0x0000000925197c10 */ /* 0x000fe400097fe4ff */
[----:B0-----:R-:W-:Y:S01]  /*3080*/  IADD3.X R19, R27, UR11, RZ, P3, !PT ;  /* 0x0000000b1b137c10 */ /* 0x001fe20009ffe4ff */
[----:B--2---:R1:W-:Y:S04]  /*3090*/  STG.E.64 desc[UR12][R26.64], R20 ;  /* 0x000000141a007986 */ /* 0x0043e8000c101b0c */
[----:B------:R-:W-:Y:S05]  /*30a0*/  @P0 BRA `(.L_x_238) ;  /* 0xfffffffc00800947 */ /* 0x000fea000383ffff */
.L_x_237:
[----:B------:R-:W-:-:S13]  /*30b0*/  ISETP.NE.AND P0, PT, R0, RZ, PT ;  /* 0x000000ff0000720c */ /* 0x000fda0003f05270 */
[----:B------:R-:W-:Y:S05]  /*30c0*/  @!P0 BRA `(.L_x_242) ;  /* 0x0000000000e48947 */ /* 0x000fea0003800000 */
[----:B------:R-:W3:Y:S01]  /*30d0*/  LDC.64 R18, c[0x0][0x2c8] ;  /* 0x0000b200ff127b82 */ /* 0x000ee20000000a00 */
[----:B------:R-:W-:Y:S01]  /*30e0*/  USHF.R.S32.HI UR14, URZ, 0x1f, UR5 ;  /* 0x0000001f3f0e7899 */ /* 0x000fe20008011405 */
[----:B------:R-:W-:Y:S01]  /*30f0*/  IMAD.MOV.U32 R16, RZ, RZ, R12 ;  /* 0x000000ffff107224 */ /* 0x000fe200078e000c */
[----:B------:R-:W-:Y:S01]  /*3100*/  ULDC.64 UR16, c[0x0][0x290] ;  /* 0x0000a40000107ab9 */ /* 0x000fe20000000a00 */
[----:B------:R-:W-:Y:S01]  /*3110*/  MOV R14, R6 ;  /* 0x00000006000e7202 */ /* 0x000fe20000000f00 */
[----:B------:R-:W-:Y:S02]  /*3120*/  ULDC.64 UR18, c[0x0][0x238] ;  /* 0x00008e0000127ab9 */ /* 0x000fe40000000a00 */
[C---:B---3--:R-:W-:Y:S02]  /*3130*/  IMAD R10, R18.reuse, UR14, RZ ;  /* 0x0000000e120a7c24 */ /* 0x048fe4000f8e02ff */
[----:B------:R-:W-:-:S04]  /*3140*/  IMAD.WIDE.U32 R12, R18, UR5, R16 ;  /* 0x00000005120c7c25 */ /* 0x000fc8000f8e0010 */
[----:B------:R-:W-:Y:S01]  /*3150*/  IMAD R7, R19, UR5, R10 ;  /* 0x0000000513077c24 */ /* 0x000fe2000f8e020a */
[----:B012---:R-:W-:-:S03]  /*3160*/  LEA R20, P0, R12, UR16, 0x3 ;  /* 0x000000100c147c11 */ /* 0x007fc6000f8018ff */
[----:B------:R-:W-:-:S05]  /*3170*/  IMAD.IADD R7, R13, 0x1, R7 ;  /* 0x000000010d077824 */ /* 0x000fca00078e0207 */
[----:B------:R-:W-:Y:S02]  /*3180*/  LEA.HI.X R21, R12, UR17, R7, 0x3, P0 ;  /* 0x000000110c157c11 */ /* 0x000fe400080f1c07 */
[----:B------:R-:W0:Y:S04]  /*3190*/  LDC.64 R12, c[0x0][0x270] ;  /* 0x00009c00ff0c7b82 */ /* 0x000e280000000a00 */
[----:B------:R-:W2:Y:S01]  /*31a0*/  LDG.E.64 R20, desc[UR12][R20.64] ;  /* 0x0000000c14147981 */ /* 0x000ea2000c1e1b00 */
[C---:B0-----:R-:W-:Y:S02]  /*31b0*/  IMAD R10, R12.reuse, UR14, RZ ;  /* 0x0000000e0c0a7c24 */ /* 0x041fe4000f8e02ff */
[----:B------:R-:W-:-:S04]  /*31c0*/  IMAD.WIDE.U32 R6, R12, UR5, R14 ;  /* 0x000000050c067c25 */ /* 0x000fc8000f8e000e */
[----:B------:R-:W-:Y:S01]  /*31d0*/  IMAD R23, R13, UR5, R10 ;  /* 0x000000050d177c24 */ /* 0x000fe2000f8e020a */
[----:B------:R-:W-:-:S03]  /*31e0*/  LEA R22, P0, R6, UR18, 0x3 ;  /* 0x0000001206167c11 */ /* 0x000fc6000f8018ff */
[----:B------:R-:W-:-:S05]  /*31f0*/  IMAD.IADD R7, R7, 0x1, R23 ;  /* 0x0000000107077824 */ /* 0x000fca00078e0217 */
[----:B------:R-:W-:Y:S02]  /*3200*/  LEA.HI.X R23, R6, UR19, R7, 0x3, P0 ;  /* 0x0000001306177c11 */ /* 0x000fe400080f1c07 */
[----:B------:R-:W-:-:S03]  /*3210*/  ISETP.NE.AND P0, PT, R0, 0x1, PT ;  /* 0x000000010000780c */ /* 0x000fc60003f05270 */
[----:B--2---:R3:W-:Y:S10]  /*3220*/  STG.E.64 desc[UR12][R22.64], R20 ;  /* 0x0000001416007986 */ /* 0x0047f4000c101b0c */
[----:B------:R-:W-:Y:S05]  /*3230*/  @!P0 BRA `(.L_x_242) ;  /* 0x0000000000888947 */ /* 0x000fea0003800000 */
[----:B------:R-:W-:-:S04]  /*3240*/  UIADD3 UR14, UR5, 0x1, URZ ;  /* 0x00000001050e7890 */ /* 0x000fc8000fffe03f */
[----:B------:R-:W-:Y:S02]  /*3250*/  USHF.R.S32.HI UR15, URZ, 0x1f, UR14 ;  /* 0x0000001f3f0f7899 */ /* 0x000fe4000801140e */
[----:B------:R-:W-:-:S04]  /*3260*/  IMAD.WIDE.U32 R6, R18, UR14, R16 ;  /* 0x0000000e12067c25 */ /* 0x000fc8000f8e0010 */
[----:B------:R-:W-:Y:S01]  /*3270*/  IMAD R10, R18, UR15, RZ ;  /* 0x0000000f120a7c24 */ /* 0x000fe2000f8e02ff */
[----:B---3--:R-:W-:-:S03]  /*3280*/  LEA R20, P0, R6, UR16, 0x3 ;  /* 0x0000001006147c11 */ /* 0x008fc6000f8018ff */
[----:B------:R-:W-:-:S04]  /*3290*/  IMAD R21, R19, UR14, R10 ;  /* 0x0000000e13157c24 */ /* 0x000fc8000f8e020a */
[----:B------:R-:W-:-:S05]  /*32a0*/  IMAD.IADD R7, R7, 0x1, R21 ;  /* 0x0000000107077824 */ /* 0x000fca00078e0215 */
[----:B------:R-:W-:-:S05]  /*32b0*/  LEA.HI.X R21, R6, UR17, R7, 0x3, P0 ;  /* 0x0000001106157c11 */ /* 0x000fca00080f1c07 */
[----:B------:R-:W2:Y:S01]  /*32c0*/  LDG.E.64 R6, desc[UR12][R20.64] ;  /* 0x0000000c14067981 */ /* 0x000ea2000c1e1b00 */
[C---:B------:R-:W-:Y:S02]  /*32d0*/  IMAD R10, R12.reuse, UR15, RZ ;  /* 0x0000000f0c0a7c24 */ /* 0x040fe4000f8e02ff */
        /* <DEDUP_REMOVED lines=11> */
[----:B----4-:R-:W-:-:S04]  /*3390*/  IMAD R6, R18, UR14, RZ ;  /* 0x0000000e12067c24 */ /* 0x010fc8000f8e02ff */
[----:B------:R-:W-:Y:S01]  /*33a0*/  IMAD R7, R19, UR5, R6 ;  /* 0x0000000513077c24 */ /* 0x000fe2000f8e0206 */
[----:B------:R-:W-:-:S03]  /*33b0*/  LEA R6, P0, R16, UR16, 0x3 ;  /* 0x0000001010067c11 */ /* 0x000fc6000f8018ff */
[----:B------:R-:W-:-:S05]  /*33c0*/  IMAD.IADD R7, R17, 0x1, R7 ;  /* 0x0000000111077824 */ /* 0x000fca00078e0207 */
[----:B------:R-:W-:-:S06]  /*33d0*/  LEA.HI.X R7, R16, UR17, R7, 0x3, P0 ;  /* 0x0000001110077c11 */ /* 0x000fcc00080f1c07 */
[----:B------:R-:W2:Y:S01]  /*33e0*/  LDG.E.64 R6, desc[UR12][R6.64] ;  /* 0x0000000c06067981 */ /* 0x000ea2000c1e1b00 */
[C---:B------:R-:W-:Y:S02]  /*33f0*/  IMAD R10, R12.reuse, UR14, RZ ;  /* 0x0000000e0c0a7c24 */ /* 0x040fe4000f8e02ff */
[----:B------:R-:W-:-:S04]  /*3400*/  IMAD.WIDE.U32 R14, R12, UR5, R14 ;  /* 0x000000050c0e7c25 */ /* 0x000fc8000f8e000e */
[----:B------:R-:W-:Y:S01]  /*3410*/  IMAD R13, R13, UR5, R10 ;  /* 0x000000050d0d7c24 */ /* 0x000fe2000f8e020a */
[----:B------:R-:W-:-:S03]  /*3420*/  LEA R12, P0, R14, UR18, 0x3 ;  /* 0x000000120e0c7c11 */ /* 0x000fc6000f8018ff */
[----:B------:R-:W-:-:S05]  /*3430*/  IMAD.IADD R13, R15, 0x1, R13 ;  /* 0x000000010f0d7824 */ /* 0x000fca00078e020d */
[----:B------:R-:W-:-:S05]  /*3440*/  LEA.HI.X R13, R14, UR19, R13, 0x3, P0 ;  /* 0x000000130e0d7c11 */ /* 0x000fca00080f1c0d */
[----:B--2---:R0:W-:Y:S02]  /*3450*/  STG.E.64 desc[UR12][R12.64], R6 ;  /* 0x000000060c007986 */ /* 0x0041e4000c101b0c */
.L_x_242:
[----:B------:R-:W-:-:S04]  /*3460*/  UIADD3 UR6, UP0, UR6, 0x1, URZ ;  /* 0x0000000106067890 */ /* 0x000fc8000ff1e03f */
[----:B------:R-:W-:Y:S01]  /*3470*/  UIADD3.X UR7, URZ, UR7, URZ, UP0, !UPT ;  /* 0x000000073f077290 */ /* 0x000fe200087fe43f */
[----:B------:R-:W-:Y:S11]  /*3480*/  @!P1 BRA `(.L_x_243) ;  /* 0xffffffec00549947 */ /* 0x000ff6000383ffff */
[----:B------:R-:W-:Y:S05]  /*3490*/  EXIT ;  /* 0x000000000000794d */ /* 0x000fea0003800000 */
.L_x_244:
        /* <DEDUP_REMOVED lines=14> */
.L_x_303:


//--------------------- .text._ZN2at6native55_GLOBAL__N__c1b0da0d_22_UpSampleTrilinear3d_cu_efb54c9330upsample_trilinear3d_out_frameIN3c108BFloat16EfEEviT0_S5_S5_bNS_27GenericPackedTensorAccessorIKT_Lm5ENS_16DefaultPtrTraitsElEENS6_IS7_Lm5ES9_lEE --------------------------
	.section	.text._ZN2at6native55_GLOBAL__N__c1b0da0d_22_UpSampleTrilinear3d_cu_efb54c9330upsample_trilinear3d_out_frameIN3c108BFloat16EfEEviT0_S5_S5_bNS_27GenericPackedTensorAccessorIKT_Lm5ENS_16DefaultPtrTraitsElEENS6_IS7_Lm5ES9_lEE,"ax",@progbits
	.align	128
.text._ZN2at6native55_GLOBAL__N__c1b0da0d_22_UpSampleTrilinear3d_cu_efb54c9330upsample_trilinear3d_out_frameIN3c108BFloat16EfEEviT0_S5_S5_bNS_27GenericPackedTensorAccessorIKT_Lm5ENS_16DefaultPtrTraitsElEENS6_IS7_Lm5ES9_lEE:
        .type           _ZN2at6native55_GLOBAL__N__c1b0da0d_22_UpSampleTrilinear3d_cu_efb54c9330upsample_trilinear3d_out_frameIN3c108BFloat16EfEEviT0_S5_S5_bNS_27GenericPackedTensorAccessorIKT_Lm5ENS_16DefaultPtrTraitsElEENS6_IS7_Lm5ES9_lEE,@function
        .size           _ZN2at6native55_GLOBAL__N__c1b0da0d_22_UpSampleTrilinear3d_cu_efb54c9330upsample_trilinear3d_out_frameIN3c108BFloat16EfEEviT0_S5_S5_bNS_27GenericPackedTensorAccessorIKT_Lm5ENS_16DefaultPtrTraitsElEENS6_IS7_Lm5ES9_lEE,(.L_x_304 - _ZN2at6native55_GLOBAL__N__c1b0da0d_22_UpSampleTrilinear3d_cu_efb54c9330upsample_trilinear3d_out_frameIN3c108BFloat16EfEEviT0_S5_S5_bNS_27GenericPackedTensorAccessorIKT_Lm5ENS_16DefaultPtrTraitsElEENS6_IS7_Lm5ES9_lEE)
        .other          _ZN2at6native55_GLOBAL__N__c1b0da0d_22_UpSampleTrilinear3d_cu_efb54c9330upsample_trilinear3d_out_frameIN3c108BFloat16EfEEviT0_S5_S5_bNS_27GenericPackedTensorAccessorIKT_Lm5ENS_16DefaultPtrTraitsElEENS6_IS7_Lm5ES9_lEE,@"STO_CUDA_ENTRY STV_DEFAULT"
_ZN2at6native55_GLOBAL__N__c1b0da0d_22_UpSampleTrilinear3d_cu_efb54c9330upsample_trilinear3d_out_frameIN3c108BFloat16EfEEviT0_S5_S5_bNS_27GenericPackedTensorAccessorIKT_Lm5ENS_16DefaultPtrTraitsElEENS6_IS7_Lm5ES9_lEE:
        /* <DEDUP_REMOVED lines=13> */
[----:B------:R-:W-:Y:S01]  /*00d0*/  ULDC.64 UR12, c[0x0][0x208] ;  /* 0x00008200000c7ab9 */ /* 0x000fe20000000a00 */
[----:B0-----:R-:W-:Y:S01]  /*00e0*/  IMAD R5, R7, UR4, RZ ;  /* 0x0000000407057c24 */ /* 0x001fe2000f8e02ff */
[----:B------:R-:W-:-:S04]  /*00f0*/  IABS R13, R7 ;  /* 0x00000007000d7213 */ /* 0x000fc80000000000 */
[----:B------:R-:W-:-:S04]  /*0100*/  IABS R9, R5 ;  /* 0x0000000500097213 */ /* 0x000fc80000000000 */
[----:B------:R-:W0:Y:S08]  /*0110*/  I2F.RP R4, R9 ;  /* 0x0000000900047306 */ /* 0x000e300000209400 */
[----:B0-----:R-:W0:Y:S02]  /*0120*/  MUFU.RCP R4, R4 ;  /* 0x0000000400047308 */ /* 0x001e240000001000 */
[----:B0-----:R-:W-:-:S06]  /*0130*/  VIADD R2, R4, 0xffffffe ;  /* 0x0ffffffe04027836 */ /* 0x001fcc0000000000 */
[----:B------:R0:W1:Y:S02]  /*0140*/  F2I.FTZ.U32.TRUNC.NTZ R3, R2 ;  /* 0x0000000200037305 */ /* 0x000064000021f000 */
[----:B0-----:R-:W-:Y:S01]  /*0150*/  HFMA2.MMA R2, -RZ, RZ, 0, 0 ;  /* 0x00000000ff027435 */ /* 0x001fe200000001ff */
[----:B-1----:R-:W-:-:S04]  /*0160*/  IMAD.MOV R6, RZ, RZ, -R3 ;  /* 0x000000ffff067224 */ /* 0x002fc800078e0a03 */
[----:B------:R-:W-:Y:S01]  /*0170*/  IMAD R11, R6, R9, RZ ;  /* 0x00000009060b7224 */ /* 0x000fe200078e02ff */
[----:B------:R-:W-:-:S04]  /*0180*/  IABS R6, R5 ;  /* 0x0000000500067213 */ /* 0x000fc80000000000 */
        /* <DEDUP_REMOVED lines=12> */
[----:B------:R-:W-:Y:S02]  /*0250*/  ISETP.GE.AND P2, PT, R2, RZ, PT ;  /* 0x000000ff0200720c */ /* 0x000fe40003f46270 */
[----:B0-----:R-:W-:-:S04]  /*0260*/  IADD3 R2, R6, 0xffffffe, RZ ;  /* 0x0ffffffe06027810 */ /* 0x001fc80007ffe0ff */
[----:B------:R0:W1:Y:S01]  /*0270*/  F2I.FTZ.U32.TRUNC.NTZ R3, R2 ;  /* 0x0000000200037305 */ /* 0x000062000021f000 */
[----:B------:R-:W-:-:S06]  /*0280*/  @P0 VIADD R4, R4, 0x1 ;  /* 0x0000000104040836 */ /* 0x000fcc0000000000 */
[----:B------:R-:W-:Y:S02]  /*0290*/  @!P2 IADD3 R4, -R4, RZ, RZ ;  /* 0x000000ff0404a210 */ /* 0x000fe40007ffe1ff */
[----:B------:R-:W-:Y:S02]  /*02a0*/  @!P1 LOP3.LUT R4, RZ, R5, RZ, 0x33, !PT ;  /* 0x00000005ff049212 */ /* 0x000fe400078e33ff */
[----:B0-----:R-:W-:-:S03]  /*02b0*/  MOV R2, RZ ;  /* 0x000000ff00027202 */ /* 0x001fc60000000f00 */
[----:B------:R-:W-:Y:S02]  /*02c0*/  IMAD.MOV R6, RZ, RZ, -R4 ;  /* 0x000000ffff067224 */ /* 0x000fe400078e0a04 */
[----:B-1----:R-:W-:Y:S02]  /*02d0*/  IMAD.MOV R8, RZ, RZ, -R3 ;  /* 0x000000ffff087224 */ /* 0x002fe400078e0a03 */
[----:B------:R-:W-:Y:S02]  /*02e0*/  IMAD R6, R5, R6, R0 ;  /* 0x0000000605067224 */ /* 0x000fe400078e0200 */
[----:B------:R-:W-:-:S03]  /*02f0*/  IMAD R5, R8, R13, RZ ;  /* 0x0000000d08057224 */ /* 0x000fc600078e02ff */
[----:B------:R-:W-:Y:S01]  /*0300*/  IABS R0, R6 ;  /* 0x0000000600007213 */ /* 0x000fe20000000000 */
[----:B------:R-:W-:Y:S02]  /*0310*/  IMAD.HI.U32 R2, R3, R5, R2 ;  /* 0x0000000503027227 */ /* 0x000fe400078e0002 */
[----:B------:R-:W0:Y:S04]  /*0320*/  LDC R5, c[0x0][0x248] ;  /* 0x00009200ff057b82 */ /* 0x000e280000000800 */
[----:B------:R-:W-:-:S04]  /*0330*/  IMAD.HI.U32 R2, R2, R0, RZ ;  /* 0x0000000002027227 */ /* 0x000fc800078e00ff */
[----:B------:R-:W-:-:S04]  /*0340*/  IMAD.MOV R3, RZ, RZ, -R2 ;  /* 0x000000ffff037224 */ /* 0x000fc800078e0a02 */
[C---:B------:R-:W-:Y:S02]  /*0350*/  IMAD R0, R13.reuse, R3, R0 ;  /* 0x000000030d007224 */ /* 0x040fe400078e0200 */
[----:B------:R-:W1:Y:S03]  /*0360*/  LDC R3, c[0x0][0x298] ;  /* 0x0000a600ff037b82 */ /* 0x000e660000000800 */
        /* <DEDUP_REMOVED lines=8> */
[----:B0-----:R-:W-:-:S03]  /*03f0*/  ISETP.NE.AND P0, PT, R5, UR4, PT ;  /* 0x0000000405007c0c */ /* 0x001fc6000bf05270 */
[----:B------:R-:W-:Y:S01]  /*0400*/  IMAD.MOV.U32 R11, RZ, RZ, R2 ;  /* 0x000000ffff0b7224 */ /* 0x000fe200078e0002 */
[----:B-1----:R-:W-:-:S04]  /*0410*/  ISETP.EQ.AND P0, PT, R3, UR5, !P0 ;  /* 0x0000000503007c0c */ /* 0x002fc8000c702270 */
[----:B------:R-:W-:Y:S02]  /*0420*/  @!P2 IADD3 R11, -R11, RZ, RZ ;  /* 0x000000ff0b0ba210 */ /* 0x000fe40007ffe1ff */
        /* <DEDUP_REMOVED lines=8> */
[----:B------:R-:W-:Y:S02]  /*04b0*/  I2FP.F32.S32 R6, R4 ;  /* 0x0000000400067245 */ /* 0x000fe40000201400 */
[----:B------:R-:W-:-:S03]  /*04c0*/  I2FP.F32.S32 R9, R11 ;  /* 0x0000000b00097245 */ /* 0x000fc60000201400 */
[----:B------:R-:W-:Y:S01]  /*04d0*/  ISETP.NE.AND P1, PT, RZ, UR4, PT ;  /* 0x00000004ff007c0c */ /* 0x000fe2000bf25270 */
[----:B------:R-:W1:Y:S08]  /*04e0*/  LDC R60, c[0x0][0x218] ;  /* 0x00008600ff3c7b82 */ /* 0x000e700000000800 */
[----:B------:R-:W2:Y:S04]  /*04f0*/  LDC R10, c[0x0][0x230] ;  /* 0x00008c00ff0a7b82 */ /* 0x000ea80000000800 */
[----:B------:R-:W-:-:S04]  /*0500*/  @!P1 FADD.FTZ R0, R6, 0.5 ;  /* 0x3f00000006009421 */ /* 0x000fc80000010000 */
[-C--:B0-----:R-:W-:Y:S01]  /*0510*/  @!P1 FFMA.FTZ R2, R0, R3.reuse, -0.5 ;  /* 0xbf00000000029423 */ /* 0x081fe20000010003 */
[----:B------:R-:W-:Y:S01]  /*0520*/  @P1 FMUL.FTZ R0, R6, R3 ;  /* 0x0000000306001220 */ /* 0x000fe20000410000 */
[----:B------:R-:W-:Y:S01]  /*0530*/  @!P1 FADD.FTZ R3, R9, 0.5 ;  /* 0x3f00000009039421 */ /* 0x000fe20000010000 */
[----:B------:R-:W0:Y:S01]  /*0540*/  LDC R7, c[0x0][0x21c] ;  /* 0x00008700ff077b82 */ /* 0x000e220000000800 */
[----:B------:R-:W-:Y:S02]  /*0550*/  I2FP.F32.S32 R6, R8 ;  /* 0x0000000800067245 */ /* 0x000fe40000201400 */
[C---:B------:R-:W-:Y:S01]  /*0560*/  @!P1 FSETP.GEU.FTZ.AND P0, PT, R2.reuse, RZ, PT ;  /* 0x000000ff0200920b */ /* 0x040fe20003f1e000 */
[-C--:B-1----:R-:W-:Y:S01]  /*0570*/  @!P1 FFMA.FTZ R3, R3, R60.reuse, -0.5 ;  /* 0xbf00000003039423 */ /* 0x082fe2000001003c */
[----:B------:R-:W-:Y:S02]  /*0580*/  @P1 FMUL.FTZ R60, R9, R60 ;  /* 0x0000003c093c1220 */ /* 0x000fe40000410000 */
[----:B------:R-:W-:Y:S01]  /*0590*/  @!P1 FSEL R0, R2, RZ, P0 ;  /* 0x000000ff02009208 */ /* 0x000fe20000000000 */
[----:B------:R-:W-:Y:S01]  /*05a0*/  @!P1 FADD.FTZ R2, R6, 0.5 ;  /* 0x3f00000006029421 */ /* 0x000fe20000010000 */
[----:B------:R-:W-:-:S02]  /*05b0*/  @!P1 FSETP.GEU.FTZ.AND P0, PT, R3, RZ, PT ;  /* 0x000000ff0300920b */ /* 0x000fc40003f1e000 */
[----:B------:R1:W3:Y:S01]  /*05c0*/  F2I.FTZ.TRUNC.NTZ R12, R0 ;  /* 0x00000000000c7305 */ /* 0x0002e2000021f100 */
[----:B--2---:R-:W-:Y:S02]  /*05d0*/  ISETP.GE.AND P2, PT, R10, 0x1, PT ;  /* 0x000000010a00780c */ /* 0x004fe40003f46270 */
[----:B------:R-:W-:-:S05]  /*05e0*/  @!P1 FSEL R60, R3, RZ, P0 ;  /* 0x000000ff033c9208 */ /* 0x000fca0000000000 */
[----:B------:R1:W2:Y:S06]  /*05f0*/  F2I.FTZ.TRUNC.NTZ R16, R60 ;  /* 0x0000003c00107305 */ /* 0x0002ac000021f100 */
[----:B---3--:R-:W-:Y:S05]  /*0600*/  @!P2 EXIT ;  /* 0x000000000000a94d */ /* 0x008fea0003800000 */
[-C--:B0-----:R-:W-:Y:S01]  /*0610*/  @P1 FMUL.FTZ R61, R6, R7.reuse ;  /* 0x00000007063d1220 */ /* 0x081fe20000410000 */
[----:B------:R-:W-:Y:S01]  /*0620*/  @!P1 FFMA.FTZ R6, R2, R7, -0.5 ;  /* 0xbf00000002069423 */ /* 0x000fe20000010007 */
[----:B------:R-:W-:Y:S01]  /*0630*/  UIADD3 UR4, UR5, -0x1, URZ ;  /* 0xffffffff05047890 */ /* 0x000fe2000fffe03f */
[----:B------:R-:W-:Y:S01]  /*0640*/  SHF.R.S32.HI R3, RZ, 0x1f, R8 ;  /* 0x0000001fff037819 */ /* 0x000fe20000011408 */
[----:B------:R-:W-:Y:S01]  /*0650*/  ULDC.64 UR8, c[0x0][0x2d0] ;  /* 0x0000b40000087ab9 */ /* 0x000fe20000000a00 */
[----:B------:R-:W-:Y:S01]  /*0660*/  VIADD R7, R5, 0xffffffff ;  /* 0xffffffff05077836 */ /* 0x000fe20000000000 */
[----:B------:R-:W-:Y:S01]  /*0670*/  @!P1 FSETP.GEU.FTZ.AND P0, PT, R6, RZ, PT ;  /* 0x000000ff0600920b */ /* 0x000fe20003f1e000 */
[----:B------:R-:W-:Y:S01]  /*0680*/  VIADD R10, R12, 0x1 ;  /* 0x000000010c0a7836 */ /* 0x000fe20000000000 */
[----:B------:R-:W-:Y:S01]  /*0690*/  I2FP.F32.S32 R5, R12 ;  /* 0x0000000c00057245 */ /* 0x000fe20000201400 */
[----:B------:R-:W-:Y:S01]  /*06a0*/  IMAD R3, R3, UR8, RZ ;  /* 0x0000000803037c24 */ /* 0x000fe2000f8e02ff */
[----:B------:R-:W-:Y:S01]  /*06b0*/  @!P1 FSEL R61, R6, RZ, P0 ;  /* 0x000000ff063d9208 */ /* 0x000fe20000000000 */
[----:B------:R-:W0:Y:S01]  /*06c0*/  LDC R20, c[0x0][0x238] ;  /* 0x00008e00ff147b82 */ /* 0x000e220000000800 */
[----:B------:R-:W-:Y:S01]  /*06d0*/  ISETP.GE.AND P1, PT, R12, UR4, PT ;  /* 0x000000040c007c0c */ /* 0x000fe2000bf26270 */
[C---:B------:R-:W-:Y:S01]  /*06e0*/  IMAD R9, R8.reuse, UR9, R3 ;  /* 0x0000000908097c24 */ /* 0x040fe2000f8e0203 */
[----:B------:R-:W-:Y:S01]  /*06f0*/  SHF.R.S32.HI R6, RZ, 0x1f, R11 ;  /* 0x0000001fff067819 */ /* 0x000fe2000001140b */
[----:B------:R-:W-:-:S04]  /*0700*/  IMAD.WIDE.U32 R2, R8, UR8, RZ ;  /* 0x0000000808027c25 */ /* 0x000fc8000f8e00ff */
[----:B-1----:R-:W-:Y:S01]  /*0710*/  FADD.FTZ R0, -R5, R0 ;  /* 0x0000000005007221 */ /* 0x002fe20000010100 */
[--C-:B------:R-:W-:Y:S01]  /*0720*/  SHF.R.S32.HI R5, RZ, 0x1f, R12.reuse ;  /* 0x0000001fff057819 */ /* 0x100fe2000001140c */
[----:B------:R-:W-:Y:S01]  /*0730*/  ULDC.64 UR8, c[0x0][0x2c8] ;  /* 0x0000b20000087ab9 */ /* 0x000fe20000000a00 */
[----:B--2---:R-:W-:Y:S01]  /*0740*/  ISETP.GE.AND P0, PT, R16, R7, PT ;  /* 0x000000071000720c */ /* 0x004fe20003f06270 */
[----:B------:R-:W-:Y:S01]  /*0750*/  IMAD R6, R6, UR8, RZ ;  /* 0x0000000806067c24 */ /* 0x000fe2000f8e02ff */
[----:B------:R-:W-:Y:S01]  /*0760*/  IADD3 R3, R3, R9, RZ ;  /* 0x0000000903037210 */ /* 0x000fe20007ffe0ff */
[----:B------:R-:W-:Y:S01]  /*0770*/  ULDC.64 UR4, c[0x0][0x268] ;  /* 0x00009a0000047ab9 */ /* 0x000fe20000000a00 */
[----:B------:R-:W1:Y:S01]  /*0780*/  F2I.FTZ.TRUNC.NTZ R25, R61 ;  /* 0x0000003d00197305 */ /* 0x000e62000021f100 */
[----:B------:R-:W-:Y:S01]  /*0790*/  IMAD R5, R5, UR4, RZ ;  /* 0x0000000405057c24 */ /* 0x000fe2000f8e02ff */
[----:B------:R-:W-:Y:S01]  /*07a0*/  IADD3 R17, R16, 0x1, RZ ;  /* 0x0000000110117810 */ /* 0x000fe20007ffe0ff */
[----:B------:R-:W-:-:S02]  /*07b0*/  @P1 IMAD.MOV R10, RZ, RZ, R12 ;  /* 0x000000ffff0a1224 */ /* 0x000fc400078e020c */
[C---:B------:R-:W-:Y:S02]  /*07c0*/  IMAD R15, R11.reuse, UR9, R6 ;  /* 0x000000090b0f7c24 */ /* 0x040fe4000f8e0206 */
[----:B------:R-:W-:Y:S01]  /*07d0*/  IMAD.WIDE.U32 R6, R11, UR8, R2 ;  /* 0x000000080b067c25 */ /* 0x000fe2000f8e0002 */
[----:B------:R-:W-:Y:S01]  /*07e0*/  SHF.R.S32.HI R9, RZ, 0x1f, R10 ;  /* 0x0000001fff097819 */ /* 0x000fe2000001140a */
[----:B------:R-:W-:Y:S02]  /*07f0*/  ULDC.64 UR8, c[0x0][0x2c0] ;  /* 0x0000b00000087ab9 */ /* 0x000fe40000000a00 */
[C---:B------:R-:W-:Y:S01]  /*0800*/  IMAD R11, R12.reuse, UR5, R5 ;  /* 0x000000050c0b7c24 */ /* 0x040fe2000f8e0205 */
[----:B------:R-:W-:Y:S01]  /*0810*/  I2FP.F32.S32 R5, R16 ;  /* 0x0000001000057245 */ /* 0x000fe20000201400 */
[----:B------:R-:W-:Y:S01]  /*0820*/  IMAD.WIDE.U32 R2, R12, UR4, RZ ;  /* 0x000000040c027c25 */ /* 0x000fe2000f8e00ff */
[----:B------:R-:W-:Y:S02]  /*0830*/  IADD3 R15, R7, R15, RZ ;  /* 0x0000000f070f7210 */ /* 0x000fe40007ffe0ff */
[----:B-1----:R-:W-:Y:S01]  /*0840*/  I2FP.F32.S32 R8, R25 ;  /* 0x0000001900087245 */ /* 0x002fe20000201400 */
[----:B------:R-:W-:-:S02]  /*0850*/  IMAD R9, R9, UR4, RZ ;  /* 0x0000000409097c24 */ /* 0x000fc4000f8e02ff */
[----:B------:R-:W-:Y:S01]  /*0860*/  FADD.FTZ R60, -R5, R60 ;  /* 0x0000003c053c7221 */ /* 0x000fe20000010100 */
[----:B------:R-:W-:Y:S01]  /*0870*/  IMAD.IADD R3, R3, 0x1, R11 ;  /* 0x0000000103037824 */ /* 0x000fe200078e020b */
[----:B------:R-:W-:Y:S01]  /*0880*/  SHF.R.S32.HI R5, RZ, 0x1f, R16 ;  /* 0x0000001fff057819 */ /* 0x000fe20000011410 */
[----:B------:R-:W-:Y:S02]  /*0890*/  IMAD R9, R10, UR5, R9 ;  /* 0x000000050a097c24 */ /* 0x000fe4000f8e0209 */
[----:B------:R-:W-:Y:S01]  /*08a0*/  FADD.FTZ R61, -R8, R61 ;  /* 0x0000003d083d7221 */ /* 0x000fe20000010100 */
[----:B------:R-:W-:Y:S01]  /*08b0*/  IMAD.MOV.U32 R14, RZ, RZ, R6 ;  /* 0x000000ffff0e7224 */ /* 0x000fe200078e0006 */
[----:B------:R-:W-:Y:S01]  /*08c0*/  SHF.R.S32.HI R6, RZ, 0x1f, R4 ;  /* 0x0000001fff067819 */ /* 0x000fe20000011404 */
[----:B------:R-:W-:Y:S01]  /*08d0*/  IMAD.WIDE.U32 R10, R10, UR4, RZ ;  /* 0x000000040a0a7c25 */ /* 0x000fe2000f8e00ff */
[----:B------:R-:W-:-:S03]  /*08e0*/  UIADD3 UR4, UR6, -0x1, URZ ;  /* 0xffffffff06047890 */ /* 0x000fc6000fffe03f */
[----:B------:R-:W-:Y:S01]  /*08f0*/  @P0 IMAD.MOV R17, RZ, RZ, R16 ;  /* 0x000000ffff110224 */ /* 0x000fe200078e0210 */
[----:B------:R-:W-:Y:S01]  /*0900*/  ULDC.64 UR6, c[0x0][0x270] ;  /* 0x00009c0000067ab9 */ /* 0x000fe20000000a00 */
[----:B------:R-:W-:Y:S01]  /*0910*/  IMAD R7, R6, UR8, RZ ;  /* 0x0000000806077c24 */ /* 0x000fe2000f8e02ff */
[----:B------:R-:W-:Y:S01]  /*0920*/  ISETP.GE.AND P0, PT, R25, UR4, PT ;  /* 0x0000000419007c0c */ /* 0x000fe2000bf06270 */
[----:B------:R-:W-:Y:S01]  /*0930*/  IMAD R5, R5, UR6, RZ ;  /* 0x0000000605057c24 */ /* 0x000fe2000f8e02ff */
[----:B------:R-:W-:Y:S01]  /*0940*/  SHF.R.S32.HI R6, RZ, 0x1f, R17 ;  /* 0x0000001fff067819 */ /* 0x000fe20000011411 */
[----:B------:R-:W-:Y:S01]  /*0950*/  IMAD.IADD R13, R11, 0x1, R9 ;  /* 0x000000010b0d7824 */ /* 0x000fe200078e0209 */
[----:B------:R-:W-:Y:S01]  /*0960*/  ULDC.64 UR4, c[0x0][0x278] ;  /* 0x00009e0000047ab9 */ /* 0x000fe20000000a00 */
[----:B------:R-:W-:Y:S02]  /*0970*/  IMAD.MOV.U32 R12, RZ, RZ, R10 ;  /* 0x000000ffff0c7224 */ /* 0x000fe400078e000a */
[----:B------:R-:W-:-:S02]  /*0980*/  IMAD R8, R6, UR6, RZ ;  /* 0x0000000606087c24 */ /* 0x000fc4000f8e02ff */
[----:B------:R-:W-:Y:S02]  /*0990*/  IMAD R65, R4, UR9, R7 ;  /* 0x0000000904417c24 */ /* 0x000fe4000f8e0207 */
[----:B------:R-:W-:Y:S02]  /*09a0*/  IMAD R23, R17, UR7, R8 ;  /* 0x0000000711177c24 */ /* 0x000fe4000f8e0208 */
[----:B------:R-:W-:-:S04]  /*09b0*/  IMAD.WIDE.U32 R6, R16, UR6, R2 ;  /* 0x0000000610067c25 */ /* 0x000fc8000f8e0002 */
[----:B------:R-:W-:-:S04]  /*09c0*/  IMAD.WIDE.U32 R8, R17, UR6, R2 ;  /* 0x0000000611087c25 */ /* 0x000fc8000f8e0002 */
[----:B------:R-:W-:Y:S01]  /*09d0*/  IMAD R19, R16, UR7, R5 ;  /* 0x0000000710137c24 */ /* 0x000fe2000f8e0205 */
[----:B------:R-:W-:Y:S01]  /*09e0*/  IADD3 R11, R9, R23, RZ ;  /* 0x00000017090b7210 */ /* 0x000fe20007ffe0ff */
[----:B------:R-:W-:-:S03]  /*09f0*/  IMAD.WIDE.U32 R2, R4, UR8, R14 ;  /* 0x0000000804027c25 */ /* 0x000fc6000f8e000e */
[----:B------:R-:W-:Y:S01]  /*0a00*/  IADD3 R7, R7, R19, RZ ;  /* 0x0000001307077210 */ /* 0x000fe20007ffe0ff */
[----:B------:R-:W-:Y:S02]  /*0a10*/  VIADD R21, R25, 0x1 ;  /* 0x0000000119157836 */ /* 0x000fe40000000000 */
[----:B------:R-:W-:-:S04]  /*0a20*/  IMAD.WIDE.U32 R4, R16, UR6, R12 ;  /* 0x0000000610047c25 */ /* 0x000fc8000f8e000c */
[----:B------:R-:W-:Y:S01]  /*0a30*/  @P0 IMAD.MOV R21, RZ, RZ, R25 ;  /* 0x000000ffff150224 */ /* 0x000fe200078e0219 */
[----:B------:R-:W-:Y:S01]  /*0a40*/  IADD3 R15, R19, R5, RZ ;  /* 0x00000005130f7210 */ /* 0x000fe20007ffe0ff */
[----:B------:R-:W-:Y:S01]  /*0a50*/  IMAD.MOV.U32 R10, RZ, RZ, R8 ;  /* 0x000000ffff0a7224 */ /* 0x000fe200078e0008 */
[----:B0-----:R-:W-:Y:S01]  /*0a60*/  ISETP.GE.AND P0, PT, R20, 0x1, PT ;  /* 0x000000011400780c */ /* 0x001fe20003f06270 */
[----:B------:R-:W-:Y:S01]  /*0a70*/  IMAD.WIDE.U32 R12, R17, UR6, R12 ;  /* 0x00000006110c7c25 */ /* 0x000fe2000f8e000c */
[----:B------:R-:W-:Y:S02]  /*0a80*/  SHF.R.S32.HI R5, RZ, 0x1f, R25 ;  /* 0x0000001fff057819 */ /* 0x000fe40000011419 */
[----:B------:R-:W-:Y:S01]  /*0a90*/  SHF.R.S32.HI R8, RZ, 0x1f, R21 ;  /* 0x0000001fff087819 */ /* 0x000fe20000011415 */
[----:B------:R-:W-:Y:S01]  /*0aa0*/  IMAD.IADD R19, R23, 0x1, R13 ;  /* 0x0000000117137824 */ /* 0x000fe200078e020d */
[----:B------:R-:W-:Y:S01]  /*0ab0*/  MOV R18, R12 ;  /* 0x0000000c00127202 */ /* 0x000fe20000000f00 */
[----:B------:R-:W-:-:S02]  /*0ac0*/  IMAD R5, R5, UR4, RZ ;  /* 0x0000000405057c24 */ /* 0x000fc4000f8e02ff */
[----:B------:R-:W-:Y:S02]  /*0ad0*/  IMAD R8, R8, UR4, RZ ;  /* 0x0000000408087c24 */ /* 0x000fe4000f8e02ff */
[----:B------:R-:W-:Y:S02]  /*0ae0*/  IMAD.MOV.U32 R14, RZ, RZ, R4 ;  /* 0x000000ffff0e7224 */ /* 0x000fe400078e0004 */
[----:B------:R-:W-:Y:S02]  /*0af0*/  IMAD R77, R25, UR5, R5 ;  /* 0x00000005194d7c24 */ /* 0x000fe4000f8e0205 */
[----:B------:R-:W-:Y:S02]  /*0b00*/  IMAD R81, R21, UR5, R8 ;  /* 0x0000000515517c24 */ /* 0x000fe4000f8e0208 */
[----:B------:R-:W-:-:S04]  /*0b10*/  IMAD.WIDE.U32 R4, R25, UR4, R6 ;  /* 0x0000000419047c25 */ /* 0x000fc8000f8e0006 */
[----:B------:R-:W-:-:S04]  /*0b20*/  IMAD.WIDE.U32 R8, R25, UR4, R10 ;  /* 0x0000000419087c25 */ /* 0x000fc8000f8e000a */
[----:B------:R-:W-:-:S04]  /*0b30*/  IMAD.WIDE.U32 R12, R25, UR4, R14 ;  /* 0x00000004190c7c25 */ /* 0x000fc8000f8e000e */
[----:B------:R-:W-:-:S04]  /*0b40*/  IMAD.WIDE.U32 R16, R25, UR4, R18 ;  /* 0x0000000419107c25 */ /* 0x000fc8000f8e0012 */
[----:B------:R-:W-:-:S04]  /*0b50*/  IMAD.WIDE.U32 R6, R21, UR4, R6 ;  /* 0x0000000415067c25 */ /* 0x000fc8000f8e0006 */
[----:B------:R-:W-:-:S04]  /*0b60*/  IMAD.WIDE.U32 R10, R21, UR4, R10 ;  /* 0x00000004150a7c25 */ /* 0x000fc8000f8e000a */
[----:B------:R-:W-:-:S04]  /*0b70*/  IMAD.WIDE.U32 R14, R21, UR4, R14 ;  /* 0x00000004150e7c25 */ /* 0x000fc8000f8e000e */
[----:B------:R-:W-:Y:S01]  /*0b80*/  IMAD.WIDE.U32 R18, R21, UR4, R18 ;  /* 0x0000000415127c25 */ /* 0x000fe2000f8e0012 */
[----:B------:R-:W-:Y:S06]  /*0b90*/  @!P0 EXIT ;  /* 0x000000000000894d */ /* 0x000fec0003800000 */
[----:B------:R-:W-:Y:S01]  /*0ba0*/  IMAD.IADD R67, R5, 0x1, R77 ;  /* 0x0000000105437824 */ /* 0x000fe200078e024d */
[----:B------:R-:W-:Y:S01]  /*0bb0*/  IADD3 R69, R77, R9, RZ ;  /* 0x000000094d457210 */ /* 0x000fe20007ffe0ff */
[----:B------:R-:W-:Y:S01]  /*0bc0*/  IMAD.IADD R71, R7, 0x1, R81 ;  /* 0x0000000107477824 */ /* 0x000fe200078e0251 */
[----:B------:R-:W-:Y:S01]  /*0bd0*/  IADD3 R75, R77, R13, RZ ;  /* 0x0000000d4d4b7210 */ /* 0x000fe20007ffe0ff */
[C---:B------:R-:W-:Y:S02]  /*0be0*/  IMAD.IADD R73, R81.reuse, 0x1, R11 ;  /* 0x0000000151497824 */ /* 0x040fe400078e020b */
[----:B------:R-:W-:Y:S01]  /*0bf0*/  FADD.FTZ R62, -R0, 1 ;  /* 0x3f800000003e7421 */ /* 0x000fe20000010100 */
[----:B------:R-:W-:Y:S02]  /*0c00*/  IMAD.IADD R79, R81, 0x1, R15 ;  /* 0x00000001514f7824 */ /* 0x000fe400078e020f */
[----:B------:R-:W-:Y:S01]  /*0c10*/  FADD.FTZ R63, -R60, 1 ;  /* 0x3f8000003c3f7421 */ /* 0x000fe20000010100 */
[----:B------:R-:W-:Y:S01]  /*0c20*/  FADD.FTZ R64, -R61, 1 ;  /* 0x3f8000003d407421 */ /* 0x000fe20000010100 */
[----:B------:R-:W-:Y:S01]  /*0c30*/  IMAD.IADD R65, R3, 0x1, R65 ;  /* 0x0000000103417824 */ /* 0x000fe200078e0241 */
[----:B------:R-:W-:Y:S01]  /*0c40*/  IADD3 R81, R81, R19, RZ ;  /* 0x0000001351517210 */ /* 0x000fe20007ffe0ff */
[----:B------:R-:W-:Y:S01]  /*0c50*/  IMAD.IADD R77, R77, 0x1, R17 ;  /* 0x000000014d4d7824 */ /* 0x000fe200078e0211 */
[----:B------:R-:W-:-:S06]  /*0c60*/  UMOV UR4, URZ ;  /* 0x0000003f00047c82 */ /* 0x000fcc0008000000 */
.L_x_249:
[----:B0-----:R-:W0:Y:S01]  /*0c70*/  LDC.64 R50, c[0x0][0x258] ;  /* 0x00009600ff327b82 */ /* 0x001e220000000a00 */
[----:B------:R-:W-:Y:S01]  /*0c80*/  USHF.R.S32.HI UR5, URZ, 0x1f, UR4 ;  /* 0x0000001f3f057899 */ /* 0x000fe20008011404 */
[----:B------:R-:W-:Y:S01]  /*0c90*/  MOV R68, R8 ;  /* 0x0000000800447202 */ /* 0x000fe20000000f00 */
[----:B------:R-:W-:Y:S01]  /*0ca0*/  ULDC UR6, c[0x0][0x238] ;  /* 0x00008e0000067ab9 */ /* 0x000fe20000000800 */
[----:B------:R-:W-:Y:S01]  /*0cb0*/  MOV R78, R14 ;  /* 0x0000000e004e7202 */ /* 0x000fe20000000f00 */
[----:B------:R-:W-:Y:S01]  /*0cc0*/  UISETP.NE.AND UP0, UPT, UR6, 0x1, UPT ;  /* 0x000000010600788c */ /* 0x000fe2000bf05270 */
[----:B------:R-:W-:Y:S02]  /*0cd0*/  IMAD.MOV.U32 R66, RZ, RZ, R4 ;  /* 0x000000ffff427224 */ /* 0x000fe400078e0004 */
[----:B-1----:R-:W1:Y:S01]  /*0ce0*/  LDC.64 R86, c[0x0][0x2b0] ;  /* 0x0000ac00ff567b82 */ /* 0x002e620000000a00 */
[----:B------:R-:W-:Y:S02]  /*0cf0*/  IMAD.MOV.U32 R70, RZ, RZ, R6 ;  /* 0x000000ffff467224 */ /* 0x000fe400078e0006 */
[----:B------:R-:W-:Y:S01]  /*0d00*/  PLOP3.LUT P2, PT, PT, PT, UP0, 0x80, 0x0 ;  /* 0x000000000000781c */ /* 0x000fe20003f4f008 */
[----:B------:R-:W-:-:S02]  /*0d10*/  IMAD.MOV.U32 R72, RZ, RZ, R10 ;  /* 0x000000ffff487224 */ /* 0x000fc400078e000a */
[----:B------:R-:W-:Y:S02]  /*0d20*/  IMAD.MOV.U32 R74, RZ, RZ, R12 ;  /* 0x000000ffff4a7224 */ /* 0x000fe400078e000c */
[----:B------:R-:W2:Y:S01]  /*0d30*/  LDC R39, c[0x0][0x230] ;  /* 0x00008c00ff277b82 */ /* 0x000ea20000000800 */
[----:B------:R-:W-:Y:S02]  /*0d40*/  IMAD.MOV.U32 R76, RZ, RZ, R16 ;  /* 0x000000ffff4c7224 */ /* 0x000fe400078e0010 */
[----:B------:R-:W-:Y:S02]  /*0d50*/  IMAD.MOV.U32 R80, RZ, RZ, R18 ;  /* 0x000000ffff507224 */ /* 0x000fe400078e0012 */
[----:B------:R-:W-:Y:S02]  /*0d60*/  IMAD.MOV.U32 R37, RZ, RZ, R65 ;  /* 0x000000ffff257224 */ /* 0x000fe400078e0041 */
[C---:B0-----:R-:W-:Y:S02]  /*0d70*/  IMAD R36, R50.reuse, UR5, RZ ;  /* 0x0000000532247c24 */ /* 0x041fe4000f8e02ff */
[----:B------:R-:W-:-:S04]  /*0d80*/  IMAD.WIDE.U32 R20, R50, UR4, R66 ;  /* 0x0000000432147c25 */ /* 0x000fc8000f8e0042 */
[----:B------:R-:W-:Y:S01]  /*0d90*/  IMAD R51, R51, UR4, R36 ;  /* 0x0000000433337c24 */ /* 0x000fe2000f8e0224 */
[----:B------:R-:W-:Y:S01]  /*0da0*/  MOV R36, R2 ;  /* 0x0000000200247202 */ /* 0x000fe20000000f00 */
[----:B-1----:R-:W-:Y:S01]  /*0db0*/  IMAD R38, R86, UR5, RZ ;  /* 0x0000000556267c24 */ /* 0x002fe2000f8e02ff */
[----:B------:R-:W-:Y:S01]  /*0dc0*/  ULOP3.LUT UR5, UR6, 0x1, URZ, 0xc0, !UPT ;  /* 0x0000000106057892 */ /* 0x000fe2000f8ec03f */
[----:B------:R-:W-:-:S03]  /*0dd0*/  IMAD.WIDE.U32 R22, R50, UR4, R70 ;  /* 0x0000000432167c25 */ /* 0x000fc6000f8e0046 */
[----:B------:R-:W-:Y:S01]  /*0de0*/  UISETP.NE.U32.AND UP1, UPT, UR5, 0x1, UPT ;  /* 0x000000010500788c */ /* 0x000fe2000bf25070 */
[C---:B------:R-:W-:Y:S01]  /*0df0*/  IMAD.WIDE.U32 R24, R50.reuse, UR4, R68 ;  /* 0x0000000432187c25 */ /* 0x040fe2000f8e0044 */
[----:B------:R-:W-:Y:S01]  /*0e00*/  IADD3 R85, R51, R23, RZ ;  /* 0x0000001733557210 */ /* 0x000fe20007ffe0ff */
[----:B------:R-:W-:Y:S02]  /*0e10*/  UMOV UR5, URZ ;  /* 0x0000003f00057c82 */ /* 0x000fe40008000000 */
[----:B------:R-:W-:Y:S01]  /*0e20*/  IMAD.WIDE.U32 R26, R50, UR4, R72 ;  /* 0x00000004321a7c25 */ /* 0x000fe2000f8e0048 */
[----:B------:R-:W-:-:S03]  /*0e30*/  PLOP3.LUT P1, PT, PT, PT, UP1, 0x80, 0x0 ;  /* 0x000000000000781c */ /* 0x000fc60003f2f018 */
[----:B------:R-:W-:-:S04]  /*0e40*/  IMAD.WIDE.U32 R28, R50, UR4, R74 ;  /* 0x00000004321c7c25 */ /* 0x000fc8000f8e004a */
[----:B------:R-:W-:Y:S01]  /*0e50*/  IMAD.WIDE.U32 R30, R50, UR4, R78 ;  /* 0x00000004321e7c25 */ /* 0x000fe2000f8e004e */
[----:B------:R-:W-:-:S03]  /*0e60*/  IADD3 R45, R51, R29, RZ ;  /* 0x0000001d332d7210 */ /* 0x000fc60007ffe0ff */
[----:B------:R-:W-:-:S04]  /*0e70*/  IMAD.WIDE.U32 R32, R50, UR4, R76 ;  /* 0x0000000432207c25 */ /* 0x000fc8000f8e004c */
[----:B------:R-:W-:-:S04]  /*0e80*/  IMAD.WIDE.U32 R34, R50, UR4, R80 ;  /* 0x0000000432227c25 */ /* 0x000fc8000f8e0050 */
[----:B------:R-:W-:-:S04]  /*0e90*/  IMAD.WIDE.U32 R36, R86, UR4, R36 ;  /* 0x0000000456247c25 */ /* 0x000fc8000f8e0024 */
[----:B------:R-:W-:Y:S01]  /*0ea0*/  IMAD R87, R87, UR4, R38 ;  /* 0x0000000457577c24 */ /* 0x000fe2000f8e0226 */
[----:B------:R-:W-:Y:S01]  /*0eb0*/  UIADD3 UR4, UR4, 0x1, URZ ;  /* 0x0000000104047890 */ /* 0x000fe2000fffe03f */
[----:B------:R-:W-:Y:S02]  /*0ec0*/  IMAD.IADD R83, R21, 0x1, R51 ;  /* 0x0000000115537824 */ /* 0x000fe400078e0233 */
[C---:B------:R-:W-:Y:S02]  /*0ed0*/  IMAD.IADD R53, R51.reuse, 0x1, R25 ;  /* 0x0000000133357824 */ /* 0x040fe400078e0219 */
[----:B------:R-:W-:Y:S01]  /*0ee0*/  IMAD.IADD R55, R51, 0x1, R27 ;  /* 0x0000000133377824 */ /* 0x000fe200078e021b */
[----:B--2---:R-:W-:Y:S01]  /*0ef0*/  ISETP.LE.AND P0, PT, R39, UR4, PT ;  /* 0x0000000427007c0c */ /* 0x004fe2000bf03270 */
[C---:B------:R-:W-:Y:S02]  /*0f00*/  IMAD.IADD R41, R51.reuse, 0x1, R31 ;  /* 0x0000000133297824 */ /* 0x040fe400078e021f */
[C---:B------:R-:W-:Y:S01]  /*0f10*/  IMAD.IADD R39, R51.reuse, 0x1, R33 ;  /* 0x0000000133277824 */ /* 0x040fe200078e0221 */
[----:B------:R-:W-:Y:S01]  /*0f20*/  IADD3 R51, R51, R35, RZ ;  /* 0x0000002333337210 */ /* 0x000fe20007ffe0ff */
[----:B------:R-:W-:Y:S01]  /*0f30*/  IMAD.IADD R87, R37, 0x1, R87 ;  /* 0x0000000125577824 */ /* 0x000fe200078e0257 */
[----:B------:R-:W-:Y:S07]  /*0f40*/  @!P2 BRA `(.L_x_246) ;  /* 0x0000000800b4a947 */ /* 0x000fee0003800000 */
[----:B------:R-:W-:Y:S01]  /*0f50*/  ULOP3.LUT UR5, UR6, 0x1, URZ, 0xc0, !UPT ;  /* 0x0000000106057892 */ /* 0x000fe2000f8ec03f */
[----:B------:R-:W-:Y:S01]  /*0f60*/  ULDC.64 UR10, c[0x0][0x228] ;  /* 0x00008a00000a7ab9 */ /* 0x000fe20000000a00 */
[----:B------:R-:W-:Y:S02]  /*0f70*/  ULDC.64 UR14, c[0x0][0x2b8] ;  /* 0x0000ae00000e7ab9 */ /* 0x000fe40000000a00 */
[----:B------:R-:W-:Y:S01]  /*0f80*/  UIADD3 UR6, -UR5, UR6, URZ ;  /* 0x0000000605067290 */ /* 0x000fe2000fffe13f */
[----:B------:R-:W-:Y:S02]  /*0f90*/  ULDC.64 UR16, c[0x0][0x280] ;  /* 0x0000a00000107ab9 */ /* 0x000fe40000000a00 */
[----:B------:R-:W-:-:S09]  /*0fa0*/  UMOV UR5, URZ ;  /* 0x0000003f00057c82 */ /* 0x000fd20008000000 */
.L_x_247:
[----:B0-----:R-:W0:Y:S01]  /*0fb0*/  LDC.64 R42, c[0x0][0x260] ;  /* 0x00009800ff2a7b82 */ /* 0x001e220000000a00 */
[----:B------:R-:W-:Y:S01]  /*0fc0*/  USHF.R.S32.HI UR8, URZ, 0x1f, UR5 ;  /* 0x0000001f3f087899 */ /* 0x000fe20008011405 */
[----:B------:R-:W-:Y:S01]  /*0fd0*/  MOV R47, R83 ;  /* 0x00000053002f7202 */ /* 0x000fe20000000f00 */
[----:B------:R-:W-:Y:S01]  /*0fe0*/  IMAD.MOV.U32 R46, RZ, RZ, R20 ;  /* 0x000000ffff2e7224 */ /* 0x000fe200078e0014 */
[----:B------:R-:W-:Y:S01]  /*0ff0*/  MOV R52, R24 ;  /* 0x0000001800347202 */ /* 0x000fe20000000f00 */
[----:B------:R-:W-:Y:S02]  /*1000*/  IMAD.MOV.U32 R56, RZ, RZ, R22 ;  /* 0x000000ffff387224 */ /* 0x000fe400078e0016 */
[----:B------:R-:W-:Y:S02]  /*1010*/  IMAD.MOV.U32 R57, RZ, RZ, R85 ;  /* 0x000000ffff397224 */ /* 0x000fe400078e0055 */
[----:B------:R-:W-:Y:S02]  /*1020*/  IMAD.MOV.U32 R54, RZ, RZ, R26 ;  /* 0x000000ffff367224 */ /* 0x000fe400078e001a */
[----:B------:R-:W-:-:S02]  /*1030*/  IMAD.MOV.U32 R44, RZ, RZ, R28 ;  /* 0x000000ffff2c7224 */ /* 0x000fc400078e001c */
[----:B------:R-:W-:Y:S02]  /*1040*/  IMAD.MOV.U32 R40, RZ, RZ, R30 ;  /* 0x000000ffff287224 */ /* 0x000fe400078e001e */
[C---:B0-----:R-:W-:Y:S02]  /*1050*/  IMAD R38, R42.reuse, UR8, RZ ;  /* 0x000000082a267c24 */ /* 0x041fe4000f8e02ff */
[----:B------:R-:W-:-:S04]  /*1060*/  IMAD.WIDE.U32 R48, R42, UR5, R46 ;  /* 0x000000052a307c25 */ /* 0x000fc8000f8e002e */
[----:B------:R-:W-:Y:S01]  /*1070*/  IMAD R101, R43, UR5, R38 ;  /* 0x000000052b657c24 */ /* 0x000fe2000f8e0226 */
[----:B------:R-:W-:Y:S01]  /*1080*/  LEA R94, P2, R48, UR10, 0x1 ;  /* 0x0000000a305e7c11 */ /* 0x000fe2000f8408ff */
[----:B------:R-:W-:-:S04]  /*1090*/  IMAD.WIDE.U32 R58, R42, UR5, R56 ;  /* 0x000000052a3a7c25 */ /* 0x000fc8000f8e0038 */
[----:B------:R-:W-:Y:S01]  /*10a0*/  IMAD.IADD R49, R49, 0x1, R101 ;  /* 0x0000000131317824 */ /* 0x000fe200078e0265 */
[----:B------:R-:W-:Y:S01]  /*10b0*/  IADD3 R89, R101, R59, RZ ;  /* 0x0000003b65597210 */ /* 0x000fe20007ffe0ff */
[----:B------:R-:W-:-:S03]  /*10c0*/  IMAD.WIDE.U32 R92, R42, UR5, R52 ;  /* 0x000000052a5c7c25 */ /* 0x000fc6000f8e0034 */
[----:B------:R-:W-:Y:S01]  /*10d0*/  LEA.HI.X R95, R48, UR11, R49, 0x1, P2 ;  /* 0x0000000b305f7c11 */ /* 0x000fe200090f0c31 */
[C---:B------:R-:W-:Y:S01]  /*10e0*/  IMAD.IADD R59, R101.reuse, 0x1, R93 ;  /* 0x00000001653b7824 */ /* 0x040fe200078e025d */
[----:B------:R-:W-:Y:S01]  /*10f0*/  LEA R90, P2, R58, UR10, 0x1 ;  /* 0x0000000a3a5a7c11 */ /* 0x000fe2000f8408ff */
[----:B------:R-:W-:Y:S01]  /*1100*/  IMAD.WIDE.U32 R48, R42, UR5, R54 ;  /* 0x000000052a307c25 */ /* 0x000fe2000f8e0036 */
[----:B------:R-:W-:Y:S01]  /*1110*/  LEA R88, P3, R92, UR10, 0x1 ;  /* 0x0000000a5c587c11 */ /* 0x000fe2000f8608ff */
[----:B------:R-:W2:Y:S01]  /*1120*/  LDG.E.U16 R66, desc[UR12][R94.64] ;  /* 0x0000000c5e427981 */ /* 0x000ea2000c1e1500 */
[----:B------:R-:W-:Y:S01]  /*1130*/  LEA.HI.X R91, R58, UR11, R89, 0x1, P2 ;  /* 0x0000000b3a5b7c11 */ /* 0x000fe200090f0c59 */
[----:B------:R-:W-:Y:S01]  /*1140*/  IMAD.WIDE.U32 R96, R42, UR5, R40 ;  /* 0x000000052a607c25 */ /* 0x000fe2000f8e0028 */
[----:B------:R-:W-:Y:S02]  /*1150*/  LEA.HI.X R89, R92, UR11, R59, 0x1, P3 ;  /* 0x0000000b5c597c11 */ /* 0x000fe400098f0c3b */
[----:B------:R-:W-:Y:S01]  /*1160*/  LEA R92, P2, R48, UR10, 0x1 ;  /* 0x0000000a305c7c11 */ /* 0x000fe2000f8408ff */
[----:B------:R-:W-:Y:S01]  /*1170*/  IMAD.WIDE.U32 R58, R42, UR5, R44 ;  /* 0x000000052a3a7c25 */ /* 0x000fe2000f8e002c */
[C---:B------:R-:W-:Y:S01]  /*1180*/  IADD3 R49, R101.reuse, R49, RZ ;  /* 0x0000003165317210 */ /* 0x040fe20007ffe0ff */
[----:B------:R0:W3:Y:S03]  /*1190*/  LDG.E.U16 R70, desc[UR12][R88.64] ;  /* 0x0000000c58467981 */ /* 0x0000e6000c1e1500 */
[----:B------:R-:W-:Y:S01]  /*11a0*/  LEA.HI.X R93, R48, UR11, R49, 0x1, P2 ;  /* 0x0000000b305d7c11 */ /* 0x000fe200090f0c31 */
[C---:B------:R-:W-:Y:S01]  /*11b0*/  IMAD.IADD R49, R101.reuse, 0x1, R59 ;  /* 0x0000000165317824 */ /* 0x040fe200078e023b */
[C---:B------:R-:W-:Y:S01]  /*11c0*/  LEA R48, P2, R58.reuse, UR10, 0x1 ;  /* 0x0000000a3a307c11 */ /* 0x040fe2000f8408ff */
[----:B------:R-:W-:Y:S01]  /*11d0*/  IMAD.MOV.U32 R38, RZ, RZ, R32 ;  /* 0x000000ffff267224 */ /* 0x000fe200078e0020 */
[----:B------:R-:W-:Y:S01]  /*11e0*/  IADD3 R59, R101, R97, RZ ;  /* 0x00000061653b7210 */ /* 0x000fe20007ffe0ff */
[----:B------:R1:W4:Y:S01]  /*11f0*/  LDG.E.U16 R68, desc[UR12][R90.64] ;  /* 0x0000000c5a447981 */ /* 0x000322000c1e1500 */
[----:B------:R-:W-:-:S02]  /*1200*/  LEA.HI.X R49, R58, UR11, R49, 0x1, P2 ;  /* 0x0000000b3a317c11 */ /* 0x000fc400090f0c31 */
[C---:B------:R-:W-:Y:S01]  /*1210*/  LEA R58, P2, R96.reuse, UR10, 0x1 ;  /* 0x0000000a603a7c11 */ /* 0x040fe2000f8408ff */
[----:B------:R-:W5:Y:S01]  /*1220*/  LDG.E.U16 R92, desc[UR12][R92.64] ;  /* 0x0000000c5c5c7981 */ /* 0x000f62000c1e1500 */
[----:B------:R-:W-:Y:S02]  /*1230*/  MOV R50, R34 ;  /* 0x0000002200327202 */ /* 0x000fe40000000f00 */
[----:B------:R-:W-:Y:S01]  /*1240*/  LEA.HI.X R59, R96, UR11, R59, 0x1, P2 ;  /* 0x0000000b603b7c11 */ /* 0x000fe200090f0c3b */
[----:B------:R-:W-:Y:S01]  /*1250*/  IMAD.WIDE.U32 R96, R42, UR5, R38 ;  /* 0x000000052a607c25 */ /* 0x000fe2000f8e0026 */
[----:B------:R1:W2:Y:S03]  /*1260*/  LDG.E.U16 R72, desc[UR12][R48.64] ;  /* 0x0000000c30487981 */ /* 0x0002a6000c1e1500 */
[C---:B------:R-:W-:Y:S01]  /*1270*/  IMAD.IADD R97, R101.reuse, 0x1, R97 ;  /* 0x0000000165617824 */ /* 0x040fe200078e0261 */
[----:B------:R-:W-:Y:S01]  /*1280*/  LEA R98, P2, R96, UR10, 0x1 ;  /* 0x0000000a60627c11 */ /* 0x000fe2000f8408ff */
[----:B0-----:R-:W-:Y:S01]  /*1290*/  IMAD.WIDE.U32 R88, R42, UR5, R50 ;  /* 0x000000052a587c25 */ /* 0x001fe2000f8e0032 */
[----:B------:R-:W4:Y:S02]  /*12a0*/  LDG.E.U16 R58, desc[UR12][R58.64] ;  /* 0x0000000c3a3a7981 */ /* 0x000f24000c1e1500 */
[----:B------:R-:W-:Y:S01]  /*12b0*/  LEA.HI.X R99, R96, UR11, R97, 0x1, P2 ;  /* 0x0000000b60637c11 */ /* 0x000fe200090f0c61 */
[----:B------:R-:W-:Y:S01]  /*12c0*/  IMAD.IADD R89, R101, 0x1, R89 ;  /* 0x0000000165597824 */ /* 0x000fe200078e0259 */
[----:B-1----:R-:W-:-:S03]  /*12d0*/  LEA R90, P2, R88, UR10, 0x1 ;  /* 0x0000000a585a7c11 */ /* 0x002fc6000f8408ff */
[----:B------:R-:W2:Y:S01]  /*12e0*/  LDG.E.U16 R98, desc[UR12][R98.64] ;  /* 0x0000000c62627981 */ /* 0x000ea2000c1e1500 */
[----:B------:R-:W-:-:S05]  /*12f0*/  LEA.HI.X R91, R88, UR11, R89, 0x1, P2 ;  /* 0x0000000b585b7c11 */ /* 0x000fca00090f0c59 */
[----:B------:R0:W2:Y:S01]  /*1300*/  LDG.E.U16 R90, desc[UR12][R90.64] ;  /* 0x0000000c5a5a7981 */ /* 0x0000a2000c1e1500 */
[----:B------:R-:W-:-:S04]  /*1310*/  UIADD3 UR7, UR5, 0x1, URZ ;  /* 0x0000000105077890 */ /* 0x000fc8000fffe03f */
[----:B------:R-:W-:Y:S02]  /*1320*/  USHF.R.S32.HI UR9, URZ, 0x1f, UR7 ;  /* 0x0000001f3f097899 */ /* 0x000fe40008011407 */
[----:B------:R-:W-:-:S04]  /*1330*/  IMAD.WIDE.U32 R46, R42, UR7, R46 ;  /* 0x000000072a2e7c25 */ /* 0x000fc8000f8e002e */
[----:B------:R-:W-:-:S04]  /*1340*/  IMAD R48, R42, UR9, RZ ;  /* 0x000000092a307c24 */ /* 0x000fc8000f8e02ff */
[----:B------:R-:W-:Y:S01]  /*1350*/  IMAD R43, R43, UR7, R48 ;  /* 0x000000072b2b7c24 */ /* 0x000fe2000f8e0230 */
[----:B------:R-:W-:-:S03]  /*1360*/  LEA R48, P2, R46, UR10, 0x1 ;  /* 0x0000000a2e307c11 */ /* 0x000fc6000f8408ff */
[----:B------:R-:W-:-:S05]  /*1370*/  IMAD.IADD R47, R47, 0x1, R43 ;  /* 0x000000012f2f7824 */ /* 0x000fca00078e022b */
[----:B------:R-:W-:Y:S01]  /*1380*/  LEA.HI.X R49, R46, UR11, R47, 0x1, P2 ;  /* 0x0000000b2e317c11 */ /* 0x000fe200090f0c2f */
[----:B------:R-:W-:Y:S01]  /*1390*/  UIMAD UR8, UR8, UR14, URZ ;  /* 0x0000000e080872a4 */ /* 0x000fe2000f8e023f */
[----:B0-----:R-:W-:Y:S01]  /*13a0*/  MOV R91, UR5 ;  /* 0x00000005005b7c02 */ /* 0x001fe20008000f00 */
[----:B------:R-:W-:Y:S02]  /*13b0*/  IMAD.MOV.U32 R46, RZ, RZ, R36 ;  /* 0x000000ffff2e7224 */ /* 0x000fe400078e0024 */
[----:B------:R-:W-:Y:S01]  /*13c0*/  UIMAD UR8, UR5, UR15, UR8 ;  /* 0x0000000f050872a4 */ /* 0x000fe2000f8e0208 */
[----:B------:R-:W-:-:S04]  /*13d0*/  IMAD.WIDE.U32 R100, R42, UR7, R50 ;  /* 0x000000072a647c25 */ /* 0x000fc8000f8e0032 */
[----:B------:R-:W-:Y:S02]  /*13e0*/  IMAD.IADD R101, R43, 0x1, R101 ;  /* 0x000000012b657824 */ /* 0x000fe400078e0265 */
[----:B---3--:R-:W-:Y:S01]  /*13f0*/  IMAD.U32 R47, R70, 0x10000, RZ ;  /* 0x00010000462f7824 */ /* 0x008fe200078e00ff */
[----:B-----5:R-:W-:-:S05]  /*1400*/  SHF.L.U32 R92, R92, 0x10, RZ ;  /* 0x000000105c5c7819 */ /* 0x020fca00000006ff */
[----:B------:R-:W-:Y:S01]  /*1410*/  FMUL.FTZ R59, R61, R92 ;  /* 0x0000005c3d3b7220 */ /* 0x000fe20000410000 */
[----:B----4-:R-:W-:-:S03]  /*1420*/  IMAD.U32 R58, R58, 0x10000, RZ ;  /* 0x000100003a3a7824 */ /* 0x010fc600078e00ff */
[----:B------:R-:W-:Y:S01]  /*1430*/  FFMA.FTZ R97, R64, R47, R59 ;  /* 0x0000002f40617223 */ /* 0x000fe2000001003b */
[----:B--2---:R-:W-:Y:S02]  /*1440*/  IMAD.U32 R47, R72, 0x10000, RZ ;  /* 0x00010000482f7824 */ /* 0x004fe400078e00ff */
[----:B------:R-:W-:Y:S01]  /*1450*/  FMUL.FTZ R59, R61, R58 ;  /* 0x0000003a3d3b7220 */ /* 0x000fe20000410000 */
[----:B------:R-:W-:-:S03]  /*1460*/  IMAD.U32 R89, R98, 0x10000, RZ ;  /* 0x0001000062597824 */ /* 0x000fc600078e00ff */
[----:B------:R-:W-:Y:S01]  /*1470*/  FFMA.FTZ R70, R64, R47, R59 ;  /* 0x0000002f40467223 */ /* 0x000fe2000001003b */
[----:B------:R-:W-:Y:S01]  /*1480*/  SHF.L.U32 R90, R90, 0x10, RZ ;  /* 0x000000105a5a7819 */ /* 0x000fe200000006ff */
[----:B------:R-:W-:-:S04]  /*1490*/  IMAD.MOV.U32 R47, RZ, RZ, R87 ;  /* 0x000000ffff2f7224 */ /* 0x000fc800078e0057 */
[----:B------:R-:W-:-:S04]  /*14a0*/  FMUL.FTZ R90, R61, R90 ;  /* 0x0000005a3d5a7220 */ /* 0x000fc80000410000 */
[----:B------:R-:W-:Y:S01]  /*14b0*/  FFMA.FTZ R99, R64, R89, R90 ;  /* 0x0000005940637223 */ /* 0x000fe2000001005a */
[----:B------:R-:W-:-:S04]  /*14c0*/  IMAD.WIDE.U32 R90, R91, UR14, R46 ;  /* 0x0000000e5b5a7c25 */ /* 0x000fc8000f8e002e */
[----:B------:R-:W-:Y:S01]  /*14d0*/  IMAD.WIDE.U32 R88, R42, UR7, R56 ;  /* 0x000000072a587c25 */ /* 0x000fe2000f8e0038 */
[----:B------:R-:W-:Y:S02]  /*14e0*/  LEA R58, P2, R90, UR16, 0x1 ;  /* 0x000000105a3a7c11 */ /* 0x000fe4000f8408ff */
[----:B------:R-:W-:Y:S01]  /*14f0*/  IADD3 R57, R91, UR8, RZ ;  /* 0x000000085b397c10 */ /* 0x000fe2000fffe0ff */
[----:B------:R-:W-:-:S03]  /*1500*/  IMAD.WIDE.U32 R92, R42, UR7, R54 ;  /* 0x000000072a5c7c25 */ /* 0x000fc6000f8e0036 */
[----:B------:R-:W-:Y:S01]  /*1510*/  LEA.HI.X R59, R90, UR17, R57, 0x1, P2 ;  /* 0x000000115a3b7c11 */ /* 0x000fe200090f0c39 */
[----:B------:R-:W-:Y:S01]  /*1520*/  IMAD.WIDE.U32 R90, R42, UR7, R52 ;  /* 0x000000072a5a7c25 */ /* 0x000fe2000f8e0034 */
[----:B------:R-:W-:-:S03]  /*1530*/  LEA R56, P2, R88, UR10, 0x1 ;  /* 0x0000000a58387c11 */ /* 0x000fc6000f8408ff */
[----:B------:R-:W-:Y:S02]  /*1540*/  IMAD.U32 R68, R68, 0x10000, RZ ;  /* 0x0001000044447824 */ /* 0x000fe400078e00ff */
[C---:B------:R-:W-:Y:S02]  /*1550*/  IMAD.IADD R57, R43.reuse, 0x1, R89 ;  /* 0x000000012b397824 */ /* 0x040fe400078e0259 */
[C---:B------:R-:W-:Y:S01]  /*1560*/  IMAD.IADD R89, R43.reuse, 0x1, R91 ;  /* 0x000000012b597824 */ /* 0x040fe200078e025b */
[----:B------:R-:W-:Y:S01]  /*1570*/  IADD3 R91, R43, R93, RZ ;  /* 0x0000005d2b5b7210 */ /* 0x000fe20007ffe0ff */
[----:B------:R-:W-:Y:S02]  /*1580*/  IMAD.U32 R93, R66, 0x10000, RZ ;  /* 0x00010000425d7824 */ /* 0x000fe400078e00ff */
[----:B------:R-:W-:Y:S01]  /*1590*/  FMUL.FTZ R95, R61, R68 ;  /* 0x000000443d5f7220 */ /* 0x000fe20000410000 */
[----:B------:R-:W-:Y:S01]  /*15a0*/  FMUL.FTZ R54, R60, R99 ;  /* 0x000000633c367220 */ /* 0x000fe20000410000 */
[----:B------:R-:W-:Y:S01]  /*15b0*/  LEA.HI.X R57, R88, UR11, R57, 0x1, P2 ;  /* 0x0000000b58397c11 */ /* 0x000fe200090f0c39 */
[----:B------:R-:W-:Y:S01]  /*15c0*/  FMUL.FTZ R97, R60, R97 ;  /* 0x000000613c617220 */ /* 0x000fe20000410000 */
[----:B------:R-:W-:Y:S01]  /*15d0*/  LEA R88, P2, R90, UR10, 0x1 ;  /* 0x0000000a5a587c11 */ /* 0x000fe2000f8408ff */
[----:B------:R-:W-:Y:S01]  /*15e0*/  FFMA.FTZ R52, R64, R93, R95 ;  /* 0x0000005d40347223 */ /* 0x000fe2000001005f */
[----:B------:R-:W-:Y:S01]  /*15f0*/  FFMA.FTZ R93, R63, R70, R54 ;  /* 0x000000463f5d7223 */ /* 0x000fe20000010036 */
[----:B------:R-:W-:Y:S01]  /*1600*/  IMAD.WIDE.U32 R94, R42, UR7, R44 ;  /* 0x000000072a5e7c25 */ /* 0x000fe2000f8e002c */
[----:B------:R-:W-:-:S03]  /*1610*/  LEA.HI.X R89, R90, UR11, R89, 0x1, P2 ;  /* 0x0000000b5a597c11 */ /* 0x000fc600090f0c59 */
[----:B------:R-:W-:Y:S01]  /*1620*/  FFMA.FTZ R97, R63, R52, R97 ;  /* 0x000000343f617223 */ /* 0x000fe20000010061 */
[----:B------:R-:W-:Y:S01]  /*1630*/  LEA R90, P2, R92, UR10, 0x1 ;  /* 0x0000000a5c5a7c11 */ /* 0x000fe2000f8408ff */
[----:B------:R-:W-:-:S03]  /*1640*/  FMUL.FTZ R93, R0, R93 ;  /* 0x0000005d005d7220 */ /* 0x000fc60000410000 */
[----:B------:R-:W-:Y:S01]  /*1650*/  LEA.HI.X R91, R92, UR11, R91, 0x1, P2 ;  /* 0x0000000b5c5b7c11 */ /* 0x000fe200090f0c5b */
[----:B------:R-:W-:Y:S01]  /*1660*/  FFMA.FTZ R97, R62, R97, R93 ;  /* 0x000000613e617223 */ /* 0x000fe2000001005d */
[C---:B------:R-:W-:Y:S02]  /*1670*/  LEA R92, P2, R94.reuse, UR10, 0x1 ;  /* 0x0000000a5e5c7c11 */ /* 0x040fe4000f8408ff */
[----:B------:R-:W-:Y:S02]  /*1680*/  IADD3 R93, R43, R95, RZ ;  /* 0x0000005f2b5d7210 */ /* 0x000fe40007ffe0ff */
[----:B------:R-:W-:Y:S02]  /*1690*/  F2FP.BF16.F32.PACK_AB R97, RZ, R97 ;  /* 0x00000061ff61723e */ /* 0x000fe400000010ff */
[----:B------:R-:W-:Y:S01]  /*16a0*/  LEA.HI.X R93, R94, UR11, R93, 0x1, P2 ;  /* 0x0000000b5e5d7c11 */ /* 0x000fe200090f0c5d */
[----:B------:R-:W-:Y:S01]  /*16b0*/  IMAD.WIDE.U32 R94, R42, UR7, R40 ;  /* 0x000000072a5e7c25 */ /* 0x000fe2000f8e0028 */
[----:B------:R-:W-:-:S03]  /*16c0*/  LEA R96, P2, R100, UR10, 0x1 ;  /* 0x0000000a64607c11 */ /* 0x000fc6000f8408ff */
[----:B------:R-:W-:Y:S01]  /*16d0*/  IMAD.WIDE.U32 R98, R42, UR7, R38 ;  /* 0x000000072a627c25 */ /* 0x000fe2000f8e0026 */
[----:B------:R-:W-:Y:S02]  /*16e0*/  PRMT R38, R97, 0x7610, R38 ;  /* 0x0000761061267816 */ /* 0x000fe40000000026 */
[----:B------:R-:W-:Y:S01]  /*16f0*/  LEA.HI.X R97, R100, UR11, R101, 0x1, P2 ;  /* 0x0000000b64617c11 */ /* 0x000fe200090f0c65 */
[C---:B------:R-:W-:Y:S01]  /*1700*/  IMAD.IADD R101, R43.reuse, 0x1, R95 ;  /* 0x000000012b657824 */ /* 0x040fe200078e025f */
[----:B------:R-:W-:Y:S02]  /*1710*/  LEA R42, P2, R94, UR10, 0x1 ;  /* 0x0000000a5e2a7c11 */ /* 0x000fe4000f8408ff */
[----:B------:R-:W-:Y:S02]  /*1720*/  LEA R100, P3, R98, UR10, 0x1 ;  /* 0x0000000a62647c11 */ /* 0x000fe4000f8608ff */
[----:B------:R-:W-:Y:S01]  /*1730*/  IADD3 R95, R43, R99, RZ ;  /* 0x000000632b5f7210 */ /* 0x000fe20007ffe0ff */
[----:B------:R0:W-:Y:S01]  /*1740*/  STG.E.U16 desc[UR12][R58.64], R38 ;  /* 0x000000263a007986 */ /* 0x0001e2000c10150c */
[----:B------:R-:W-:-:S02]  /*1750*/  LEA.HI.X R43, R94, UR11, R101, 0x1, P2 ;  /* 0x0000000b5e2b7c11 */ /* 0x000fc400090f0c65 */
[----:B------:R-:W-:Y:S01]  /*1760*/  LEA.HI.X R101, R98, UR11, R95, 0x1, P3 ;  /* 0x0000000b62657c11 */ /* 0x000fe200098f0c5f */
[----:B------:R-:W0:Y:S04]  /*1770*/  LDG.E.U16 R90, desc[UR12][R90.64] ;  /* 0x0000000c5a5a7981 */ /* 0x000e28000c1e1500 */
[----:B------:R-:W2:Y:S04]  /*1780*/  LDG.E.U16 R96, desc[UR12][R96.64] ;  /* 0x0000000c60607981 */ /* 0x000ea8000c1e1500 */
[----:B------:R-:W3:Y:S04]  /*1790*/  LDG.E.U16 R42, desc[UR12][R42.64] ;  /* 0x0000000c2a2a7981 */ /* 0x000ee8000c1e1500 */
[----:B------:R-:W4:Y:S04]  /*17a0*/  LDG.E.U16 R100, desc[UR12][R100.64] ;  /* 0x0000000c64647981 */ /* 0x000f28000c1e1500 */
[----:B------:R-:W5:Y:S04]  /*17b0*/  LDG.E.U16 R56, desc[UR12][R56.64] ;  /* 0x0000000c38387981 */ /* 0x000f68000c1e1500 */
[----:B------:R-:W5:Y:S04]  /*17c0*/  LDG.E.U16 R92, desc[UR12][R92.64] ;  /* 0x0000000c5c5c7981 */ /* 0x000f68000c1e1500 */
[----:B------:R-:W5:Y:S04]  /*17d0*/  LDG.E.U16 R48, desc[UR12][R48.64] ;  /* 0x0000000c30307981 */ /* 0x000f68000c1e1500 */
[----:B------:R1:W5:Y:S01]  /*17e0*/  LDG.E.U16 R88, desc[UR12][R88.64] ;  /* 0x0000000c58587981 */ /* 0x000362000c1e1500 */
[----:B------:R-:W-:-:S04]  /*17f0*/  UIMAD UR9, UR9, UR14, URZ ;  /* 0x0000000e090972a4 */ /* 0x000fc8000f8e023f */
[----:B------:R-:W-:Y:S02]  /*1800*/  UIMAD UR9, UR7, UR15, UR9 ;  /* 0x0000000f070972a4 */ /* 0x000fe4000f8e0209 */
[----:B------:R-:W-:Y:S02]  /*1810*/  UIADD3 UR6, UR6, -0x2, URZ ;  /* 0xfffffffe06067890 */ /* 0x000fe4000fffe03f */
[----:B------:R-:W-:Y:S01]  /*1820*/  UIADD3 UR5, UR5, 0x2, URZ ;  /* 0x0000000205057890 */ /* 0x000fe2000fffe03f */
[----:B0-----:R-:W-:Y:S01]  /*1830*/  IMAD.U32 R38, R90, 0x10000, RZ ;  /* 0x000100005a267824 */ /* 0x001fe200078e00ff */
[----:B--2---:R-:W-:-:S03]  /*1840*/  SHF.L.U32 R40, R96, 0x10, RZ ;  /* 0x0000001060287819 */ /* 0x004fc600000006ff */
[C---:B------:R-:W-:Y:S01]  /*1850*/  FMUL.FTZ R91, R61.reuse, R38 ;  /* 0x000000263d5b7220 */ /* 0x040fe20000410000 */
[----:B---3--:R-:W-:Y:S02]  /*1860*/  IMAD.U32 R38, R42, 0x10000, RZ ;  /* 0x000100002a267824 */ /* 0x008fe400078e00ff */
[C---:B-1----:R-:W-:Y:S01]  /*1870*/  FMUL.FTZ R89, R61.reuse, R40 ;  /* 0x000000283d597220 */ /* 0x042fe20000410000 */
[----:B----4-:R-:W-:Y:S02]  /*1880*/  IMAD.U32 R43, R100, 0x10000, RZ ;  /* 0x00010000642b7824 */ /* 0x010fe400078e00ff */
[----:B------:R-:W-:Y:S01]  /*1890*/  FMUL.FTZ R38, R61, R38 ;  /* 0x000000263d267220 */ /* 0x000fe20000410000 */
[----:B-----5:R-:W-:Y:S01]  /*18a0*/  SHF.L.U32 R56, R56, 0x10, RZ ;  /* 0x0000001038387819 */ /* 0x020fe200000006ff */
[----:B------:R-:W-:Y:S01]  /*18b0*/  FFMA.FTZ R89, R64, R43, R89 ;  /* 0x0000002b40597223 */ /* 0x000fe20000010059 */
[----:B------:R-:W-:-:S03]  /*18c0*/  IMAD.U32 R57, R92, 0x10000, RZ ;  /* 0x000100005c397824 */ /* 0x000fc600078e00ff */
[----:B------:R-:W-:Y:S01]  /*18d0*/  FMUL.FTZ R56, R61, R56 ;  /* 0x000000383d387220 */ /* 0x000fe20000410000 */
[----:B------:R-:W-:Y:S01]  /*18e0*/  FMUL.FTZ R40, R60, R89 ;  /* 0x000000593c287220 */ /* 0x000fe20000410000 */
[----:B------:R-:W-:Y:S02]  /*18f0*/  IMAD.U32 R43, R48, 0x10000, RZ ;  /* 0x00010000302b7824 */ /* 0x000fe400078e00ff */
[C---:B------:R-:W-:Y:S01]  /*1900*/  FFMA.FTZ R38, R64.reuse, R57, R38 ;  /* 0x0000003940267223 */ /* 0x040fe20000010026 */
[----:B------:R-:W-:Y:S01]  /*1910*/  MOV R57, UR7 ;  /* 0x0000000700397c02 */ /* 0x000fe20008000f00 */
[----:B------:R-:W-:Y:S02]  /*1920*/  FFMA.FTZ R56, R64, R43, R56 ;  /* 0x0000002b40387223 */ /* 0x000fe40000010038 */
[----:B------:R-:W-:Y:S01]  /*1930*/  FFMA.FTZ R43, R63, R38, R40 ;  /* 0x000000263f2b7223 */ /* 0x000fe20000010028 */
[----:B------:R-:W-:-:S03]  /*1940*/  IMAD.U32 R59, R88, 0x10000, RZ ;  /* 0x00010000583b7824 */ /* 0x000fc600078e00ff */
[----:B------:R-:W-:Y:S01]  /*1950*/  FMUL.FTZ R49, R0, R43 ;  /* 0x0000002b00317220 */ /* 0x000fe20000410000 */
[----:B------:R-:W-:Y:S01]  /*1960*/  FFMA.FTZ R59, R64, R59, R91 ;  /* 0x0000003b403b7223 */ /* 0x000fe2000001005b */
[----:B------:R-:W-:-:S04]  /*1970*/  IMAD.WIDE.U32 R42, R57, UR14, R46 ;  /* 0x0000000e392a7c25 */ /* 0x000fc8000f8e002e */
[----:B------:R-:W-:Y:S01]  /*1980*/  FMUL.FTZ R59, R60, R59 ;  /* 0x0000003b3c3b7220 */ /* 0x000fe20000410000 */
[----:B------:R-:W-:Y:S01]  /*1990*/  VIADD R43, R43, UR9 ;  /* 0x000000092b2b7c36 */ /* 0x000fe20008000000 */
[C---:B------:R-:W-:Y:S02]  /*19a0*/  LEA R46, P2, R42.reuse, UR16, 0x1 ;  /* 0x000000102a2e7c11 */ /* 0x040fe4000f8408ff */
[----:B------:R-:W-:Y:S02]  /*19b0*/  FFMA.FTZ R59, R63, R56, R59 ;  /* 0x000000383f3b7223 */ /* 0x000fe4000001003b */
[----:B------:R-:W-:Y:S02]  /*19c0*/  LEA.HI.X R47, R42, UR17, R43, 0x1, P2 ;  /* 0x000000112a2f7c11 */ /* 0x000fe400090f0c2b */
[----:B------:R-:W-:Y:S01]  /*19d0*/  ISETP.NE.AND P2, PT, RZ, UR6, PT ;  /* 0x00000006ff007c0c */ /* 0x000fe2000bf45270 */
[----:B------:R-:W-:-:S05]  /*19e0*/  FFMA.FTZ R49, R62, R59, R49 ;  /* 0x0000003b3e317223 */ /* 0x000fca0000010031 */
[----:B------:R-:W-:-:S05]  /*19f0*/  F2FP.BF16.F32.PACK_AB R49, RZ, R49 ;  /* 0x00000031ff31723e */ /* 0x000fca00000010ff */
[----:B------:R0:W-:Y:S02]  /*1a00*/  STG.E.U16 desc[UR12][R46.64], R49 ;  /* 0x000000312e007986 */ /* 0x0001e4000c10150c */
[----:B------:R-:W-:Y:S05]  /*1a10*/  @P2 BRA `(.L_x_247) ;  /* 0xfffffff400642947 */ /* 0x000fea000383ffff */
.L_x_246:
[----:B------:R-:W-:Y:S05]  /*1a20*/  @P1 BRA `(.L_x_248) ;  /* 0x00000004005c1947 */ /* 0x000fea0003800000 */
[----:B------:R-:W1:Y:S01]  /*1a30*/  LDC.64 R42, c[0x0][0x260] ;  /* 0x00009800ff2a7b82 */ /* 0x000e620000000a00 */
[----:B------:R-:W-:Y:S01]  /*1a40*/  USHF.R.S32.HI UR6, URZ, 0x1f, UR5 ;  /* 0x0000001f3f067899 */ /* 0x000fe20008011405 */
[----:B------:R-:W-:Y:S01]  /*1a50*/  IMAD.MOV.U32 R82, RZ, RZ, R20 ;  /* 0x000000ffff527224 */ /* 0x000fe200078e0014 */
[----:B------:R-:W-:Y:S01]  /*1a60*/  MOV R84, R22 ;  /* 0x0000001600547202 */ /* 0x000fe20000000f00 */
[----:B------:R-:W-:Y:S01]  /*1a70*/  IMAD.MOV.U32 R52, RZ, RZ, R24 ;  /* 0x000000ffff347224 */ /* 0x000fe200078e0018 */
[----:B------:R-:W-:Y:S01]  /*1a80*/  MOV R44, R28 ;  /* 0x0000001c002c7202 */ /* 0x000fe20000000f00 */
[----:B------:R-:W-:Y:S01]  /*1a90*/  IMAD.MOV.U32 R40, RZ, RZ, R30 ;  /* 0x000000ffff287224 */ /* 0x000fe200078e001e */
[----:B0-----:R-:W-:Y:S01]  /*1aa0*/  MOV R47, R39 ;  /* 0x00000027002f7202 */ /* 0x001fe20000000f00 */
[----:B------:R-:W-:Y:S01]  /*1ab0*/  IMAD.MOV.U32 R54, RZ, RZ, R26 ;  /* 0x000000ffff367224 */ /* 0x000fe200078e001a */
[----:B------:R-:W-:Y:S01]  /*1ac0*/  ULDC.64 UR8, c[0x0][0x228] ;  /* 0x00008a0000087ab9 */ /* 0x000fe20000000a00 */
[----:B------:R-:W-:-:S02]  /*1ad0*/  IMAD.MOV.U32 R46, RZ, RZ, R32 ;  /* 0x000000ffff2e7224 */ /* 0x000fc400078e0020 */
[----:B------:R-:W-:Y:S02]  /*1ae0*/  IMAD.MOV.U32 R50, RZ, RZ, R34 ;  /* 0x000000ffff327224 */ /* 0x000fe400078e0022 */
[C---:B-1----:R-:W-:Y:S02]  /*1af0*/  IMAD R20, R42.reuse, UR6, RZ ;  /* 0x000000062a147c24 */ /* 0x042fe4000f8e02ff */
[----:B------:R-:W-:-:S04]  /*1b00*/  IMAD.WIDE.U32 R24, R42, UR5, R84 ;  /* 0x000000052a187c25 */ /* 0x000fc8000f8e0054 */
[----:B------:R-:W-:Y:S01]  /*1b10*/  IMAD R37, R43, UR5, R20 ;  /* 0x000000052b257c24 */ /* 0x000fe2000f8e0214 */
[----:B------:R-:W-:Y:S01]  /*1b20*/  LEA R26, P2, R24, UR8, 0x1 ;  /* 0x00000008181a7c11 */ /* 0x000fe2000f8408ff */
[----:B------:R-:W-:-:S04]  /*1b30*/  IMAD.WIDE.U32 R20, R42, UR5, R82 ;  /* 0x000000052a147c25 */ /* 0x000fc8000f8e0052 */
[----:B------:R-:W-:Y:S01]  /*1b40*/  IMAD.IADD R23, R21, 0x1, R37 ;  /* 0x0000000115177824 */ /* 0x000fe200078e0225 */
[----:B------:R-:W-:Y:S01]  /*1b50*/  IADD3 R21, R37, R25, RZ ;  /* 0x0000001925157210 */ /* 0x000fe20007ffe0ff */
[----:B------:R-:W-:Y:S01]  /*1b60*/  IMAD.WIDE.U32 R38, R42, UR5, R40 ;  /* 0x000000052a267c25 */ /* 0x000fe2000f8e0028 */
[----:B------:R-:W-:Y:S02]  /*1b70*/  LEA R22, P1, R20, UR8, 0x1 ;  /* 0x0000000814167c11 */ /* 0x000fe4000f8208ff */
[----:B------:R-:W-:Y:S01]  /*1b80*/  LEA.HI.X R27, R24, UR9, R21, 0x1, P2 ;  /* 0x00000009181b7c11 */ /* 0x000fe200090f0c15 */
[----:B------:R-:W-:Y:S01]  /*1b90*/  IMAD.WIDE.U32 R28, R42, UR5, R52 ;  /* 0x000000052a1c7c25 */ /* 0x000fe2000f8e0034 */
[----:B------:R-:W-:-:S03]  /*1ba0*/  LEA.HI.X R23, R20, UR9, R23, 0x1, P1 ;  /* 0x0000000914177c11 */ /* 0x000fc600088f0c17 */
[----:B------:R-:W-:Y:S01]  /*1bb0*/  IMAD.WIDE.U32 R30, R42, UR5, R54 ;  /* 0x000000052a1e7c25 */ /* 0x000fe2000f8e0036 */
[----:B------:R-:W-:Y:S01]  /*1bc0*/  LEA R20, P1, R28, UR8, 0x1 ;  /* 0x000000081c147c11 */ /* 0x000fe2000f8208ff */
[----:B------:R-:W2:Y:S02]  /*1bd0*/  LDG.E.U16 R26, desc[UR12][R26.64] ;  /* 0x0000000c1a1a7981 */ /* 0x000ea4000c1e1500 */
[----:B------:R-:W-:Y:S01]  /*1be0*/  IMAD.WIDE.U32 R32, R42, UR5, R44 ;  /* 0x000000052a207c25 */ /* 0x000fe2000f8e002c */
[----:B------:R-:W-:Y:S01]  /*1bf0*/  LEA R24, P2, R30, UR8, 0x1 ;  /* 0x000000081e187c11 */ /* 0x000fe2000f8408ff */
[----:B------:R-:W3:Y:S02]  /*1c00*/  LDG.E.U16 R22, desc[UR12][R22.64] ;  /* 0x0000000c16167981 */ /* 0x000ee4000c1e1500 */
[----:B------:R-:W-:Y:S01]  /*1c10*/  IMAD.WIDE.U32 R40, R42, UR5, R46 ;  /* 0x000000052a287c25 */ /* 0x000fe2000f8e002e */
[----:B------:R-:W-:-:S03]  /*1c20*/  LEA R34, P3, R32, UR8, 0x1 ;  /* 0x0000000820227c11 */ /* 0x000fc6000f8608ff */
[----:B------:R-:W-:-:S04]  /*1c30*/  IMAD.WIDE.U32 R42, R42, UR5, R50 ;  /* 0x000000052a2a7c25 */ /* 0x000fc8000f8e0032 */
[C---:B------:R-:W-:Y:S01]  /*1c40*/  IMAD.IADD R21, R37.reuse, 0x1, R29 ;  /* 0x0000000125157824 */ /* 0x040fe200078e021d */
[----:B------:R-:W-:Y:S01]  /*1c50*/  LEA R44, P4, R42, UR8, 0x1 ;  /* 0x000000082a2c7c11 */ /* 0x000fe2000f8808ff */
[C---:B------:R-:W-:Y:S02]  /*1c60*/  IMAD.IADD R29, R37.reuse, 0x1, R43 ;  /* 0x00000001251d7824 */ /* 0x040fe400078e022b */
[C---:B------:R-:W-:Y:S01]  /*1c70*/  IMAD.IADD R25, R37.reuse, 0x1, R31 ;  /* 0x0000000125197824 */ /* 0x040fe200078e021f */
[C---:B------:R-:W-:Y:S02]  /*1c80*/  IADD3 R31, R37.reuse, R33, RZ ;  /* 0x00000021251f7210 */ /* 0x040fe40007ffe0ff */
[----:B------:R-:W-:Y:S02]  /*1c90*/  LEA.HI.X R21, R28, UR9, R21, 0x1, P1 ;  /* 0x000000091c157c11 */ /* 0x000fe400088f0c15 */
[----:B------:R-:W-:Y:S01]  /*1ca0*/  LEA.HI.X R45, R42, UR9, R29, 0x1, P4 ;  /* 0x000000092a2d7c11 */ /* 0x000fe2000a0f0c1d */
[----:B------:R-:W-:Y:S01]  /*1cb0*/  IMAD.IADD R29, R37, 0x1, R39 ;  /* 0x00000001251d7824 */ /* 0x000fe200078e0227 */
[----:B------:R-:W-:Y:S01]  /*1cc0*/  LEA.HI.X R25, R30, UR9, R25, 0x1, P2 ;  /* 0x000000091e197c11 */ /* 0x000fe200090f0c19 */
[----:B------:R-:W4:Y:S01]  /*1cd0*/  LDG.E.U16 R20, desc[UR12][R20.64] ;  /* 0x0000000c14147981 */ /* 0x000f22000c1e1500 */
[----:B------:R-:W-:-:S02]  /*1ce0*/  LEA.HI.X R35, R32, UR9, R31, 0x1, P3 ;  /* 0x0000000920237c11 */ /* 0x000fc400098f0c1f */
[----:B------:R-:W-:Y:S01]  /*1cf0*/  LEA R28, P1, R38, UR8, 0x1 ;  /* 0x00000008261c7c11 */ /* 0x000fe2000f8208ff */
[----:B------:R-:W5:Y:S01]  /*1d00*/  LDG.E.U16 R44, desc[UR12][R44.64] ;  /* 0x0000000c2c2c7981 */ /* 0x000f62000c1e1500 */
[----:B------:R-:W-:Y:S02]  /*1d10*/  LEA R30, P2, R40, UR8, 0x1 ;  /* 0x00000008281e7c11 */ /* 0x000fe4000f8408ff */
[----:B------:R-:W-:Y:S01]  /*1d20*/  IADD3 R31, R37, R41, RZ ;  /* 0x00000029251f7210 */ /* 0x000fe20007ffe0ff */
[----:B------:R4:W3:Y:S01]  /*1d30*/  LDG.E.U16 R24, desc[UR12][R24.64] ;  /* 0x0000000c18187981 */ /* 0x0008e2000c1e1500 */
[----:B------:R-:W-:Y:S02]  /*1d40*/  LEA.HI.X R29, R38, UR9, R29, 0x1, P1 ;  /* 0x00000009261d7c11 */ /* 0x000fe400088f0c1d */
[----:B------:R-:W-:Y:S01]  /*1d50*/  LEA.HI.X R31, R40, UR9, R31, 0x1, P2 ;  /* 0x00000009281f7c11 */ /* 0x000fe200090f0c1f */
[----:B------:R-:W3:Y:S01]  /*1d60*/  LDG.E.U16 R34, desc[UR12][R34.64] ;  /* 0x0000000c22227981 */ /* 0x000ee2000c1e1500 */
[----:B------:R-:W0:Y:S03]  /*1d70*/  LDC.64 R38, c[0x0][0x2b8] ;  /* 0x0000ae00ff267b82 */ /* 0x000e260000000a00 */
[----:B------:R-:W3:Y:S04]  /*1d80*/  LDG.E.U16 R28, desc[UR12][R28.64] ;  /* 0x0000000c1c1c7981 */ /* 0x000ee8000c1e1500 */
[----:B------:R-:W3:Y:S01]  /*1d90*/  LDG.E.U16 R30, desc[UR12][R30.64] ;  /* 0x0000000c1e1e7981 */ /* 0x000ee2000c1e1500 */
[----:B------:R-:W-:-:S02]  /*1da0*/  MOV R86, R36 ;  /* 0x0000002400567202 */ /* 0x000fc40000000f00 */
[----:B--2---:R-:W-:-:S05]  /*1db0*/  SHF.L.U32 R26, R26, 0x10, RZ ;  /* 0x000000101a1a7819 */ /* 0x004fca00000006ff */
[----:B------:R-:W-:Y:S01]  /*1dc0*/  FMUL.FTZ R26, R61, R26 ;  /* 0x0000001a3d1a7220 */ /* 0x000fe20000410000 */
[----:B----4-:R-:W-:Y:S01]  /*1dd0*/  IMAD.U32 R25, R20, 0x10000, RZ ;  /* 0x0001000014197824 */ /* 0x010fe200078e00ff */
[----:B-----5:R-:W-:Y:S01]  /*1de0*/  SHF.L.U32 R20, R44, 0x10, RZ ;  /* 0x000000102c147819 */ /* 0x020fe200000006ff */
[----:B---3--:R-:W-:-:S04]  /*1df0*/  IMAD.U32 R32, R24, 0x10000, RZ ;  /* 0x0001000018207824 */ /* 0x008fc800078e00ff */
[C---:B------:R-:W-:Y:S01]  /*1e00*/  FMUL.FTZ R27, R61.reuse, R20 ;  /* 0x000000143d1b7220 */ /* 0x040fe20000410000 */
[C---:B------:R-:W-:Y:S01]  /*1e10*/  FMUL.FTZ R33, R61.reuse, R32 ;  /* 0x000000203d217220 */ /* 0x040fe20000410000 */
[----:B------:R-:W-:Y:S02]  /*1e20*/  IMAD.U32 R28, R28, 0x10000, RZ ;  /* 0x000100001c1c7824 */ /* 0x000fe400078e00ff */
[----:B------:R-:W-:Y:S02]  /*1e30*/  IMAD.U32 R21, R30, 0x10000, RZ ;  /* 0x000100001e157824 */ /* 0x000fe400078e00ff */
[----:B------:R-:W-:Y:S01]  /*1e40*/  FMUL.FTZ R28, R61, R28 ;  /* 0x0000001c3d1c7220 */ /* 0x000fe20000410000 */
[----:B------:R-:W-:Y:S02]  /*1e50*/  IMAD.U32 R23, R34, 0x10000, RZ ;  /* 0x0001000022177824 */ /* 0x000fe400078e00ff */
[----:B------:R-:W-:Y:S01]  /*1e60*/  FFMA.FTZ R27, R64, R21, R27 ;  /* 0x00000015401b7223 */ /* 0x000fe2000001001b */
[----:B------:R-:W-:-:S02]  /*1e70*/  IMAD.U32 R21, R22, 0x10000, RZ ;  /* 0x0001000016157824 */ /* 0x000fc400078e00ff */
[C---:B------:R-:W-:Y:S01]  /*1e80*/  FFMA.FTZ R25, R64.reuse, R25, R33 ;  /* 0x0000001940197223 */ /* 0x040fe20000010021 */
[----:B------:R-:W-:Y:S01]  /*1e90*/  FFMA.FTZ R28, R64, R23, R28 ;  /* 0x00000017401c7223 */ /* 0x000fe2000001001c */
[----:B------:R-:W-:Y:S01]  /*1ea0*/  FMUL.FTZ R20, R60, R27 ;  /* 0x0000001b3c147220 */ /* 0x000fe20000410000 */
[----:B------:R-:W-:Y:S01]  /*1eb0*/  FFMA.FTZ R26, R64, R21, R26 ;  /* 0x00000015401a7223 */ /* 0x000fe2000001001a */
[----:B------:R-:W-:Y:S01]  /*1ec0*/  FMUL.FTZ R25, R60, R25 ;  /* 0x000000193c197220 */ /* 0x000fe20000410000 */
[----:B0-----:R-:W-:Y:S02]  /*1ed0*/  IMAD R22, R38, UR6, RZ ;  /* 0x0000000626167c24 */ /* 0x001fe4000f8e02ff */
[C---:B------:R-:W-:Y:S01]  /*1ee0*/  FFMA.FTZ R21, R63.reuse, R28, R20 ;  /* 0x0000001c3f157223 */ /* 0x040fe20000010014 */
[----:B------:R-:W-:Y:S01]  /*1ef0*/  ULDC.64 UR6, c[0x0][0x280] ;  /* 0x0000a00000067ab9 */ /* 0x000fe20000000a00 */
[----:B------:R-:W-:Y:S01]  /*1f00*/  FFMA.FTZ R25, R63, R26, R25 ;  /* 0x0000001a3f197223 */ /* 0x000fe20000010019 */
[----:B------:R-:W-:-:S02]  /*1f10*/  IMAD R27, R39, UR5, R22 ;  /* 0x00000005271b7c24 */ /* 0x000fc4000f8e0216 */
[----:B------:R-:W-:Y:S01]  /*1f20*/  FMUL.FTZ R23, R0, R21 ;  /* 0x0000001500177220 */ /* 0x000fe20000410000 */
[----:B------:R-:W-:-:S04]  /*1f30*/  IMAD.WIDE.U32 R20, R38, UR5, R86 ;  /* 0x0000000526147c25 */ /* 0x000fc8000f8e0056 */
[----:B------:R-:W-:Y:S01]  /*1f40*/  FFMA.FTZ R23, R62, R25, R23 ;  /* 0x000000193e177223 */ /* 0x000fe20000010017 */
[----:B------:R-:W-:Y:S01]  /*1f50*/  IMAD.IADD R25, R21, 0x1, R27 ;  /* 0x0000000115197824 */ /* 0x000fe200078e021b */
[----:B------:R-:W-:-:S03]  /*1f60*/  LEA R22, P1, R20, UR6, 0x1 ;  /* 0x0000000614167c11 */ /* 0x000fc6000f8208ff */
[----:B------:R-:W-:Y:S02]  /*1f70*/  F2FP.BF16.F32.PACK_AB R21, RZ, R23 ;  /* 0x00000017ff15723e */ /* 0x000fe400000010ff */
[----:B------:R-:W-:-:S05]  /*1f80*/  LEA.HI.X R23, R20, UR7, R25, 0x1, P1 ;  /* 0x0000000714177c11 */ /* 0x000fca00088f0c19 */
[----:B------:R1:W-:Y:S03]  /*1f90*/  STG.E.U16 desc[UR12][R22.64], R21 ;  /* 0x0000001516007986 */ /* 0x0003e6000c10150c */
.L_x_248:
[----:B------:R-:W-:Y:S05]  /*1fa0*/  @!P0 BRA `(.L_x_249) ;  /* 0xffffffec00308947 */ /* 0x000fea000383ffff */
[----:B------:R-:W-:Y:S05]  /*1fb0*/  EXIT ;  /* 0x000000000000794d */ /* 0x000fea0003800000 */
.L_x_245:
        /* <DEDUP_REMOVED lines=24> */
[----:B------:R-:W-:Y:S01]  /*2140*/  IMAD.IADD R7, R7, 0x1, R13 ;  /* 0x0000000107077824 */ /* 0x000fe200078e020d */
[----:B------:R-:W-:Y:S01]  /*2150*/  IADD3 R3, R3, R5, RZ ;  /* 0x0000000503037210 */ /* 0x000fe20007ffe0ff */
[C---:B------:R-:W-:Y:S02]  /*2160*/  IMAD R8, R9.reuse, UR4, RZ ;  /* 0x0000000409087c24 */ /* 0x040fe4000f8e02ff */
[----:B------:R-:W-:Y:S02]  /*2170*/  IMAD R0, R9, UR6, RZ ;  /* 0x0000000609007c24 */ /* 0x000fe4000f8e02ff */
[C---:B------:R-:W-:Y:S02]  /*2180*/  IMAD R9, R11.reuse, UR5, R8 ;  /* 0x000000050b097c24 */ /* 0x040fe4000f8e0208 */
[----:B------:R-:W-:Y:S01]  /*2190*/  IMAD.WIDE.U32 R6, R11, UR4, R6 ;  /* 0x000000040b067c25 */ /* 0x000fe2000f8e0006 */
[----:B------:R-:W-:-:S03]  /*21a0*/  ULDC.64 UR4, c[0x0][0x2c0] ;  /* 0x0000b00000047ab9 */ /* 0x000fc60000000a00 */
[C---:B------:R-:W-:Y:S01]  /*21b0*/  IMAD R5, R11.reuse, UR7, R0 ;  /* 0x000000070b057c24 */ /* 0x040fe2000f8e0200 */
[----:B------:R-:W-:Y:S01]  /*21c0*/  SHF.R.S32.HI R0, RZ, 0x1f, R4 ;  /* 0x0000001fff007819 */ /* 0x000fe20000011404 */
[----:B------:R-:W-:Y:S01]  /*21d0*/  IMAD.WIDE.U32 R2, R11, UR6, R2 ;  /* 0x000000060b027c25 */ /* 0x000fe2000f8e0002 */
[----:B------:R-:W-:Y:S01]  /*21e0*/  ULDC.64 UR6, c[0x0][0x268] ;  /* 0x00009a0000067ab9 */ /* 0x000fe20000000a00 */
[----:B------:R-:W-:Y:S02]  /*21f0*/  MOV R8, R6 ;  /* 0x0000000600087202 */ /* 0x000fe40000000f00 */
[----:B------:R-:W-:Y:S02]  /*2200*/  IMAD.IADD R9, R7, 0x1, R9 ;  /* 0x0000000107097824 */ /* 0x000fe400078e0209 */
[----:B------:R-:W-:Y:S02]  /*2210*/  IMAD.IADD R7, R3, 0x1, R5 ;  /* 0x0000000103077824 */ /* 0x000fe400078e0205 */
[----:B------:R-:W-:-:S02]  /*2220*/  IMAD R3, R0, UR4, RZ ;  /* 0x0000000400037c24 */ /* 0x000fc4000f8e02ff */
[----:B------:R-:W-:Y:S01]  /*2230*/  IMAD R5, R0, UR6, RZ ;  /* 0x0000000600057c24 */ /* 0x000fe2000f8e02ff */
[----:B------:R-:W-:Y:S01]  /*2240*/  LOP3.LUT R0, R15, 0x3, RZ, 0xc0, !PT ;  /* 0x000000030f007812 */ /* 0x000fe200078ec0ff */
[----:B------:R-:W-:Y:S02]  /*2250*/  IMAD.MOV.U32 R6, RZ, RZ, R2 ;  /* 0x000000ffff067224 */ /* 0x000fe400078e0002 */
        /* <DEDUP_REMOVED lines=8> */
[----:B------:R-:W-:Y:S02]  /*22e0*/  VIADD R14, R15, 0xffffffff ;  /* 0xffffffff0f0e7836 */ /* 0x000fe40000000000 */
[----:B------:R-:W-:Y:S02]  /*22f0*/  IMAD.IADD R11, R11, 0x1, R3 ;  /* 0x000000010b0b7824 */ /* 0x000fe400078e0203 */
[----:B------:R-:W-:-:S07]  /*2300*/  IMAD.IADD R13, R5, 0x1, R13 ;  /* 0x00000001050d7824 */ /* 0x000fce00078e020d */
.L_x_256:
[----:B0-----:R-:W0:Y:S01]  /*2310*/  LDC.64 R24, c[0x0][0x258] ;  /* 0x00009600ff187b82 */ /* 0x001e220000000a00 */
[----:B------:R-:W-:Y:S01]  /*2320*/  USHF.R.S32.HI UR5, URZ, 0x1f, UR4 ;  /* 0x0000001f3f057899 */ /* 0x000fe20008011404 */
[----:B------:R-:W-:Y:S01]  /*2330*/  MOV R12, R4 ;  /* 0x00000004000c7202 */ /* 0x000fe20000000f00 */
[----:B-1----:R-:W-:Y:S01]  /*2340*/  IMAD.MOV.U32 R18, RZ, RZ, R2 ;  /* 0x000000ffff127224 */ /* 0x002fe200078e0002 */
[----:B------:R-:W-:Y:S01]  /*2350*/  ISETP.GE.U32.AND P0, PT, R14, 0x3, PT ;  /* 0x000000030e00780c */ /* 0x000fe20003f06070 */
[----:B--23--:R-:W-:-:S03]  /*2360*/  IMAD.MOV.U32 R19, RZ, RZ, R11 ;  /* 0x000000ffff137224 */ /* 0x00cfc600078e000b */
[----:B------:R-:W1:Y:S08]  /*2370*/  LDC.64 R26, c[0x0][0x2b0] ;  /* 0x0000ac00ff1a7b82 */ /* 0x000e700000000a00 */
[----:B------:R-:W2:Y:S01]  /*2380*/  LDC R21, c[0x0][0x230] ;  /* 0x00008c00ff157b82 */ /* 0x000ea20000000800 */
[C---:B0---4-:R-:W-:Y:S02]  /*2390*/  IMAD R16, R24.reuse, UR5, RZ ;  /* 0x0000000518107c24 */ /* 0x051fe4000f8e02ff */
[----:B------:R-:W-:-:S04]  /*23a0*/  IMAD.WIDE.U32 R6, R24, UR4, R12 ;  /* 0x0000000418067c25 */ /* 0x000fc8000f8e000c */
[----:B------:R-:W-:Y:S02]  /*23b0*/  IMAD R17, R25, UR4, R16 ;  /* 0x0000000419117c24 */ /* 0x000fe4000f8e0210 */
[C---:B-1----:R-:W-:Y:S01]  /*23c0*/  IMAD R20, R26.reuse, UR5, RZ ;  /* 0x000000051a147c24 */ /* 0x042fe2000f8e02ff */
[----:B------:R-:W-:Y:S01]  /*23d0*/  UMOV UR5, URZ ;  /* 0x0000003f00057c82 */ /* 0x000fe20008000000 */
[----:B------:R-:W-:Y:S01]  /*23e0*/  IMAD.WIDE.U32 R8, R26, UR4, R18 ;  /* 0x000000041a087c25 */ /* 0x000fe2000f8e0012 */
[----:B------:R-:W-:-:S03]  /*23f0*/  IADD3 R17, R7, R17, RZ ;  /* 0x0000001107117210 */ /* 0x000fc60007ffe0ff */
[----:B------:R-:W-:Y:S01]  /*2400*/  IMAD R15, R27, UR4, R20 ;  /* 0x000000041b0f7c24 */ /* 0x000fe2000f8e0214 */
[----:B------:R-:W-:-:S03]  /*2410*/  UIADD3 UR4, UR4, 0x1, URZ ;  /* 0x0000000104047890 */ /* 0x000fc6000fffe03f */
        /* <DEDUP_REMOVED lines=16> */
[----:B------:R-:W-:Y:S01]  /*2520*/  IMAD.MOV.U32 R12, RZ, RZ, R10 ;  /* 0x000000ffff0c7224 */ /* 0x000fe200078e000a */
[----:B------:R-:W-:Y:S02]  /*2530*/  IADD3 R27, R19, R27, RZ ;  /* 0x0000001b131b7210 */ /* 0x000fe40007ffe0ff */
[----:B------:R-:W-:Y:S02]  /*2540*/  LEA.HI.X R25, R20, UR15, R25, 0x1, P2 ;  /* 0x0000000f14197c11 */ /* 0x000fe400090f0c19 */
[----:B------:R-:W-:Y:S01]  /*2550*/  LEA.HI.X R27, R18, UR17, R27, 0x1, P3 ;  /* 0x00000011121b7c11 */ /* 0x000fe200098f0c1b */
[----:B------:R-:W-:Y:S06]  /*2560*/  @!P0 BRA `(.L_x_251) ;  /* 0x00000008009c8947 */ /* 0x000fec0003800000 */
[----:B------:R-:W-:Y:S02]  /*2570*/  ISETP.GT.AND P2, PT, R12, 0xc, PT ;  /* 0x0000000c0c00780c */ /* 0x000fe40003f44270 */
[----:B------:R-:W-:-:S11]  /*2580*/  PLOP3.LUT P0, PT, PT, PT, PT, 0x80, 0x0 ;  /* 0x000000000000781c */ /* 0x000fd60003f0f070 */
[----:B------:R-:W-:Y:S05]  /*2590*/  @!P2 BRA `(.L_x_252) ;  /* 0x0000000400a4a947 */ /* 0x000fea0003800000 */
[----:B------:R-:W-:-:S13]  /*25a0*/  PLOP3.LUT P0, PT, PT, PT, PT, 0x8, 0x0 ;  /* 0x000000000000781c */ /* 0x000fda0003f0e170 */
.L_x_253:
[----:B0-----:R-:W-:Y:S01]  /*25b0*/  IMAD.MOV.U32 R18, RZ, RZ, R24 ;  /* 0x000000ffff127224 */ /* 0x001fe200078e0018 */
[----:B------:R-:W-:-:S05]  /*25c0*/  MOV R19, R25 ;  /* 0x0000001900137202 */ /* 0x000fca0000000f00 */
        /* <DEDUP_REMOVED lines=83> */
[----:B---3--:R-:W-:Y:S04]  /*2b00*/  STG.E.U16 desc[UR12][R22.64], R33 ;  /* 0x0000002116007986 */ /* 0x008fe8000c10150c */
[----:B--2---:R-:W2:Y:S01]  /*2b10*/  LDG.E.U16 R35, desc[UR12][R24.64] ;  /* 0x0000000c18237981 */ /* 0x004ea2000c1e1500 */
[----:B------:R-:W-:Y:S02]  /*2b20*/  IADD3 R26, P2, R22, UR10, RZ ;  /* 0x0000000a161a7c10 */ /* 0x000fe4000ff5e0ff */
[----:B------:R-:W-:Y:S02]  /*2b30*/  IADD3 R28, P3, R24, UR8, RZ ;  /* 0x00000008181c7c10 */ /* 0x000fe4000ff7e0ff */
[----:B------:R-:W-:Y:S02]  /*2b40*/  IADD3.X R27, R23, UR11, RZ, P2, !PT ;  /* 0x0000000b171b7c10 */ /* 0x000fe400097fe4ff */
[----:B------:R-:W-:-:S02]  /*2b50*/  IADD3.X R29, R25, UR9, RZ, P3, !PT ;  /* 0x00000009191d7c10 */ /* 0x000fc40009ffe4ff */
[----:B0-----:R-:W-:Y:S02]  /*2b60*/  IADD3 R18, P2, R26, UR10, RZ ;  /* 0x0000000a1a127c10 */ /* 0x001fe4000ff5e0ff */
[----:B------:R-:W-:Y:S01]  /*2b70*/  IADD3 R12, R12, -0x10, RZ ;  /* 0xfffffff00c0c7810 */ /* 0x000fe20007ffe0ff */
[----:B--2---:R0:W-:Y:S04]  /*2b80*/  STG.E.U16 desc[UR12][R26.64], R35 ;  /* 0x000000231a007986 */ /* 0x0041e8000c10150c */
[----:B------:R-:W2:Y:S01]  /*2b90*/  LDG.E.U16 R21, desc[UR12][R28.64] ;  /* 0x0000000c1c157981 */ /* 0x000ea2000c1e1500 */
[----:B------:R-:W-:Y:S01]  /*2ba0*/  IADD3.X R19, R27, UR11, RZ, P2, !PT ;  /* 0x0000000b1b137c10 */ /* 0x000fe200097fe4ff */
[----:B------:R-:W-:Y:S01]  /*2bb0*/  UIADD3 UR5, UR5, 0x10, URZ ;  /* 0x0000001005057890 */ /* 0x000fe2000fffe03f */
[----:B------:R-:W-:-:S02]  /*2bc0*/  ISETP.GT.AND P2, PT, R12, 0xc, PT ;  /* 0x0000000c0c00780c */ /* 0x000fc40003f44270 */
[----:B------:R-:W-:Y:S02]  /*2bd0*/  IADD3 R24, P3, R28, UR8, RZ ;  /* 0x000000081c187c10 */ /* 0x000fe4000ff7e0ff */
[----:B------:R-:W-:Y:S02]  /*2be0*/  IADD3 R16, P4, R18, UR10, RZ ;  /* 0x0000000a12107c10 */ /* 0x000fe4000ff9e0ff */
[----:B------:R-:W-:Y:S02]  /*2bf0*/  IADD3.X R25, R29, UR9, RZ, P3, !PT ;  /* 0x000000091d197c10 */ /* 0x000fe40009ffe4ff */
[----:B0-----:R-:W-:Y:S01]  /*2c00*/  IADD3.X R27, R19, UR11, RZ, P4, !PT ;  /* 0x0000000b131b7c10 */ /* 0x001fe2000a7fe4ff */
[----:B--2---:R0:W-:Y:S04]  /*2c10*/  STG.E.U16 desc[UR12][R18.64], R21 ;  /* 0x0000001512007986 */ /* 0x0041e8000c10150c */
[----:B------:R-:W-:Y:S05]  /*2c20*/  @P2 BRA `(.L_x_253) ;  /* 0xfffffff800602947 */ /* 0x000fea000383ffff */
.L_x_252:
[----:B------:R-:W-:-:S13]  /*2c30*/  ISETP.GT.AND P2, PT, R12, 0x4, PT ;  /* 0x000000040c00780c */ /* 0x000fda0003f44270 */
[----:B------:R-:W-:Y:S05]  /*2c40*/  @!P2 BRA `(.L_x_254) ;  /* 0x0000000000dca947 */ /* 0x000fea0003800000 */
[----:B0-----:R-:W-:Y:S01]  /*2c50*/  IMAD.MOV.U32 R18, RZ, RZ, R24 ;  /* 0x000000ffff127224 */ /* 0x001fe200078e0018 */
[----:B------:R-:W-:-:S05]  /*2c60*/  MOV R19, R25 ;  /* 0x0000001900137202 */ /* 0x000fca0000000f00 */
[----:B------:R0:W2:Y:S01]  /*2c70*/  LDG.E.U16 R31, desc[UR12][R18.64] ;  /* 0x0000000c121f7981 */ /* 0x0000a2000c1e1500 */
[----:B------:R-:W-:-:S04]  /*2c80*/  IADD3 R20, P0, R24, UR8, RZ ;  /* 0x0000000818147c10 */ /* 0x000fc8000ff1e0ff */
[----:B------:R-:W-:Y:S01]  /*2c90*/  IADD3.X R21, R25, UR9, RZ, P0, !PT ;  /* 0x0000000919157c10 */ /* 0x000fe200087fe4ff */
[----:B0-----:R-:W-:Y:S01]  /*2ca0*/  IMAD.MOV.U32 R18, RZ, RZ, R16 ;  /* 0x000000ffff127224 */ /* 0x001fe200078e0010 */
[----:B------:R-:W-:-:S05]  /*2cb0*/  MOV R19, R27 ;  /* 0x0000001b00137202 */ /* 0x000fca0000000f00 */
        /* <DEDUP_REMOVED lines=36> */
[----:B---3--:R-:W-:Y:S04]  /*2f00*/  STG.E.U16 desc[UR12][R18.64], R31 ;  /* 0x0000001f12007986 */ /* 0x008fe8000c10150c */
[----:B------:R-:W3:Y:S01]  /*2f10*/  LDG.E.U16 R25, desc[UR12][R20.64] ;  /* 0x0000000c14197981 */ /* 0x000ee2000c1e1500 */
[----:B-1----:R-:W-:Y:S01]  /*2f20*/  IADD3 R22, P0, R18, UR10, RZ ;  /* 0x0000000a12167c10 */ /* 0x002fe2000ff1e0ff */
[----:B------:R-:W-:Y:S01]  /*2f30*/  VIADD R12, R12, 0xfffffff8 ;  /* 0xfffffff80c0c7836 */ /* 0x000fe20000000000 */
[----:B------:R-:W-:Y:S01]  /*2f40*/  IADD3 R24, P2, R20, UR8, RZ ;  /* 0x0000000814187c10 */ /* 0x000fe2000ff5e0ff */
[----:B------:R-:W-:Y:S01]  /*2f50*/  UIADD3 UR5, UR5, 0x8, URZ ;  /* 0x0000000805057890 */ /* 0x000fe2000fffe03f */
[----:B------:R-:W-:Y:S02]  /*2f60*/  IADD3.X R23, R19, UR11, RZ, P0, !PT ;  /* 0x0000000b13177c10 */ /* 0x000fe400087fe4ff */
[----:B------:R-:W-:-:S02]  /*2f70*/  IADD3 R16, P3, R22, UR10, RZ ;  /* 0x0000000a16107c10 */ /* 0x000fc4000ff7e0ff */
[----:B------:R-:W-:Y:S02]  /*2f80*/  PLOP3.LUT P0, PT, PT, PT, PT, 0x8, 0x0 ;  /* 0x000000000000781c */ /* 0x000fe40003f0e170 */
[----:B--2---:R-:W-:Y:S01]  /*2f90*/  IADD3.X R27, R23, UR11, RZ, P3, !PT ;  /* 0x0000000b171b7c10 */ /* 0x004fe20009ffe4ff */
[----:B---3--:R0:W-:Y:S02]  /*2fa0*/  STG.E.U16 desc[UR12][R22.64], R25 ;  /* 0x0000001916007986 */ /* 0x0081e4000c10150c */
[----:B0-----:R-:W-:-:S08]  /*2fb0*/  IADD3.X R25, R21, UR9, RZ, P2, !PT ;  /* 0x0000000915197c10 */ /* 0x001fd000097fe4ff */
.L_x_254:
[----:B------:R-:W-:-:S13]  /*2fc0*/  ISETP.NE.OR P0, PT, R12, RZ, P0 ;  /* 0x000000ff0c00720c */ /* 0x000fda0000705670 */
[----:B------:R-:W-:Y:S05]  /*2fd0*/  @!P0 BRA `(.L_x_250) ;  /* 0x0000000000808947 */ /* 0x000fea0003800000 */
.L_x_251:
[----:B01----:R-:W-:Y:S01]  /*2fe0*/  MOV R18, R24 ;  /* 0x0000001800127202 */ /* 0x003fe20000000f00 */
[----:B------:R-:W-:-:S05]  /*2ff0*/  IMAD.MOV.U32 R19, RZ, RZ, R25 ;  /* 0x000000ffff137224 */ /* 0x000fca00078e0019 */
[----:B------:R0:W2:Y:S01]  /*3000*/  LDG.E.U16 R31, desc[UR12][R18.64] ;  /* 0x0000000c121f7981 */ /* 0x0000a2000c1e1500 */
[----:B------:R-:W-:-:S04]  /*3010*/  IADD3 R20, P0, R24, UR8, RZ ;  /* 0x0000000818147c10 */ /* 0x000fc8000ff1e0ff */
[----:B------:R-:W-:Y:S02]  /*3020*/  IADD3.X R21, R25, UR9, RZ, P0, !PT ;  /* 0x0000000919157c10 */ /* 0x000fe400087fe4ff */
[----:B0-----:R-:W-:Y:S01]  /*3030*/  MOV R18, R16 ;  /* 0x0000001000127202 */ /* 0x001fe20000000f00 */
[----:B------:R-:W-:-:S05]  /*3040*/  IMAD.MOV.U32 R19, RZ, RZ, R27 ;  /* 0x000000ffff137224 */ /* 0x000fca00078e001b */
[----:B--2---:R0:W-:Y:S04]  /*3050*/  STG.E.U16 desc[UR12][R18.64], R31 ;  /* 0x0000001f12007986 */ /* 0x0041e8000c10150c */
[----:B------:R-:W2:Y:S01]  /*3060*/  LDG.E.U16 R33, desc[UR12][R20.64] ;  /* 0x0000000c14217981 */ /* 0x000ea2000c1e1500 */
[----:B------:R-:W-:Y:S02]  /*3070*/  IADD3 R22, P0, R16, UR10, RZ ;  /* 0x0000000a10167c10 */ /* 0x000fe4000ff1e0ff */
[----:B------:R-:W-:Y:S02]  /*3080*/  IADD3 R24, P2, R20, UR8, RZ ;  /* 0x0000000814187c10 */ /* 0x000fe4000ff5e0ff */
[----:B------:R-:W-:Y:S02]  /*3090*/  IADD3.X R23, R27, UR11, RZ, P0, !PT ;  /* 0x0000000b1b177c10 */ /* 0x000fe400087fe4ff */
[----:B------:R-:W-:-:S03]  /*30a0*/  IADD3.X R25, R21, UR9, RZ, P2, !PT ;  /* 0x0000000915197c10 */ /* 0x000fc600097fe4ff */
[----:B--2---:R-:W-:Y:S04]  /*30b0*/  STG.E.U16 desc[UR12][R22.64], R33 ;  /* 0x0000002116007986 */ /* 0x004fe8000c10150c */
[----:B------:R-:W2:Y:S01]  /*30c0*/  LDG.E.U16 R35, desc[UR12][R24.64] ;  /* 0x0000000c18237981 */ /* 0x000ea2000c1e1500 */
        /* <DEDUP_REMOVED lines=10> */
[----:B------:R-:W-:-:S02]  /*3170*/  ISETP.NE.AND P0, PT, R12, RZ, PT ;  /* 0x000000ff0c00720c */ /* 0x000fc40003f05270 */
[----:B------:R-:W-:Y:S02]  /*3180*/  IADD3 R24, P2, R28, UR8, RZ ;  /* 0x000000081c187c10 */ /* 0x000fe4000ff5e0ff */
[----:B------:R-:W-:Y:S02]  /*3190*/  IADD3 R16, P3, R18, UR10, RZ ;  /* 0x0000000a12107c10 */ /* 0x000fe4000ff7e0ff */
[----:B------:R-:W-:Y:S02]  /*31a0*/  IADD3.X R25, R29, UR9, RZ, P2, !PT ;  /* 0x000000091d197c10 */ /* 0x000fe400097fe4ff */
[----:B0-----:R-:W-:Y:S01]  /*31b0*/  IADD3.X R27, R19, UR11, RZ, P3, !PT ;  /* 0x0000000b131b7c10 */ /* 0x001fe20009ffe4ff */
[----:B--2---:R1:W-:Y:S04]  /*31c0*/  STG.E.U16 desc[UR12][R18.64], R21 ;  /* 0x0000001512007986 */ /* 0x0043e8000c10150c */
[----:B------:R-:W-:Y:S05]  /*31d0*/  @P0 BRA `(.L_x_251) ;  /* 0xfffffffc00800947 */ /* 0x000fea000383ffff */
.L_x_250:
[----:B------:R-:W-:-:S13]  /*31e0*/  ISETP.NE.AND P0, PT, R0, RZ, PT ;  /* 0x000000ff0000720c */ /* 0x000fda0003f05270 */
[----:B------:R-:W-:Y:S05]  /*31f0*/  @!P0 BRA `(.L_x_255) ;  /* 0x0000000000e48947 */ /* 0x000fea0003800000 */
[----:B------:R-:W2:Y:S01]  /*3200*/  LDC.64 R22, c[0x0][0x260] ;  /* 0x00009800ff167b82 */ /* 0x000ea20000000a00 */
[----:B------:R-:W-:Y:S01]  /*3210*/  USHF.R.S32.HI UR14, URZ, 0x1f, UR5 ;  /* 0x0000001f3f0e7899 */ /* 0x000fe20008011405 */
[----:B------:R-:W-:Y:S01]  /*3220*/  IMAD.MOV.U32 R16, RZ, RZ, R6 ;  /* 0x000000ffff107224 */ /* 0x000fe200078e0006 */
[----:B------:R-:W-:Y:S01]  /*3230*/  ULDC.64 UR16, c[0x0][0x228] ;  /* 0x00008a0000107ab9 */ /* 0x000fe20000000a00 */
[----:B------:R-:W-:-:S04]  /*3240*/  ULDC.64 UR18, c[0x0][0x280] ;  /* 0x0000a00000127ab9 */ /* 0x000fc80000000a00 */
[----:B------:R-:W3:Y:S01]  /*3250*/  LDC.64 R24, c[0x0][0x2b8] ;  /* 0x0000ae00ff187b82 */ /* 0x000ee20000000a00 */
[C---:B--2---:R-:W-:Y:S02]  /*3260*/  IMAD R12, R22.reuse, UR14, RZ ;  /* 0x0000000e160c7c24 */ /* 0x044fe4000f8e02ff */
[----:B------:R-:W-:-:S04]  /*3270*/  IMAD.WIDE.U32 R6, R22, UR5, R16 ;  /* 0x0000000516067c25 */ /* 0x000fc8000f8e0010 */
[----:B------:R-:W-:Y:S01]  /*3280*/  IMAD R9, R23, UR5, R12 ;  /* 0x0000000517097c24 */ /* 0x000fe2000f8e020c */
[----:B01----:R-:W-:-:S04]  /*3290*/  LEA R18, P0, R6, UR16, 0x1 ;  /* 0x0000001006127c11 */ /* 0x003fc8000f8008ff */
[----:B------:R-:W-:-:S04]  /*32a0*/  IADD3 R7, R7, R9, RZ ;  /* 0x0000000907077210 */ /* 0x000fc80007ffe0ff */
[----:B------:R-:W-:-:S06]  /*32b0*/  LEA.HI.X R19, R6, UR17, R7, 0x1, P0 ;  /* 0x0000001106137c11 */ /* 0x000fcc00080f0c07 */
[----:B------:R-:W2:Y:S01]  /*32c0*/  LDG.E.U16 R19, desc[UR12][R18.64] ;  /* 0x0000000c12137981 */ /* 0x000ea2000c1e1500 */
[C---:B---3--:R-:W-:Y:S02]  /*32d0*/  IMAD R12, R24.reuse, UR14, RZ ;  /* 0x0000000e180c7c24 */ /* 0x048fe4000f8e02ff */
[----:B------:R-:W-:Y:S02]  /*32e0*/  IMAD.MOV.U32 R9, RZ, RZ, R15 ;  /* 0x000000ffff097224 */ /* 0x000fe400078e000f */
[----:B------:R-:W-:Y:S02]  /*32f0*/  IMAD R15, R25, UR5, R12 ;  /* 0x00000005190f7c24 */ /* 0x000fe4000f8e020c */
[----:B------:R-:W-:-:S03]  /*3300*/  IMAD.WIDE.U32 R6, R24, UR5, R8 ;  /* 0x0000000518067c25 */ /* 0x000fc6000f8e0008 */
[----:B------:R-:W-:Y:S02]  /*3310*/  LEA R20, P0, R6, UR18, 0x1 ;  /* 0x0000001206147c11 */ /* 0x000fe4000f8008ff */
[----:B------:R-:W-:-:S04]  /*3320*/  IADD3 R7, R7, R15, RZ ;  /* 0x0000000f07077210 */ /* 0x000fc80007ffe0ff */
        /* <DEDUP_REMOVED lines=11> */
[----:B--2---:R-:W-:-:S06]  /*33e0*/  LEA.HI.X R19, R6, UR17, R7, 0x1, P0 ;  /* 0x0000001106137c11 */ /* 0x004fcc00080f0c07 */
[----:B------:R-:W2:Y:S01]  /*33f0*/  LDG.E.U16 R19, desc[UR12][R18.64] ;  /* 0x0000000c12137981 */ /* 0x000ea2000c1e1500 */
[C---:B------:R-:W-:Y:S02]  /*3400*/  IMAD R12, R24.reuse, UR15, RZ ;  /* 0x0000000f180c7c24 */ /* 0x040fe4000f8e02ff */
[----:B------:R-:W-:-:S04]  /*3410*/  IMAD.WIDE.U32 R6, R24, UR14, R8 ;  /* 0x0000000e18067c25 */ /* 0x000fc8000f8e0008 */
[----:B------:R-:W-:Y:S01]  /*3420*/  IMAD R15, R25, UR14, R12 ;  /* 0x0000000e190f7c24 */ /* 0x000fe2000f8e020c */
[----:B------:R-:W-:-:S04]  /*3430*/  LEA R20, P0, R6, UR18, 0x1 ;  /* 0x0000001206147c11 */ /* 0x000fc8000f8008ff */
        /* <DEDUP_REMOVED lines=17> */
[----:B------:R-:W-:-:S04]  /*3550*/  LEA R16, P0, R8, UR18, 0x1 ;  /* 0x0000001208107c11 */ /* 0x000fc8000f8008ff */
[----:B------:R-:W-:-:S04]  /*3560*/  IADD3 R9, R9, R15, RZ ;  /* 0x0000000f09097210 */ /* 0x000fc80007ffe0ff */
[----:B------:R-:W-:-:S05]  /*3570*/  LEA.HI.X R17, R8, UR19, R9, 0x1, P0 ;  /* 0x0000001308117c11 */ /* 0x000fca00080f0c09 */
[----:B--2---:R4:W-:Y:S02]  /*3580*/  STG.E.U16 desc[UR12][R16.64], R7 ;  /* 0x0000000710007986 */ /* 0x0049e4000c10150c */
.L_x_255:
[----:B------:R-:W-:-:S04]  /*3590*/  UIADD3 UR6, UP0, UR6, 0x1, URZ ;  /* 0x0000000106067890 */ /* 0x000fc8000ff1e03f */
[----:B------:R-:W-:Y:S01]  /*35a0*/  UIADD3.X UR7, URZ, UR7, URZ, UP0, !UPT ;  /* 0x000000073f077290 */ /* 0x000fe200087fe43f */
[----:B------:R-:W-:Y:S11]  /*35b0*/  @!P1 BRA `(.L_x_256) ;  /* 0xffffffec00549947 */ /* 0x000ff6000383ffff */
[----:B------:R-:W-:Y:S05]  /*35c0*/  EXIT ;  /* 0x000000000000794d */ /* 0x000fea0003800000 */
.L_x_257:
        /* <DEDUP_REMOVED lines=11> */
.L_x_304:


//--------------------- .text._ZN2at6native55_GLOBAL__N__c1b0da0d_22_UpSampleTrilinear3d_cu_efb54c9330upsample_trilinear3d_out_frameIN3c104HalfEfEEviT0_S5_S5_bNS_27GenericPackedTensorAccessorIKT_Lm5ENS_16DefaultPtrTraitsElEENS6_IS7_Lm5ES9_lEE --------------------------
	.section	.text._ZN2at6native55_GLOBAL__N__c1b0da0d_22_UpSampleTrilinear3d_cu_efb54c9330upsample_trilinear3d_out_frameIN3c104HalfEfEEviT0_S5_S5_bNS_27GenericPackedTensorAccessorIKT_Lm5ENS_16DefaultPtrTraitsElEENS6_IS7_Lm5ES9_lEE,"ax",@progbits
	.align	128
.text._ZN2at6native55_GLOBAL__N__c1b0da0d_22_UpSampleTrilinear3d_cu_efb54c9330upsample_trilinear3d_out_frameIN3c104HalfEfEEviT0_S5_S5_bNS_27GenericPackedTensorAccessorIKT_Lm5ENS_16DefaultPtrTraitsElEENS6_IS7_Lm5ES9_lEE:
        .type           _ZN2at6native55_GLOBAL__N__c1b0da0d_22_UpSampleTrilinear3d_cu_efb54c9330upsample_trilinear3d_out_frameIN3c104HalfEfEEviT0_S5_S5_bNS_27GenericPackedTensorAccessorIKT_Lm5ENS_16DefaultPtrTraitsElEENS6_IS7_Lm5ES9_lEE,@function
        .size           _ZN2at6native55_GLOBAL__N__c1b0da0d_22_UpSampleTrilinear3d_cu_efb54c9330upsample_trilinear3d_out_frameIN3c104HalfEfEEviT0_S5_S5_bNS_27GenericPackedTensorAccessorIKT_Lm5ENS_16DefaultPtrTraitsElEENS6_IS7_Lm5ES9_lEE,(.L_x_305 - _ZN2at6native55_GLOBAL__N__c1b0da0d_22_UpSampleTrilinear3d_cu_efb54c9330upsample_trilinear3d_out_frameIN3c104HalfEfEEviT0_S5_S5_bNS_27GenericPackedTensorAccessorIKT_Lm5ENS_16DefaultPtrTraitsElEENS6_IS7_Lm5ES9_lEE)
        .other          _ZN2at6native55_GLOBAL__N__c1b0da0d_22_UpSampleTrilinear3d_cu_efb54c9330upsample_trilinear3d_out_frameIN3c104HalfEfEEviT0_S5_S5_bNS_27GenericPackedTensorAccessorIKT_Lm5ENS_16DefaultPtrTraitsElEENS6_IS7_Lm5ES9_lEE,@"STO_CUDA_ENTRY STV_DEFAULT"
_ZN2at6native55_GLOBAL__N__c1b0da0d_22_UpSampleTrilinear3d_cu_efb54c9330upsample_trilinear3d_out_frameIN3c104HalfEfEEviT0_S5_S5_bNS_27GenericPackedTensorAccessorIKT_Lm5ENS_16DefaultPtrTraitsElEENS6_IS7_Lm5ES9_lEE:
        /* <DEDUP_REMOVED lines=199> */
.L_x_262:
        /* <DEDUP_REMOVED lines=52> */
.L_x_260:
        /* <DEDUP_REMOVED lines=66> */
[----:B------:R-:W-:-:S05]  /*13d0*/  IMAD.WIDE.U32 R100, R42, UR7, R50 ;  /* 0x000000072a647c25 */ /* 0x000fca000f8e0032 */
[----:B------:R-:W-:Y:S01]  /*13e0*/  IADD3 R101, R43, R101, RZ ;  /* 0x000000652b657210 */ /* 0x000fe20007ffe0ff */
[----:B---3--:R-:W-:Y:S02]  /*13f0*/  HADD2.F32 R47, -RZ, R70.H0_H0 ;  /* 0x20000046ff2f7230 */ /* 0x008fe40000004100 */
[----:B-----5:R-:W-:-:S05]  /*1400*/  HADD2.F32 R92, -RZ, R92.H0_H0 ;  /* 0x2000005cff5c7230 */ /* 0x020fca0000004100 */
[----:B------:R-:W-:Y:S01]  /*1410*/  FMUL.FTZ R59, R61, R92 ;  /* 0x0000005c3d3b7220 */ /* 0x000fe20000410000 */
[----:B----4-:R-:W-:-:S03]  /*1420*/  HADD2.F32 R58, -RZ, R58.H0_H0 ;  /* 0x2000003aff3a7230 */ /* 0x010fc60000004100 */
[C---:B------:R-:W-:Y:S01]  /*1430*/  FFMA.FTZ R97, R64.reuse, R47, R59 ;  /* 0x0000002f40617223 */ /* 0x040fe2000001003b */
[----:B--2---:R-:W-:Y:S02]  /*1440*/  HADD2.F32 R47, -RZ, R72.H0_H0 ;  /* 0x20000048ff2f7230 */ /* 0x004fe40000004100 */
[C---:B------:R-:W-:Y:S01]  /*1450*/  FMUL.FTZ R59, R61.reuse, R58 ;  /* 0x0000003a3d3b7220 */ /* 0x040fe20000410000 */
[----:B------:R-:W-:Y:S02]  /*1460*/  HADD2.F32 R89, -RZ, R98.H0_H0 ;  /* 0x20000062ff597230 */ /* 0x000fe40000004100 */
[----:B------:R-:W-:Y:S02]  /*1470*/  HADD2.F32 R90, -RZ, R90.H0_H0 ;  /* 0x2000005aff5a7230 */ /* 0x000fe40000004100 */
[----:B------:R-:W-:Y:S01]  /*1480*/  FFMA.FTZ R70, R64, R47, R59 ;  /* 0x0000002f40467223 */ /* 0x000fe2000001003b */
[----:B------:R-:W-:Y:S02]  /*1490*/  IMAD.MOV.U32 R47, RZ, RZ, R87 ;  /* 0x000000ffff2f7224 */ /* 0x000fe400078e0057 */
        /* <DEDUP_REMOVED lines=8> */
[----:B------:R-:W-:-:S04]  /*1520*/  IMAD.WIDE.U32 R90, R42, UR7, R52 ;  /* 0x000000072a5a7c25 */ /* 0x000fc8000f8e0034 */
[----:B------:R-:W-:Y:S02]  /*1530*/  HADD2.F32 R68, -RZ, R68.H0_H0 ;  /* 0x20000044ff447230 */ /* 0x000fe40000004100 */
[C---:B------:R-:W-:Y:S02]  /*1540*/  IMAD.IADD R57, R43.reuse, 0x1, R89 ;  /* 0x000000012b397824 */ /* 0x040fe400078e0259 */
[C---:B------:R-:W-:Y:S01]  /*1550*/  IMAD.IADD R89, R43.reuse, 0x1, R91 ;  /* 0x000000012b597824 */ /* 0x040fe200078e025b */
[----:B------:R-:W-:Y:S01]  /*1560*/  IADD3 R91, R43, R93, RZ ;  /* 0x0000005d2b5b7210 */ /* 0x000fe20007ffe0ff */
[----:B------:R-:W-:Y:S01]  /*1570*/  HADD2.F32 R93, -RZ, R66.H0_H0 ;  /* 0x20000042ff5d7230 */ /* 0x000fe20000004100 */
[----:B------:R-:W-:Y:S01]  /*1580*/  LEA R56, P2, R88, UR10, 0x1 ;  /* 0x0000000a58387c11 */ /* 0x000fe2000f8408ff */
[----:B------:R-:W-:Y:S01]  /*1590*/  FMUL.FTZ R95, R61, R68 ;  /* 0x000000443d5f7220 */ /* 0x000fe20000410000 */
[C---:B------:R-:W-:Y:S01]  /*15a0*/  FMUL.FTZ R54, R60.reuse, R99 ;  /* 0x000000633c367220 */ /* 0x040fe20000410000 */
[----:B------:R-:W-:Y:S01]  /*15b0*/  FMUL.FTZ R97, R60, R97 ;  /* 0x000000613c617220 */ /* 0x000fe20000410000 */
[----:B------:R-:W-:Y:S01]  /*15c0*/  LEA.HI.X R57, R88, UR11, R57, 0x1, P2 ;  /* 0x0000000b58397c11 */ /* 0x000fe200090f0c39 */
[----:B------:R-:W-:Y:S01]  /*15d0*/  FFMA.FTZ R52, R64, R93, R95 ;  /* 0x0000005d40347223 */ /* 0x000fe2000001005f */
[----:B------:R-:W-:Y:S01]  /*15e0*/  LEA R88, P2, R90, UR10, 0x1 ;  /* 0x0000000a5a587c11 */ /* 0x000fe2000f8408ff */
[----:B------:R-:W-:Y:S01]  /*15f0*/  FFMA.FTZ R93, R63, R70, R54 ;  /* 0x000000463f5d7223 */ /* 0x000fe20000010036 */
[----:B------:R-:W-:-:S04]  /*1600*/  IMAD.WIDE.U32 R94, R42, UR7, R44 ;  /* 0x000000072a5e7c25 */ /* 0x000fc8000f8e002c */
[----:B------:R-:W-:Y:S01]  /*1610*/  FFMA.FTZ R97, R63, R52, R97 ;  /* 0x000000343f617223 */ /* 0x000fe20000010061 */
[----:B------:R-:W-:Y:S01]  /*1620*/  LEA.HI.X R89, R90, UR11, R89, 0x1, P2 ;  /* 0x0000000b5a597c11 */ /* 0x000fe200090f0c59 */
[----:B------:R-:W-:Y:S01]  /*1630*/  FMUL.FTZ R93, R0, R93 ;  /* 0x0000005d005d7220 */ /* 0x000fe20000410000 */
[----:B------:R-:W-:-:S03]  /*1640*/  LEA R90, P2, R92, UR10, 0x1 ;  /* 0x0000000a5c5a7c11 */ /* 0x000fc6000f8408ff */
[----:B------:R-:W-:Y:S01]  /*1650*/  FFMA.FTZ R97, R62, R97, R93 ;  /* 0x000000613e617223 */ /* 0x000fe2000001005d */
[----:B------:R-:W-:Y:S01]  /*1660*/  LEA.HI.X R91, R92, UR11, R91, 0x1, P2 ;  /* 0x0000000b5c5b7c11 */ /* 0x000fe200090f0c5b */
[----:B------:R-:W-:Y:S01]  /*1670*/  IMAD.IADD R93, R43, 0x1, R95 ;  /* 0x000000012b5d7824 */ /* 0x000fe200078e025f */
[C---:B------:R-:W-:Y:S02]  /*1680*/  LEA R92, P2, R94.reuse, UR10, 0x1 ;  /* 0x0000000a5e5c7c11 */ /* 0x040fe4000f8408ff */
[----:B------:R-:W-:Y:S02]  /*1690*/  F2FP.F16.F32.PACK_AB R97, RZ, R97 ;  /* 0x00000061ff61723e */ /* 0x000fe400000000ff */
        /* <DEDUP_REMOVED lines=25> */
[----:B0-----:R-:W-:Y:S02]  /*1830*/  HADD2.F32 R38, -RZ, R90.H0_H0 ;  /* 0x2000005aff267230 */ /* 0x001fe40000004100 */
[----:B--2---:R-:W-:-:S03]  /*1840*/  HADD2.F32 R40, -RZ, R96.H0_H0 ;  /* 0x20000060ff287230 */ /* 0x004fc60000004100 */
[C---:B------:R-:W-:Y:S01]  /*1850*/  FMUL.FTZ R91, R61.reuse, R38 ;  /* 0x000000263d5b7220 */ /* 0x040fe20000410000 */
[----:B---3--:R-:W-:Y:S02]  /*1860*/  HADD2.F32 R38, -RZ, R42.H0_H0 ;  /* 0x2000002aff267230 */ /* 0x008fe40000004100 */
[C---:B-1----:R-:W-:Y:S01]  /*1870*/  FMUL.FTZ R89, R61.reuse, R40 ;  /* 0x000000283d597220 */ /* 0x042fe20000410000 */
[----:B----4-:R-:W-:Y:S02]  /*1880*/  HADD2.F32 R43, -RZ, R100.H0_H0 ;  /* 0x20000064ff2b7230 */ /* 0x010fe40000004100 */
[----:B------:R-:W-:Y:S01]  /*1890*/  FMUL.FTZ R38, R61, R38 ;  /* 0x000000263d267220 */ /* 0x000fe20000410000 */
[----:B-----5:R-:W-:Y:S02]  /*18a0*/  HADD2.F32 R56, -RZ, R56.H0_H0 ;  /* 0x20000038ff387230 */ /* 0x020fe40000004100 */
[----:B------:R-:W-:Y:S01]  /*18b0*/  FFMA.FTZ R89, R64, R43, R89 ;  /* 0x0000002b40597223 */ /* 0x000fe20000010059 */
[----:B------:R-:W-:-:S02]  /*18c0*/  HADD2.F32 R57, -RZ, R92.H0_H0 ;  /* 0x2000005cff397230 */ /* 0x000fc40000004100 */
[----:B------:R-:W-:Y:S01]  /*18d0*/  FMUL.FTZ R56, R61, R56 ;  /* 0x000000383d387220 */ /* 0x000fe20000410000 */
[----:B------:R-:W-:Y:S01]  /*18e0*/  FMUL.FTZ R40, R60, R89 ;  /* 0x000000593c287220 */ /* 0x000fe20000410000 */
[----:B------:R-:W-:Y:S02]  /*18f0*/  HADD2.F32 R43, -RZ, R48.H0_H0 ;  /* 0x20000030ff2b7230 */ /* 0x000fe40000004100 */
[C---:B------:R-:W-:Y:S01]  /*1900*/  FFMA.FTZ R38, R64.reuse, R57, R38 ;  /* 0x0000003940267223 */ /* 0x040fe20000010026 */
[----:B------:R-:W-:Y:S02]  /*1910*/  IMAD.U32 R57, RZ, RZ, UR7 ;  /* 0x00000007ff397e24 */ /* 0x000fe4000f8e00ff */
[----:B------:R-:W-:Y:S02]  /*1920*/  HADD2.F32 R59, -RZ, R88.H0_H0 ;  /* 0x20000058ff3b7230 */ /* 0x000fe40000004100 */
[----:B------:R-:W-:Y:S01]  /*1930*/  FFMA.FTZ R56, R64, R43, R56 ;  /* 0x0000002b40387223 */ /* 0x000fe20000010038 */
[----:B------:R-:W-:-:S02]  /*1940*/  FFMA.FTZ R43, R63, R38, R40 ;  /* 0x000000263f2b7223 */ /* 0x000fc40000010028 */
[----:B------:R-:W-:Y:S02]  /*1950*/  FFMA.FTZ R59, R64, R59, R91 ;  /* 0x0000003b403b7223 */ /* 0x000fe4000001005b */
[----:B------:R-:W-:Y:S01]  /*1960*/  FMUL.FTZ R49, R0, R43 ;  /* 0x0000002b00317220 */ /* 0x000fe20000410000 */
[----:B------:R-:W-:-:S04]  /*1970*/  IMAD.WIDE.U32 R42, R57, UR14, R46 ;  /* 0x0000000e392a7c25 */ /* 0x000fc8000f8e002e */
[----:B------:R-:W-:Y:S01]  /*1980*/  FMUL.FTZ R59, R60, R59 ;  /* 0x0000003b3c3b7220 */ /* 0x000fe20000410000 */
[----:B------:R-:W-:Y:S02]  /*1990*/  LEA R46, P2, R42, UR16, 0x1 ;  /* 0x000000102a2e7c11 */ /* 0x000fe4000f8408ff */
[----:B------:R-:W-:Y:S01]  /*19a0*/  IADD3 R43, R43, UR9, RZ ;  /* 0x000000092b2b7c10 */ /* 0x000fe2000fffe0ff */
[----:B------:R-:W-:-:S03]  /*19b0*/  FFMA.FTZ R59, R63, R56, R59 ;  /* 0x000000383f3b7223 */ /* 0x000fc6000001003b */
[----:B------:R-:W-:Y:S02]  /*19c0*/  LEA.HI.X R47, R42, UR17, R43, 0x1, P2 ;  /* 0x000000112a2f7c11 */ /* 0x000fe400090f0c2b */
[----:B------:R-:W-:Y:S01]  /*19d0*/  ISETP.NE.AND P2, PT, RZ, UR6, PT ;  /* 0x00000006ff007c0c */ /* 0x000fe2000bf45270 */
[----:B------:R-:W-:-:S05]  /*19e0*/  FFMA.FTZ R49, R62, R59, R49 ;  /* 0x0000003b3e317223 */ /* 0x000fca0000010031 */
[----:B------:R-:W-:-:S05]  /*19f0*/  F2FP.F16.F32.PACK_AB R49, RZ, R49 ;  /* 0x00000031ff31723e */ /* 0x000fca00000000ff */
[----:B------:R0:W-:Y:S02]  /*1a00*/  STG.E.U16 desc[UR12][R46.64], R49 ;  /* 0x000000312e007986 */ /* 0x0001e4000c10150c */
[----:B------:R-:W-:Y:S05]  /*1a10*/  @P2 BRA `(.L_x_260) ;  /* 0xfffffff400642947 */ /* 0x000fea000383ffff */
.L_x_259:
        /* <DEDUP_REMOVED lines=8> */
[----:B------:R-:W-:Y:S01]  /*1aa0*/  MOV R54, R26 ;  /* 0x0000001a00367202 */ /* 0x000fe20000000f00 */
[----:B0-----:R-:W-:Y:S01]  /*1ab0*/  IMAD.MOV.U32 R46, RZ, RZ, R32 ;  /* 0x000000ffff2e7224 */ /* 0x001fe200078e0020 */
[----:B------:R-:W-:Y:S01]  /*1ac0*/  MOV R47, R39 ;  /* 0x00000027002f7202 */ /* 0x000fe20000000f00 */
[----:B------:R-:W-:Y:S01]  /*1ad0*/  IMAD.MOV.U32 R50, RZ, RZ, R34 ;  /* 0x000000ffff327224 */ /* 0x000fe200078e0022 */
[----:B------:R-:W-:Y:S01]  /*1ae0*/  ULDC.64 UR8, c[0x0][0x228] ;  /* 0x00008a0000087ab9 */ /* 0x000fe20000000a00 */
[----:B-1----:R-:W-:-:S02]  /*1af0*/  IMAD R20, R42, UR6, RZ ;  /* 0x000000062a147c24 */ /* 0x002fc4000f8e02ff */
[----:B------:R-:W-:-:S04]  /*1b00*/  IMAD.WIDE.U32 R24, R42, UR5, R84 ;  /* 0x000000052a187c25 */ /* 0x000fc8000f8e0054 */
[----:B------:R-:W-:Y:S01]  /*1b10*/  IMAD R37, R43, UR5, R20 ;  /* 0x000000052b257c24 */ /* 0x000fe2000f8e0214 */
[----:B------:R-:W-:Y:S01]  /*1b20*/  LEA R26, P2, R24, UR8, 0x1 ;  /* 0x00000008181a7c11 */ /* 0x000fe2000f8408ff */
[----:B------:R-:W-:-:S04]  /*1b30*/  IMAD.WIDE.U32 R20, R42, UR5, R82 ;  /* 0x000000052a147c25 */ /* 0x000fc8000f8e0052 */
[----:B------:R-:W-:Y:S01]  /*1b40*/  IMAD.WIDE.U32 R28, R42, UR5, R52 ;  /* 0x000000052a1c7c25 */ /* 0x000fe2000f8e0034 */
[----:B------:R-:W-:Y:S02]  /*1b50*/  IADD3 R23, R21, R37, RZ ;  /* 0x0000002515177210 */ /* 0x000fe40007ffe0ff */
[----:B------:R-:W-:Y:S01]  /*1b60*/  LEA R22, P1, R20, UR8, 0x1 ;  /* 0x0000000814167c11 */ /* 0x000fe2000f8208ff */
[C---:B------:R-:W-:Y:S02]  /*1b70*/  IMAD.IADD R21, R37.reuse, 0x1, R25 ;  /* 0x0000000125157824 */ /* 0x040fe400078e0219 */
[----:B------:R-:W-:Y:S01]  /*1b80*/  IMAD.WIDE.U32 R38, R42, UR5, R40 ;  /* 0x000000052a267c25 */ /* 0x000fe2000f8e0028 */
[----:B------:R-:W-:Y:S02]  /*1b90*/  LEA.HI.X R23, R20, UR9, R23, 0x1, P1 ;  /* 0x0000000914177c11 */ /* 0x000fe400088f0c17 */
[----:B------:R-:W-:Y:S01]  /*1ba0*/  LEA.HI.X R27, R24, UR9, R21, 0x1, P2 ;  /* 0x00000009181b7c11 */ /* 0x000fe200090f0c15 */
[----:B------:R-:W-:Y:S01]  /*1bb0*/  IMAD.WIDE.U32 R30, R42, UR5, R54 ;  /* 0x000000052a1e7c25 */ /* 0x000fe2000f8e0036 */
[----:B------:R-:W-:Y:S01]  /*1bc0*/  IADD3 R21, R37, R29, RZ ;  /* 0x0000001d25157210 */ /* 0x000fe20007ffe0ff */
[----:B------:R-:W2:Y:S01]  /*1bd0*/  LDG.E.U16 R22, desc[UR12][R22.64] ;  /* 0x0000000c16167981 */ /* 0x000ea2000c1e1500 */
[----:B------:R-:W-:Y:S01]  /*1be0*/  LEA R20, P1, R28, UR8, 0x1 ;  /* 0x000000081c147c11 */ /* 0x000fe2000f8208ff */
[----:B------:R-:W-:Y:S01]  /*1bf0*/  IMAD.WIDE.U32 R32, R42, UR5, R44 ;  /* 0x000000052a207c25 */ /* 0x000fe2000f8e002c */
[----:B------:R-:W-:Y:S01]  /*1c00*/  LEA R24, P2, R30, UR8, 0x1 ;  /* 0x000000081e187c11 */ /* 0x000fe2000f8408ff */
[----:B------:R-:W3:Y:S01]  /*1c10*/  LDG.E.U16 R26, desc[UR12][R26.64] ;  /* 0x0000000c1a1a7981 */ /* 0x000ee2000c1e1500 */
[----:B------:R-:W-:Y:S01]  /*1c20*/  LEA.HI.X R21, R28, UR9, R21, 0x1, P1 ;  /* 0x000000091c157c11 */ /* 0x000fe200088f0c15 */
[----:B------:R-:W-:Y:S01]  /*1c30*/  IMAD.WIDE.U32 R40, R42, UR5, R46 ;  /* 0x000000052a287c25 */ /* 0x000fe2000f8e002e */
[----:B------:R-:W-:-:S02]  /*1c40*/  LEA R34, P3, R32, UR8, 0x1 ;  /* 0x0000000820227c11 */ /* 0x000fc4000f8608ff */
[----:B------:R-:W-:Y:S01]  /*1c50*/  LEA R28, P1, R38, UR8, 0x1 ;  /* 0x00000008261c7c11 */ /* 0x000fe2000f8208ff */
[----:B------:R-:W-:Y:S01]  /*1c60*/  IMAD.WIDE.U32 R42, R42, UR5, R50 ;  /* 0x000000052a2a7c25 */ /* 0x000fe2000f8e0032 */
[----:B------:R-:W4:Y:S03]  /*1c70*/  LDG.E.U16 R20, desc[UR12][R20.64] ;  /* 0x0000000c14147981 */ /* 0x000f26000c1e1500 */
[C---:B------:R-:W-:Y:S01]  /*1c80*/  IMAD.IADD R25, R37.reuse, 0x1, R31 ;  /* 0x0000000125197824 */ /* 0x040fe200078e021f */
[C---:B------:R-:W-:Y:S01]  /*1c90*/  IADD3 R31, R37.reuse, R33, RZ ;  /* 0x00000021251f7210 */ /* 0x040fe20007ffe0ff */
[C---:B------:R-:W-:Y:S01]  /*1ca0*/  IMAD.IADD R29, R37.reuse, 0x1, R43 ;  /* 0x00000001251d7824 */ /* 0x040fe200078e022b */
[----:B------:R-:W-:Y:S02]  /*1cb0*/  LEA R44, P4, R42, UR8, 0x1 ;  /* 0x000000082a2c7c11 */ /* 0x000fe4000f8808ff */
[----:B------:R-:W-:Y:S01]  /*1cc0*/  LEA.HI.X R35, R32, UR9, R31, 0x1, P3 ;  /* 0x0000000920237c11 */ /* 0x000fe200098f0c1f */
[----:B------:R-:W-:Y:S01]  /*1cd0*/  IMAD.IADD R31, R37, 0x1, R41 ;  /* 0x00000001251f7824 */ /* 0x000fe200078e0229 */
[----:B------:R-:W-:-:S02]  /*1ce0*/  LEA.HI.X R25, R30, UR9, R25, 0x1, P2 ;  /* 0x000000091e197c11 */ /* 0x000fc400090f0c19 */
[----:B------:R-:W-:Y:S01]  /*1cf0*/  LEA.HI.X R45, R42, UR9, R29, 0x1, P4 ;  /* 0x000000092a2d7c11 */ /* 0x000fe2000a0f0c1d */
[----:B------:R-:W5:Y:S01]  /*1d00*/  LDG.E.U16 R34, desc[UR12][R34.64] ;  /* 0x0000000c22227981 */ /* 0x000f62000c1e1500 */
[C---:B------:R-:W-:Y:S02]  /*1d10*/  LEA R30, P2, R40.reuse, UR8, 0x1 ;  /* 0x00000008281e7c11 */ /* 0x040fe4000f8408ff */
[----:B------:R-:W-:Y:S01]  /*1d20*/  IADD3 R29, R37, R39, RZ ;  /* 0x00000027251d7210 */ /* 0x000fe20007ffe0ff */
[----:B------:R-:W2:Y:S01]  /*1d30*/  LDG.E.U16 R44, desc[UR12][R44.64] ;  /* 0x0000000c2c2c7981 */ /* 0x000ea2000c1e1500 */
[----:B------:R-:W-:Y:S02]  /*1d40*/  LEA.HI.X R31, R40, UR9, R31, 0x1, P2 ;  /* 0x00000009281f7c11 */ /* 0x000fe400090f0c1f */
[----:B------:R-:W-:Y:S01]  /*1d50*/  LEA.HI.X R29, R38, UR9, R29, 0x1, P1 ;  /* 0x00000009261d7c11 */ /* 0x000fe200088f0c1d */
[----:B------:R4:W5:Y:S01]  /*1d60*/  LDG.E.U16 R24, desc[UR12][R24.64] ;  /* 0x0000000c18187981 */ /* 0x000962000c1e1500 */
[----:B------:R-:W0:Y:S03]  /*1d70*/  LDC.64 R38, c[0x0][0x2b8] ;  /* 0x0000ae00ff267b82 */ /* 0x000e260000000a00 */
[----:B------:R-:W5:Y:S04]  /*1d80*/  LDG.E.U16 R28, desc[UR12][R28.64] ;  /* 0x0000000c1c1c7981 */ /* 0x000f68000c1e1500 */
[----:B------:R-:W5:Y:S01]  /*1d90*/  LDG.E.U16 R30, desc[UR12][R30.64] ;  /* 0x0000000c1e1e7981 */ /* 0x000f62000c1e1500 */
[----:B------:R-:W-:Y:S01]  /*1da0*/  MOV R86, R36 ;  /* 0x0000002400567202 */ /* 0x000fe20000000f00 */
[----:B----4-:R-:W-:-:S02]  /*1db0*/  HADD2.F32 R25, -RZ, R20.H0_H0 ;  /* 0x20000014ff197230 */ /* 0x010fc40000004100 */
[----:B---3--:R-:W-:Y:S02]  /*1dc0*/  HADD2.F32 R26, -RZ, R26.H0_H0 ;  /* 0x2000001aff1a7230 */ /* 0x008fe40000004100 */
[----:B--2---:R-:W-:Y:S02]  /*1dd0*/  HADD2.F32 R20, -RZ, R44.H0_H0 ;  /* 0x2000002cff147230 */ /* 0x004fe40000004100 */
[----:B-----5:R-:W-:-:S03]  /*1de0*/  HADD2.F32 R32, -RZ, R24.H0_H0 ;  /* 0x20000018ff207230 */ /* 0x020fc60000004100 */
[C---:B------:R-:W-:Y:S01]  /*1df0*/  FMUL.FTZ R27, R61.reuse, R20 ;  /* 0x000000143d1b7220 */ /* 0x040fe20000410000 */
[----:B------:R-:W-:Y:S02]  /*1e00*/  HADD2.F32 R28, -RZ, R28.H0_H0 ;  /* 0x2000001cff1c7230 */ /* 0x000fe40000004100 */
[----:B------:R-:W-:Y:S02]  /*1e10*/  HADD2.F32 R21, -RZ, R30.H0_H0 ;  /* 0x2000001eff157230 */ /* 0x000fe40000004100 */
[C---:B------:R-:W-:Y:S01]  /*1e20*/  FMUL.FTZ R33, R61.reuse, R32 ;  /* 0x000000203d217220 */ /* 0x040fe20000410000 */
[----:B------:R-:W-:Y:S02]  /*1e30*/  HADD2.F32 R23, -RZ, R34.H0_H0 ;  /* 0x20000022ff177230 */ /* 0x000fe40000004100 */
[----:B------:R-:W-:Y:S01]  /*1e40*/  FMUL.FTZ R28, R61, R28 ;  /* 0x0000001c3d1c7220 */ /* 0x000fe20000410000 */
[----:B------:R-:W-:Y:S01]  /*1e50*/  FFMA.FTZ R27, R64, R21, R27 ;  /* 0x00000015401b7223 */ /* 0x000fe2000001001b */
[----:B------:R-:W-:-:S02]  /*1e60*/  HADD2.F32 R21, -RZ, R22.H0_H0 ;  /* 0x20000016ff157230 */ /* 0x000fc40000004100 */
[----:B------:R-:W-:Y:S01]  /*1e70*/  FMUL.FTZ R26, R61, R26 ;  /* 0x0000001a3d1a7220 */ /* 0x000fe20000410000 */
        /* <DEDUP_REMOVED lines=15> */
[----:B------:R-:W-:Y:S02]  /*1f70*/  F2FP.F16.F32.PACK_AB R21, RZ, R23 ;  /* 0x00000017ff15723e */ /* 0x000fe400000000ff */
[----:B------:R-:W-:-:S05]  /*1f80*/  LEA.HI.X R23, R20, UR7, R25, 0x1, P1 ;  /* 0x0000000714177c11 */ /* 0x000fca00088f0c19 */
[----:B------:R1:W-:Y:S03]  /*1f90*/  STG.E.U16 desc[UR12][R22.64], R21 ;  /* 0x0000001516007986 */ /* 0x0003e6000c10150c */
.L_x_261:
[----:B------:R-:W-:Y:S05]  /*1fa0*/  @!P0 BRA `(.L_x_262) ;  /* 0xffffffec00308947 */ /* 0x000fea000383ffff */
[----:B------:R-:W-:Y:S05]  /*1fb0*/  EXIT ;  /* 0x000000000000794d */ /* 0x000fea0003800000 */
.L_x_258:
        /* <DEDUP_REMOVED lines=9> */
[----:B------:R-:W-:Y:S01]  /*2050*/  IMAD.WIDE.U32 R6, R8, UR4, RZ ;  /* 0x0000000408067c25 */ /* 0x000fe2000f8e00ff */
[----:B------:R-:W-:Y:S01]  /*2060*/  SHF.R.S32.HI R9, RZ, 0x1f, R11 ;  /* 0x0000001fff097819 */ /* 0x000fe2000001140b */
[----:B------:R-:W-:Y:S01]  /*2070*/  ULDC.64 UR10, c[0x0][0x2b8] ;  /* 0x0000ae00000a7ab9 */ /* 0x000fe20000000a00 */
[----:B------:R-:W-:Y:S01]  /*2080*/  ULDC.64 UR8, c[0x0][0x260] ;  /* 0x0000980000087ab9 */ /* 0x000fe20000000a00 */
[C---:B------:R-:W-:Y:S01]  /*2090*/  IMAD R3, R0.reuse, UR4, RZ ;  /* 0x0000000400037c24 */ /* 0x040fe2000f8e02ff */
[----:B------:R-:W-:Y:S01]  /*20a0*/  IADD3 R14, R15, -0x1, RZ ;  /* 0xffffffff0f0e7810 */ /* 0x000fe20007ffe0ff */
[----:B------:R-:W-:Y:S01]  /*20b0*/  IMAD R0, R0, UR6, RZ ;  /* 0x0000000600007c24 */ /* 0x000fe2000f8e02ff */
[----:B------:R-:W-:Y:S01]  /*20c0*/  USHF.L.U64.HI UR11, UR10, 0x1, UR11 ;  /* 0x000000010a0b7899 */ /* 0x000fe2000801020b */
[C---:B------:R-:W-:Y:S01]  /*20d0*/  IMAD R13, R8.reuse, UR5, R3 ;  /* 0x00000005080d7c24 */ /* 0x040fe2000f8e0203 */
[----:B------:R-:W-:Y:S01]  /*20e0*/  ULDC.64 UR4, c[0x0][0x2c8] ;  /* 0x0000b20000047ab9 */ /* 0x000fe20000000a00 */
[C---:B------:R-:W-:Y:S01]  /*20f0*/  IMAD R5, R8.reuse, UR7, R0 ;  /* 0x0000000708057c24 */ /* 0x040fe2000f8e0200 */
[----:B------:R-:W-:Y:S01]  /*2100*/  USHF.L.U64.HI UR9, UR8, 0x1, UR9 ;  /* 0x0000000108097899 */ /* 0x000fe20008010209 */
[----:B------:R-:W-:Y:S01]  /*2110*/  IMAD.WIDE.U32 R2, R8, UR6, RZ ;  /* 0x0000000608027c25 */ /* 0x000fe2000f8e00ff */
[----:B------:R-:W-:Y:S01]  /*2120*/  IADD3 R7, R7, R13, RZ ;  /* 0x0000000d07077210 */ /* 0x000fe20007ffe0ff */
[----:B------:R-:W-:Y:S01]  /*2130*/  ULDC.64 UR6, c[0x0][0x270] ;  /* 0x00009c0000067ab9 */ /* 0x000fe20000000a00 */
[----:B------:R-:W-:Y:S01]  /*2140*/  USHF.L.U32 UR10, UR10, 0x1, URZ ;  /* 0x000000010a0a7899 */ /* 0x000fe2000800063f */
[C---:B------:R-:W-:Y:S01]  /*2150*/  IMAD R8, R9.reuse, UR4, RZ ;  /* 0x0000000409087c24 */ /* 0x040fe2000f8e02ff */
[----:B------:R-:W-:Y:S01]  /*2160*/  USHF.L.U32 UR8, UR8, 0x1, URZ ;  /* 0x0000000108087899 */ /* 0x000fe2000800063f */
[----:B------:R-:W-:-:S02]  /*2170*/  IMAD R0, R9, UR6, RZ ;  /* 0x0000000609007c24 */ /* 0x000fc4000f8e02ff */
[----:B------:R-:W-:Y:S02]  /*2180*/  IMAD.IADD R3, R3, 0x1, R5 ;  /* 0x0000000103037824 */ /* 0x000fe400078e0205 */
[C---:B------:R-:W-:Y:S02]  /*2190*/  IMAD R9, R11.reuse, UR5, R8 ;  /* 0x000000050b097c24 */ /* 0x040fe4000f8e0208 */
[----:B------:R-:W-:Y:S01]  /*21a0*/  IMAD.WIDE.U32 R6, R11, UR4, R6 ;  /* 0x000000040b067c25 */ /* 0x000fe2000f8e0006 */
[----:B------:R-:W-:-:S03]  /*21b0*/  ULDC.64 UR4, c[0x0][0x2c0] ;  /* 0x0000b00000047ab9 */ /* 0x000fc60000000a00 */
[C---:B------:R-:W-:Y:S01]  /*21c0*/  IMAD R5, R11.reuse, UR7, R0 ;  /* 0x000000070b057c24 */ /* 0x040fe2000f8e0200 */
[----:B------:R-:W-:Y:S01]  /*21d0*/  SHF.R.S32.HI R0, RZ, 0x1f, R4 ;  /* 0x0000001fff007819 */ /* 0x000fe20000011404 */
[----:B------:R-:W-:Y:S01]  /*21e0*/  IMAD.WIDE.U32 R2, R11, UR6, R2 ;  /* 0x000000060b027c25 */ /* 0x000fe2000f8e0002 */
[----:B------:R-:W-:Y:S01]  /*21f0*/  IADD3 R9, R7, R9, RZ ;  /* 0x0000000907097210 */ /* 0x000fe20007ffe0ff */
[----:B------:R-:W-:Y:S01]  /*2200*/  ULDC.64 UR6, c[0x0][0x268] ;  /* 0x00009a0000067ab9 */ /* 0x000fe20000000a00 */
[----:B------:R-:W-:Y:S01]  /*2210*/  MOV R8, R6 ;  /* 0x0000000600087202 */ /* 0x000fe20000000f00 */
[----:B------:R-:W-:Y:S02]  /*2220*/  IMAD.IADD R7, R3, 0x1, R5 ;  /* 0x0000000103077824 */ /* 0x000fe400078e0205 */
[C---:B------:R-:W-:Y:S02]  /*2230*/  IMAD R3, R0.reuse, UR4, RZ ;  /* 0x0000000400037c24 */ /* 0x040fe4000f8e02ff */
[----:B------:R-:W-:Y:S01]  /*2240*/  IMAD R5, R0, UR6, RZ ;  /* 0x0000000600057c24 */ /* 0x000fe2000f8e02ff */
[----:B------:R-:W-:Y:S01]  /*2250*/  LOP3.LUT R0, R15, 0x3, RZ, 0xc0, !PT ;  /* 0x000000030f007812 */ /* 0x000fe200078ec0ff */
[----:B------:R-:W-:-:S02]  /*2260*/  IMAD.MOV.U32 R6, RZ, RZ, R2 ;  /* 0x000000ffff067224 */ /* 0x000fc400078e0002 */
[C---:B------:R-:W-:Y:S02]  /*2270*/  IMAD R11, R4.reuse, UR5, R3 ;  /* 0x00000005040b7c24 */ /* 0x040fe4000f8e0203 */
[----:B------:R-:W-:Y:S01]  /*2280*/  IMAD.WIDE.U32 R2, R4, UR4, R8 ;  /* 0x0000000404027c25 */ /* 0x000fe2000f8e0008 */
[----:B------:R-:W-:-:S03]  /*2290*/  UMOV UR4, URZ ;  /* 0x0000003f00047c82 */ /* 0x000fc60008000000 */
[C---:B------:R-:W-:Y:S01]  /*22a0*/  IMAD R13, R4.reuse, UR7, R5 ;  /* 0x00000007040d7c24 */ /* 0x040fe2000f8e0205 */
[----:B------:R-:W-:Y:S01]  /*22b0*/  IADD3 R11, R11, R3, RZ ;  /* 0x000000030b0b7210 */ /* 0x000fe20007ffe0ff */
[----:B------:R-:W-:Y:S01]  /*22c0*/  IMAD.WIDE.U32 R4, R4, UR6, R6 ;  /* 0x0000000604047c25 */ /* 0x000fe2000f8e0006 */
[----:B------:R-:W-:Y:S01]  /*22d0*/  UMOV UR6, URZ ;  /* 0x0000003f00067c82 */ /* 0x000fe20008000000 */
[----:B------:R-:W-:Y:S02]  /*22e0*/  UMOV UR7, URZ ;  /* 0x0000003f00077c82 */ /* 0x000fe40008000000 */
[----:B------:R-:W-:Y:S02]  /*22f0*/  IMAD.IADD R10, R15, 0x1, -R0 ;  /* 0x000000010f0a7824 */ /* 0x000fe400078e0a00 */
[----:B------:R-:W-:-:S07]  /*2300*/  IMAD.IADD R13, R5, 0x1, R13 ;  /* 0x00000001050d7824 */ /* 0x000fce00078e020d */
.L_x_269:
[----:B0-----:R-:W0:Y:S01]  /*2310*/  LDC.64 R24, c[0x0][0x258] ;  /* 0x00009600ff187b82 */ /* 0x001e220000000a00 */
[----:B------:R-:W-:Y:S01]  /*2320*/  USHF.R.S32.HI UR5, URZ, 0x1f, UR4 ;  /* 0x0000001f3f057899 */ /* 0x000fe20008011404 */
[----:B------:R-:W-:Y:S01]  /*2330*/  MOV R12, R4 ;  /* 0x00000004000c7202 */ /* 0x000fe20000000f00 */
[----:B-1----:R-:W-:Y:S01]  /*2340*/  IMAD.MOV.U32 R18, RZ, RZ, R2 ;  /* 0x000000ffff127224 */ /* 0x002fe200078e0002 */
[----:B--23--:R-:W-:Y:S02]  /*2350*/  MOV R19, R11 ;  /* 0x0000000b00137202 */ /* 0x00cfe40000000f00 */
[----:B------:R-:W-:Y:S02]  /*2360*/  ISETP.GE.U32.AND P0, PT, R14, 0x3, PT ;  /* 0x000000030e00780c */ /* 0x000fe40003f06070 */
        /* <DEDUP_REMOVED lines=36> */
.L_x_266:
[----:B0-----:R-:W-:Y:S01]  /*25b0*/  MOV R18, R24 ;  /* 0x0000001800127202 */ /* 0x001fe20000000f00 */
        /* <DEDUP_REMOVED lines=103> */
.L_x_265:
        /* <DEDUP_REMOVED lines=57> */
.L_x_267:
[----:B------:R-:W-:-:S13]  /*2fc0*/  ISETP.NE.OR P0, PT, R12, RZ, P0 ;  /* 0x000000ff0c00720c */ /* 0x000fda0000705670 */
[----:B------:R-:W-:Y:S05]  /*2fd0*/  @!P0 BRA `(.L_x_263) ;  /* 0x0000000000808947 */ /* 0x000fea0003800000 */
.L_x_264:
        /* <DEDUP_REMOVED lines=32> */
.L_x_263:
        /* <DEDUP_REMOVED lines=59> */
.L_x_268:
[----:B------:R-:W-:-:S04]  /*3590*/  UIADD3 UR6, UP0, UR6, 0x1, URZ ;  /* 0x0000000106067890 */ /* 0x000fc8000ff1e03f */
[----:B------:R-:W-:Y:S01]  /*35a0*/  UIADD3.X UR7, URZ, UR7, URZ, UP0, !UPT ;  /* 0x000000073f077290 */ /* 0x000fe200087fe43f */
[----:B------:R-:W-:Y:S11]  /*35b0*/  @!P1 BRA `(.L_x_269) ;  /* 0xffffffec00549947 */ /* 0x000ff6000383ffff */
[----:B------:R-:W-:Y:S05]  /*35c0*/  EXIT ;  /* 0x000000000000794d */ /* 0x000fea0003800000 */
.L_x_270:
        /* <DEDUP_REMOVED lines=11> */
.L_x_305:


//--------------------- .text._ZN2at6native55_GLOBAL__N__c1b0da0d_22_UpSampleTrilinear3d_cu_efb54c9330upsample_trilinear3d_out_frameIffEEviT0_S3_S3_bNS_27GenericPackedTensorAccessorIKT_Lm5ENS_16DefaultPtrTraitsElEENS4_IS5_Lm5ES7_lEE --------------------------
	.section	.text._ZN2at6native55_GLOBAL__N__c1b0da0d_22_UpSampleTrilinear3d_cu_efb54c9330upsample_trilinear3d_out_frameIffEEviT0_S3_S3_bNS_27GenericPackedTensorAccessorIKT_Lm5ENS_16DefaultPtrTraitsElEENS4_IS5_Lm5ES7_lEE,"ax",@progbits
	.align	128
.text._ZN2at6native55_GLOBAL__N__c1b0da0d_22_UpSampleTrilinear3d_cu_efb54c9330upsample_trilinear3d_out_frameIffEEviT0_S3_S3_bNS_27GenericPackedTensorAccessorIKT_Lm5ENS_16DefaultPtrTraitsElEENS4_IS5_Lm5ES7_lEE:
        .type           _ZN2at6native55_GLOBAL__N__c1b0da0d_22_UpSampleTrilinear3d_cu_efb54c9330upsample_trilinear3d_out_frameIffEEviT0_S3_S3_bNS_27GenericPackedTensorAccessorIKT_Lm5ENS_16DefaultPtrTraitsElEENS4_IS5_Lm5ES7_lEE,@function
        .size           _ZN2at6native55_GLOBAL__N__c1b0da0d_22_UpSampleTrilinear3d_cu_efb54c9330upsample_trilinear3d_out_frameIffEEviT0_S3_S3_bNS_27GenericPackedTensorAccessorIKT_Lm5ENS_16DefaultPtrTraitsElEENS4_IS5_Lm5ES7_lEE,(.L_x_306 - _ZN2at6native55_GLOBAL__N__c1b0da0d_22_UpSampleTrilinear3d_cu_efb54c9330upsample_trilinear3d_out_frameIffEEviT0_S3_S3_bNS_27GenericPackedTensorAccessorIKT_Lm5ENS_16DefaultPtrTraitsElEENS4_IS5_Lm5ES7_lEE)
        .other          _ZN2at6native55_GLOBAL__N__c1b0da0d_22_UpSampleTrilinear3d_cu_efb54c9330upsample_trilinear3d_out_frameIffEEviT0_S3_S3_bNS_27GenericPackedTensorAccessorIKT_Lm5ENS_16DefaultPtrTraitsElEENS4_IS5_Lm5ES7_lEE,@"STO_CUDA_ENTRY STV_DEFAULT"
_ZN2at6native55_GLOBAL__N__c1b0da0d_22_UpSampleTrilinear3d_cu_efb54c9330upsample_trilinear3d_out_frameIffEEviT0_S3_S3_bNS_27GenericPackedTensorAccessorIKT_Lm5ENS_16DefaultPtrTraitsElEENS4_IS5_Lm5ES7_lEE:
        /* <DEDUP_REMOVED lines=28> */
[----:B------:R-:W-:Y:S02]  /*01c0*/  IMAD R2, R4, R11, R8 ;  /* 0x0000000b04027224 */ /* 0x000fe400078e0208 */
[----:B------:R-:W1:Y:S03]  /*01d0*/  LDC R11, c[0x0][0x240] ;  /* 0x00009000ff0b7b82 */ /* 0x000e660000000800 */
        /* <DEDUP_REMOVED lines=9> */
[----:B------:R0:W2:Y:S01]  /*0270*/  F2I.FTZ.U32.TRUNC.NTZ R3, R2 ;  /* 0x0000000200037305 */ /* 0x0000a2000021f000 */
[----:B------:R-:W-:-:S06]  /*0280*/  @P0 VIADD R4, R4, 0x1 ;  /* 0x0000000104040836 */ /* 0x000fcc0000000000 */
[----:B------:R-:W-:Y:S02]  /*0290*/  @!P2 IADD3 R4, -R4, RZ, RZ ;  /* 0x000000ff0404a210 */ /* 0x000fe40007ffe1ff */
[----:B------:R-:W-:Y:S02]  /*02a0*/  @!P1 LOP3.LUT R4, RZ, R5, RZ, 0x33, !PT ;  /* 0x00000005ff049212 */ /* 0x000fe400078e33ff */
[----:B0-----:R-:W-:-:S03]  /*02b0*/  MOV R2, RZ ;  /* 0x000000ff00027202 */ /* 0x001fc60000000f00 */
[----:B------:R-:W-:Y:S02]  /*02c0*/  IMAD.MOV R6, RZ, RZ, -R4 ;  /* 0x000000ffff067224 */ /* 0x000fe400078e0a04 */
[--C-:B--2---:R-:W-:Y:S02]  /*02d0*/  IMAD.MOV R8, RZ, RZ, -R3.reuse ;  /* 0x000000ffff087224 */ /* 0x104fe400078e0a03 */
[----:B------:R-:W-:Y:S02]  /*02e0*/  IMAD R6, R5, R6, R0 ;  /* 0x0000000605067224 */ /* 0x000fe400078e0200 */
[----:B------:R-:W-:Y:S02]  /*02f0*/  IMAD R5, R8, R13, RZ ;  /* 0x0000000d08057224 */ /* 0x000fe400078e02ff */
[----:B------:R-:W0:Y:S01]  /*0300*/  LDC R8, c[0x0][0x248] ;  /* 0x00009200ff087b82 */ /* 0x000e220000000800 */
[----:B------:R-:W-:Y:S01]  /*0310*/  IABS R0, R6 ;  /* 0x0000000600007213 */ /* 0x000fe20000000000 */
[----:B------:R-:W-:-:S06]  /*0320*/  IMAD.HI.U32 R2, R3, R5, R2 ;  /* 0x0000000503027227 */ /* 0x000fcc00078e0002 */
[----:B------:R-:W-:-:S04]  /*0330*/  IMAD.HI.U32 R2, R2, R0, RZ ;  /* 0x0000000002027227 */ /* 0x000fc800078e00ff */
[----:B------:R-:W-:-:S04]  /*0340*/  IMAD.MOV R3, RZ, RZ, -R2 ;  /* 0x000000ffff037224 */ /* 0x000fc800078e0a02 */
[----:B------:R-:W-:Y:S01]  /*0350*/  IMAD R0, R13, R3, R0 ;  /* 0x000000030d007224 */ /* 0x000fe200078e0200 */
[----:B------:R-:W-:-:S04]  /*0360*/  LOP3.LUT R3, R6, R7, RZ, 0x3c, !PT ;  /* 0x0000000706037212 */ /* 0x000fc800078e3cff */
[----:B------:R-:W-:Y:S02]  /*0370*/  ISETP.GT.U32.AND P1, PT, R13, R0, PT ;  /* 0x000000000d00720c */ /* 0x000fe40003f24070 */
[----:B------:R-:W-:-:S11]  /*0380*/  ISETP.GE.AND P2, PT, R3, RZ, PT ;  /* 0x000000ff0300720c */ /* 0x000fd60003f46270 */
[----:B------:R-:W-:Y:S01]  /*0390*/  @!P1 IMAD.IADD R0, R0, 0x1, -R13 ;  /* 0x0000000100009824 */ /* 0x000fe200078e0a0d */
[----:B------:R-:W-:Y:S02]  /*03a0*/  @!P1 IADD3 R2, R2, 0x1, RZ ;  /* 0x0000000102029810 */ /* 0x000fe40007ffe0ff */
[----:B------:R-:W-:Y:S02]  /*03b0*/  ISETP.NE.AND P1, PT, R7, RZ, PT ;  /* 0x000000ff0700720c */ /* 0x000fe40003f25270 */
[----:B------:R-:W-:Y:S02]  /*03c0*/  ISETP.GE.U32.AND P0, PT, R0, R13, PT ;  /* 0x0000000d0000720c */ /* 0x000fe40003f06070 */
[----:B------:R-:W1:Y:S11]  /*03d0*/  LDC R0, c[0x0][0x298] ;  /* 0x0000a600ff007b82 */ /* 0x000e760000000800 */
[----:B------:R-:W-:Y:S01]  /*03e0*/  @P0 VIADD R2, R2, 0x1 ;  /* 0x0000000102020836 */ /* 0x000fe20000000000 */
[----:B0-----:R-:W-:-:S03]  /*03f0*/  ISETP.NE.AND P0, PT, R8, UR4, PT ;  /* 0x0000000408007c0c */ /* 0x001fc6000bf05270 */
[----:B------:R-:W-:-:S05]  /*0400*/  IMAD.MOV.U32 R13, RZ, RZ, R2 ;  /* 0x000000ffff0d7224 */ /* 0x000fca00078e0002 */
[----:B------:R-:W-:Y:S02]  /*0410*/  @!P2 IADD3 R13, -R13, RZ, RZ ;  /* 0x000000ff0d0da210 */ /* 0x000fe40007ffe1ff */
[----:B------:R-:W-:Y:S02]  /*0420*/  @!P1 LOP3.LUT R13, RZ, R7, RZ, 0x33, !PT ;  /* 0x00000007ff0d9212 */ /* 0x000fe400078e33ff */
[----:B------:R-:W-:Y:S02]  /*0430*/  ISETP.EQ.AND P1, PT, R7, UR5, PT ;  /* 0x0000000507007c0c */ /* 0x000fe4000bf22270 */
[----:B-1----:R-:W-:Y:S01]  /*0440*/  ISETP.EQ.AND P0, PT, R0, R11, !P0 ;  /* 0x0000000b0000720c */ /* 0x002fe20004702270 */
[----:B------:R-:W-:-:S04]  /*0450*/  IMAD.MOV R0, RZ, RZ, -R13 ;  /* 0x000000ffff007224 */ /* 0x000fc800078e0a0d */
[----:B------:R-:W-:-:S08]  /*0460*/  IMAD R10, R7, R0, R6 ;  /* 0x00000000070a7224 */ /* 0x000fd000078e0206 */
[----:B------:R-:W-:Y:S05]  /*0470*/  @P0 BRA P1, `(.L_x_271) ;  /* 0x0000001800400947 */ /* 0x000fea0000800000 */
[----:B------:R-:W-:Y:S01]  /*0480*/  ULDC.U8 UR4, c[0x0][0x220] ;  /* 0x0000880000047ab9 */ /* 0x000fe20000000000 */
[----:B------:R-:W0:Y:S01]  /*0490*/  LDC R5, c[0x0][0x214] ;  /* 0x00008500ff057b82 */ /* 0x000e220000000800 */
[----:B------:R-:W-:Y:S01]  /*04a0*/  UPRMT UR4, UR4, 0x8880, URZ ;  /* 0x0000888004047896 */ /* 0x000fe2000800003f */
[----:B------:R-:W-:Y:S02]  /*04b0*/  I2FP.F32.S32 R6, R4 ;  /* 0x0000000400067245 */ /* 0x000fe40000201400 */
[----:B------:R-:W-:Y:S02]  /*04c0*/  I2FP.F32.S32 R7, R13 ;  /* 0x0000000d00077245 */ /* 0x000fe40000201400 */
[----:B------:R-:W-:Y:S02]  /*04d0*/  I2FP.F32.S32 R14, R10 ;  /* 0x0000000a000e7245 */ /* 0x000fe40000201400 */
[----:B------:R-:W-:Y:S01]  /*04e0*/  ISETP.NE.AND P2, PT, RZ, UR4, PT ;  /* 0x00000004ff007c0c */ /* 0x000fe2000bf45270 */
[----:B------:R-:W1:Y:S08]  /*04f0*/  LDC R9, c[0x0][0x230] ;  /* 0x00008c00ff097b82 */ /* 0x000e700000000800 */
[----:B------:R-:W2:Y:S04]  /*0500*/  LDC R52, c[0x0][0x218] ;  /* 0x00008600ff347b82 */ /* 0x000ea80000000800 */
[----:B------:R-:W-:Y:S01]  /*0510*/  @!P2 FADD.FTZ R0, R6, 0.5 ;  /* 0x3f0000000600a421 */ /* 0x000fe20000010000 */
[----:B------:R-:W-:-:S03]  /*0520*/  @!P2 FADD.FTZ R3, R7, 0.5 ;  /* 0x3f0000000703a421 */ /* 0x000fc60000010000 */
[-C--:B0-----:R-:W-:Y:S01]  /*0530*/  @!P2 FFMA.FTZ R2, R0, R5.reuse, -0.5 ;  /* 0xbf0000000002a423 */ /* 0x081fe20000010005 */
[----:B------:R-:W0:Y:S01]  /*0540*/  LDC R53, c[0x0][0x21c] ;  /* 0x00008700ff357b82 */ /* 0x000e220000000800 */
[----:B------:R-:W-:-:S03]  /*0550*/  @P2 FMUL.FTZ R0, R6, R5 ;  /* 0x0000000506002220 */ /* 0x000fc60000410000 */
[C---:B------:R-:W-:Y:S02]  /*0560*/  @!P2 FSETP.GEU.FTZ.AND P0, PT, R2.reuse, RZ, PT ;  /* 0x000000ff0200a20b */ /* 0x040fe40003f1e000 */
[----:B-1----:R-:W-:Y:S02]  /*0570*/  ISETP.GE.AND P3, PT, R9, 0x1, PT ;  /* 0x000000010900780c */ /* 0x002fe40003f66270 */
[----:B------:R-:W-:-:S04]  /*0580*/  @!P2 FSEL R0, R2, RZ, P0 ;  /* 0x000000ff0200a208 */ /* 0x000fc80000000000 */
[----:B------:R1:W3:Y:S01]  /*0590*/  F2I.FTZ.TRUNC.NTZ R12, R0 ;  /* 0x00000000000c7305 */ /* 0x0002e2000021f100 */
[-C--:B--2---:R-:W-:Y:S01]  /*05a0*/  @!P2 FFMA.FTZ R3, R3, R52.reuse, -0.5 ;  /* 0xbf0000000303a423 */ /* 0x084fe20000010034 */
[----:B------:R-:W-:-:S04]  /*05b0*/  @P2 FMUL.FTZ R52, R7, R52 ;  /* 0x0000003407342220 */ /* 0x000fc80000410000 */
[----:B------:R-:W-:-:S04]  /*05c0*/  @!P2 FSETP.GEU.FTZ.AND P1, PT, R3, RZ, PT ;  /* 0x000000ff0300a20b */ /* 0x000fc80003f3e000 */
[----:B------:R-:W-:Y:S01]  /*05d0*/  @!P2 FSEL R52, R3, RZ, P1 ;  /* 0x000000ff0334a208 */ /* 0x000fe20000800000 */
[----:B-1----:R-:W-:Y:S08]  /*05e0*/  @!P3 EXIT ;  /* 0x000000000000b94d */ /* 0x002ff00003800000 */
[----:B------:R-:W-:Y:S01]  /*05f0*/  @!P2 FADD.FTZ R2, R14, 0.5 ;  /* 0x3f0000000e02a421 */ /* 0x000fe20000010000 */
[----:B------:R-:W1:Y:S01]  /*0600*/  F2I.FTZ.TRUNC.NTZ R16, R52 ;  /* 0x0000003400107305 */ /* 0x000e62000021f100 */
[----:B------:R-:W-:Y:S01]  /*0610*/  SHF.R.S32.HI R3, RZ, 0x1f, R10 ;  /* 0x0000001fff037819 */ /* 0x000fe2000001140a */
[----:B------:R-:W-:Y:S02]  /*0620*/  VIADD R7, R8, 0xffffffff ;  /* 0xffffffff08077836 */ /* 0x000fe40000000000 */
[-C--:B0-----:R-:W-:Y:S01]  /*0630*/  @!P2 FFMA.FTZ R6, R2, R53.reuse, -0.5 ;  /* 0xbf0000000206a423 */ /* 0x081fe20000010035 */
[----:B------:R-:W-:Y:S01]  /*0640*/  IADD3 R8, R11, -0x1, RZ ;  /* 0xffffffff0b087810 */ /* 0x000fe20007ffe0ff */
[----:B------:R-:W-:Y:S01]  /*0650*/  ULDC.64 UR6, c[0x0][0x2d0] ;  /* 0x0000b40000067ab9 */ /* 0x000fe20000000a00 */
[----:B------:R-:W-:Y:S01]  /*0660*/  @P2 FMUL.FTZ R53, R14, R53 ;  /* 0x000000350e352220 */ /* 0x000fe20000410000 */
[----:B------:R-:W-:Y:S01]  /*0670*/  IMAD R3, R3, UR6, RZ ;  /* 0x0000000603037c24 */ /* 0x000fe2000f8e02ff */
[----:B------:R-:W-:Y:S01]  /*0680*/  @!P2 FSETP.GEU.FTZ.AND P0, PT, R6, RZ, PT ;  /* 0x000000ff0600a20b */ /* 0x000fe20003f1e000 */
[----:B------:R-:W-:Y:S01]  /*0690*/  ULDC.64 UR8, c[0x0][0x2c8] ;  /* 0x0000b20000087ab9 */ /* 0x000fe20000000a00 */
[----:B---3--:R-:W-:Y:S01]  /*06a0*/  ISETP.GE.AND P1, PT, R12, R8, PT ;  /* 0x000000080c00720c */ /* 0x008fe20003f26270 */
[----:B------:R-:W-:Y:S01]  /*06b0*/  IMAD R9, R10, UR7, R3 ;  /* 0x000000070a097c24 */ /* 0x000fe2000f8e0203 */
[----:B------:R-:W-:Y:S01]  /*06c0*/  @!P2 FSEL R53, R6, RZ, P0 ;  /* 0x000000ff0635a208 */ /* 0x000fe20000000000 */
[----:B------:R-:W-:Y:S01]  /*06d0*/  IMAD.WIDE.U32 R2, R10, UR6, RZ ;  /* 0x000000060a027c25 */ /* 0x000fe2000f8e00ff */
[----:B------:R-:W-:Y:S01]  /*06e0*/  SHF.R.S32.HI R6, RZ, 0x1f, R13 ;  /* 0x0000001fff067819 */ /* 0x000fe2000001140d */
[----:B------:R-:W-:Y:S01]  /*06f0*/  ULDC.64 UR6, c[0x0][0x268] ;  /* 0x00009a0000067ab9 */ /* 0x000fe20000000a00 */
[----:B------:R-:W-:Y:S01]  /*0700*/  I2FP.F32.S32 R5, R12 ;  /* 0x0000000c00057245 */ /* 0x000fe20000201400 */
[----:B------:R-:W-:Y:S01]  /*0710*/  IMAD.IADD R3, R3, 0x1, R9 ;  /* 0x0000000103037824 */ /* 0x000fe200078e0209 */
[----:B-1----:R-:W-:Y:S01]  /*0720*/  ISETP.GE.AND P0, PT, R16, R7, PT ;  /* 0x000000071000720c */ /* 0x002fe20003f06270 */
[----:B------:R-:W-:Y:S01]  /*0730*/  IMAD R6, R6, UR8, RZ ;  /* 0x0000000806067c24 */ /* 0x000fe2000f8e02ff */
[----:B------:R-:W0:Y:S01]  /*0740*/  F2I.FTZ.TRUNC.NTZ R25, R53 ;  /* 0x0000003500197305 */ /* 0x000e22000021f100 */
[----:B------:R-:W-:Y:S01]  /*0750*/  FADD.FTZ R0, -R5, R0 ;  /* 0x0000000005007221 */ /* 0x000fe20000010100 */
[----:B------:R-:W-:Y:S01]  /*0760*/  SHF.R.S32.HI R5, RZ, 0x1f, R12 ;  /* 0x0000001fff057819 */ /* 0x000fe2000001140c */
[C---:B------:R-:W-:Y:S01]  /*0770*/  VIADD R10, R12.reuse, 0x1 ;  /* 0x000000010c0a7836 */ /* 0x040fe20000000000 */
[----:B------:R-:W-:Y:S01]  /*0780*/  @P1 IADD3 R10, R12, RZ, RZ ;  /* 0x000000ff0c0a1210 */ /* 0x000fe20007ffe0ff */
[C---:B------:R-:W-:Y:S01]  /*0790*/  IMAD R15, R13.reuse, UR9, R6 ;  /* 0x000000090d0f7c24 */ /* 0x040fe2000f8e0206 */
[----:B------:R-:W1:Y:S01]  /*07a0*/  LDC R20, c[0x0][0x238] ;  /* 0x00008e00ff147b82 */ /* 0x000e620000000800 */
[----:B------:R-:W-:Y:S01]  /*07b0*/  IMAD.WIDE.U32 R6, R13, UR8, R2 ;  /* 0x000000080d067c25 */ /* 0x000fe2000f8e0002 */
[----:B------:R-:W-:Y:S01]  /*07c0*/  SHF.R.S32.HI R9, RZ, 0x1f, R10 ;  /* 0x0000001fff097819 */ /* 0x000fe2000001140a */
[----:B------:R-:W-:-:S02]  /*07d0*/  UIADD3 UR4, UR5, -0x1, URZ ;  /* 0xffffffff05047890 */ /* 0x000fc4000fffe03f */
[----:B------:R-:W-:Y:S01]  /*07e0*/  IMAD R5, R5, UR6, RZ ;  /* 0x0000000605057c24 */ /* 0x000fe2000f8e02ff */
[----:B------:R-:W-:Y:S01]  /*07f0*/  MOV R14, R6 ;  /* 0x00000006000e7202 */ /* 0x000fe20000000f00 */
[----:B------:R-:W-:Y:S01]  /*0800*/  VIADD R17, R16, 0x1 ;  /* 0x0000000110117836 */ /* 0x000fe20000000000 */
[----:B------:R-:W-:Y:S01]  /*0810*/  SHF.R.S32.HI R6, RZ, 0x1f, R4 ;  /* 0x0000001fff067819 */ /* 0x000fe20000011404 */
[C---:B------:R-:W-:Y:S01]  /*0820*/  IMAD R11, R12.reuse, UR7, R5 ;  /* 0x000000070c0b7c24 */ /* 0x040fe2000f8e0205 */
[----:B------:R-:W-:Y:S01]  /*0830*/  I2FP.F32.S32 R5, R16 ;  /* 0x0000001000057245 */ /* 0x000fe20000201400 */
[----:B------:R-:W-:Y:S01]  /*0840*/  @P0 IMAD.MOV R17, RZ, RZ, R16 ;  /* 0x000000ffff110224 */ /* 0x000fe200078e0210 */
[----:B------:R-:W-:Y:S01]  /*0850*/  ULDC.64 UR8, c[0x0][0x2c0] ;  /* 0x0000b00000087ab9 */ /* 0x000fe20000000a00 */
[----:B------:R-:W-:Y:S01]  /*0860*/  IMAD.WIDE.U32 R2, R12, UR6, RZ ;  /* 0x000000060c027c25 */ /* 0x000fe2000f8e00ff */
[----:B0-----:R-:W-:-:S03]  /*0870*/  I2FP.F32.S32 R8, R25 ;  /* 0x0000001900087245 */ /* 0x001fc60000201400 */
[----:B------:R-:W-:Y:S01]  /*0880*/  FADD.FTZ R52, -R5, R52 ;  /* 0x0000003405347221 */ /* 0x000fe20000010100 */
[----:B------:R-:W-:Y:S01]  /*0890*/  ISETP.GE.AND P0, PT, R25, UR4, PT ;  /* 0x0000000419007c0c */ /* 0x000fe2000bf06270 */
[----:B------:R-:W-:Y:S01]  /*08a0*/  IMAD R9, R9, UR6, RZ ;  /* 0x0000000609097c24 */ /* 0x000fe2000f8e02ff */
[----:B------:R-:W-:Y:S01]  /*08b0*/  SHF.R.S32.HI R5, RZ, 0x1f, R16 ;  /* 0x0000001fff057819 */ /* 0x000fe20000011410 */
[----:B------:R-:W-:Y:S02]  /*08c0*/  IMAD.IADD R15, R7, 0x1, R15 ;  /* 0x00000001070f7824 */ /* 0x000fe400078e020f */
[----:B------:R-:W-:Y:S01]  /*08d0*/  FADD.FTZ R53, -R8, R53 ;  /* 0x0000003508357221 */ /* 0x000fe20000010100 */
[----:B------:R-:W-:Y:S01]  /*08e0*/  IMAD R7, R6, UR8, RZ ;  /* 0x0000000806077c24 */ /* 0x000fe2000f8e02ff */
[----:B------:R-:W-:Y:S01]  /*08f0*/  SHF.R.S32.HI R6, RZ, 0x1f, R17 ;  /* 0x0000001fff067819 */ /* 0x000fe20000011411 */
[----:B------:R-:W-:Y:S01]  /*0900*/  IMAD.IADD R3, R3, 0x1, R11 ;  /* 0x0000000103037824 */ /* 0x000fe200078e020b */
[----:B------:R-:W-:Y:S01]  /*0910*/  IADD3 R21, R25, 0x1, RZ ;  /* 0x0000000119157810 */ /* 0x000fe20007ffe0ff */
[C---:B------:R-:W-:Y:S01]  /*0920*/  IMAD R9, R10.reuse, UR7, R9 ;  /* 0x000000070a097c24 */ /* 0x040fe2000f8e0209 */
[----:B------:R-:W-:Y:S01]  /*0930*/  ULDC.64 UR4, c[0x0][0x278] ;  /* 0x00009e0000047ab9 */ /* 0x000fe20000000a00 */
[----:B------:R-:W-:Y:S01]  /*0940*/  IMAD.WIDE.U32 R10, R10, UR6, RZ ;  /* 0x000000060a0a7c25 */ /* 0x000fe2000f8e00ff */
[----:B------:R-:W-:-:S03]  /*0950*/  ULDC.64 UR6, c[0x0][0x270] ;  /* 0x00009c0000067ab9 */ /* 0x000fc60000000a00 */
[----:B------:R-:W-:Y:S01]  /*0960*/  IMAD R8, R6, UR6, RZ ;  /* 0x0000000606087c24 */ /* 0x000fe2000f8e02ff */
[----:B------:R-:W-:Y:S01]  /*0970*/  IADD3 R13, R11, R9, RZ ;  /* 0x000000090b0d7210 */ /* 0x000fe20007ffe0ff */
[----:B------:R-:W-:Y:S02]  /*0980*/  IMAD R5, R5, UR6, RZ ;  /* 0x0000000605057c24 */ /* 0x000fe4000f8e02ff */
[----:B------:R-:W-:Y:S02]  /*0990*/  IMAD.MOV.U32 R12, RZ, RZ, R10 ;  /* 0x000000ffff0c7224 */ /* 0x000fe400078e000a */
[----:B------:R-:W-:Y:S02]  /*09a0*/  IMAD R57, R4, UR9, R7 ;  /* 0x0000000904397c24 */ /* 0x000fe4000f8e0207 */
[----:B------:R-:W-:Y:S02]  /*09b0*/  IMAD R23, R17, UR7, R8 ;  /* 0x0000000711177c24 */ /* 0x000fe4000f8e0208 */
[----:B------:R-:W-:-:S04]  /*09c0*/  IMAD.WIDE.U32 R6, R16, UR6, R2 ;  /* 0x0000000610067c25 */ /* 0x000fc8000f8e0002 */
[----:B------:R-:W-:-:S04]  /*09d0*/  IMAD.WIDE.U32 R8, R17, UR6, R2 ;  /* 0x0000000611087c25 */ /* 0x000fc8000f8e0002 */
[----:B------:R-:W-:Y:S01]  /*09e0*/  IMAD R19, R16, UR7, R5 ;  /* 0x0000000710137c24 */ /* 0x000fe2000f8e0205 */
[----:B------:R-:W-:Y:S01]  /*09f0*/  MOV R10, R8 ;  /* 0x00000008000a7202 */ /* 0x000fe20000000f00 */
[----:B------:R-:W-:-:S04]  /*0a00*/  IMAD.WIDE.U32 R2, R4, UR8, R14 ;  /* 0x0000000804027c25 */ /* 0x000fc8000f8e000e */
[----:B------:R-:W-:-:S04]  /*0a10*/  IMAD.WIDE.U32 R4, R16, UR6, R12 ;  /* 0x0000000610047c25 */ /* 0x000fc8000f8e000c */
[----:B------:R-:W-:Y:S01]  /*0a20*/  @P0 IMAD.MOV R21, RZ, RZ, R25 ;  /* 0x000000ffff150224 */ /* 0x000fe200078e0219 */
[----:B-1----:R-:W-:Y:S01]  /*0a30*/  ISETP.GE.AND P0, PT, R20, 0x1, PT ;  /* 0x000000011400780c */ /* 0x002fe20003f06270 */
[----:B------:R-:W-:Y:S01]  /*0a40*/  IMAD.IADD R15, R19, 0x1, R5 ;  /* 0x00000001130f7824 */ /* 0x000fe200078e0205 */
[----:B------:R-:W-:Y:S01]  /*0a50*/  SHF.R.S32.HI R5, RZ, 0x1f, R25 ;  /* 0x0000001fff057819 */ /* 0x000fe20000011419 */
[----:B------:R-:W-:Y:S01]  /*0a60*/  IMAD.WIDE.U32 R12, R17, UR6, R12 ;  /* 0x00000006110c7c25 */ /* 0x000fe2000f8e000c */
[----:B------:R-:W-:Y:S02]  /*0a70*/  SHF.R.S32.HI R8, RZ, 0x1f, R21 ;  /* 0x0000001fff087819 */ /* 0x000fe40000011415 */
[----:B------:R-:W-:Y:S01]  /*0a80*/  MOV R14, R4 ;  /* 0x00000004000e7202 */ /* 0x000fe20000000f00 */
[----:B------:R-:W-:Y:S02]  /*0a90*/  IMAD.IADD R7, R7, 0x1, R19 ;  /* 0x0000000107077824 */ /* 0x000fe400078e0213 */
[----:B------:R-:W-:-:S02]  /*0aa0*/  IMAD R5, R5, UR4, RZ ;  /* 0x0000000405057c24 */ /* 0x000fc4000f8e02ff */
[----:B------:R-:W-:Y:S02]  /*0ab0*/  IMAD R8, R8, UR4, RZ ;  /* 0x0000000408087c24 */ /* 0x000fe4000f8e02ff */
[----:B------:R-:W-:Y:S02]  /*0ac0*/  IMAD.IADD R11, R9, 0x1, R23 ;  /* 0x00000001090b7824 */ /* 0x000fe400078e0217 */
[----:B------:R-:W-:Y:S02]  /*0ad0*/  IMAD.IADD R19, R23, 0x1, R13 ;  /* 0x0000000117137824 */ /* 0x000fe400078e020d */
[----:B------:R-:W-:Y:S02]  /*0ae0*/  IMAD.MOV.U32 R18, RZ, RZ, R12 ;  /* 0x000000ffff127224 */ /* 0x000fe400078e000c */
[----:B------:R-:W-:Y:S02]  /*0af0*/  IMAD R69, R25, UR5, R5 ;  /* 0x0000000519457c24 */ /* 0x000fe4000f8e0205 */
[----:B------:R-:W-:-:S02]  /*0b00*/  IMAD R73, R21, UR5, R8 ;  /* 0x0000000515497c24 */ /* 0x000fc4000f8e0208 */
        /* <DEDUP_REMOVED lines=9> */
[----:B------:R-:W-:Y:S01]  /*0ba0*/  IADD3 R59, R5, R69, RZ ;  /* 0x00000045053b7210 */ /* 0x000fe20007ffe0ff */
[----:B------:R-:W-:Y:S01]  /*0bb0*/  IMAD.IADD R61, R69, 0x1, R9 ;  /* 0x00000001453d7824 */ /* 0x000fe200078e0209 */
[----:B------:R-:W-:Y:S01]  /*0bc0*/  IADD3 R65, R73, R11, RZ ;  /* 0x0000000b49417210 */ /* 0x000fe20007ffe0ff */
[----:B------:R-:W-:Y:S01]  /*0bd0*/  IMAD.IADD R63, R7, 0x1, R73 ;  /* 0x00000001073f7824 */ /* 0x000fe200078e0249 */
[----:B------:R-:W-:Y:S01]  /*0be0*/  IADD3 R71, R73, R15, RZ ;  /* 0x0000000f49477210 */ /* 0x000fe20007ffe0ff */
[----:B------:R-:W-:Y:S02]  /*0bf0*/  IMAD.IADD R67, R69, 0x1, R13 ;  /* 0x0000000145437824 */ /* 0x000fe400078e020d */
[----:B------:R-:W-:Y:S01]  /*0c00*/  FADD.FTZ R54, -R0, 1 ;  /* 0x3f80000000367421 */ /* 0x000fe20000010100 */
[----:B------:R-:W-:Y:S01]  /*0c10*/  FADD.FTZ R55, -R52, 1 ;  /* 0x3f80000034377421 */ /* 0x000fe20000010100 */
[----:B------:R-:W-:Y:S01]  /*0c20*/  FADD.FTZ R56, -R53, 1 ;  /* 0x3f80000035387421 */ /* 0x000fe20000010100 */
[----:B------:R-:W-:Y:S01]  /*0c30*/  IMAD.IADD R57, R3, 0x1, R57 ;  /* 0x0000000103397824 */ /* 0x000fe200078e0239 */
[----:B------:R-:W-:Y:S01]  /*0c40*/  UMOV UR4, URZ ;  /* 0x0000003f00047c82 */ /* 0x000fe20008000000 */
[----:B------:R-:W-:-:S02]  /*0c50*/  IMAD.IADD R69, R69, 0x1, R17 ;  /* 0x0000000145457824 */ /* 0x000fc400078e0211 */
[----:B------:R-:W-:-:S07]  /*0c60*/  IMAD.IADD R73, R73, 0x1, R19 ;  /* 0x0000000149497824 */ /* 0x000fce00078e0213 */
.L_x_275:
[----:B0-----:R-:W0:Y:S01]  /*0c70*/  LDC.64 R40, c[0x0][0x258] ;  /* 0x00009600ff287b82 */ /* 0x001e220000000a00 */
[----:B------:R-:W-:Y:S01]  /*0c80*/  USHF.R.S32.HI UR5, URZ, 0x1f, UR4 ;  /* 0x0000001f3f057899 */ /* 0x000fe20008011404 */
[----:B------:R-:W-:Y:S01]  /*0c90*/  MOV R62, R6 ;  /* 0x00000006003e7202 */ /* 0x000fe20000000f00 */
[----:B------:R-:W-:Y:S01]  /*0ca0*/  IMAD.MOV.U32 R58, RZ, RZ, R4 ;  /* 0x000000ffff3a7224 */ /* 0x000fe200078e0004 */
[----:B------:R-:W-:Y:S01]  /*0cb0*/  MOV R66, R12 ;  /* 0x0000000c00427202 */ /* 0x000fe20000000f00 */
[----:B------:R-:W-:Y:S01]  /*0cc0*/  IMAD.MOV.U32 R60, RZ, RZ, R8 ;  /* 0x000000ffff3c7224 */ /* 0x000fe200078e0008 */
[----:B------:R-:W-:Y:S01]  /*0cd0*/  MOV R72, R18 ;  /* 0x0000001200487202 */ /* 0x000fe20000000f00 */
[----:B------:R-:W-:Y:S01]  /*0ce0*/  IMAD.MOV.U32 R64, RZ, RZ, R10 ;  /* 0x000000ffff407224 */ /* 0x000fe200078e000a */
[----:B-1----:R-:W1:Y:S01]  /*0cf0*/  LDC R39, c[0x0][0x238] ;  /* 0x00008e00ff277b82 */ /* 0x002e620000000800 */
[----:B------:R-:W-:Y:S02]  /*0d00*/  IMAD.MOV.U32 R70, RZ, RZ, R14 ;  /* 0x000000ffff467224 */ /* 0x000fe400078e000e */
[----:B------:R-:W-:-:S02]  /*0d10*/  IMAD.MOV.U32 R68, RZ, RZ, R16 ;  /* 0x000000ffff447224 */ /* 0x000fc400078e0010 */
[----:B------:R-:W-:-:S03]  /*0d20*/  IMAD.MOV.U32 R37, RZ, RZ, R57 ;  /* 0x000000ffff257224 */ /* 0x000fc600078e0039 */
[----:B------:R-:W2:Y:S08]  /*0d30*/  LDC.64 R78, c[0x0][0x2b0] ;  /* 0x0000ac00ff4e7b82 */ /* 0x000eb00000000a00 */
[----:B------:R-:W3:Y:S01]  /*0d40*/  LDC R42, c[0x0][0x230] ;  /* 0x00008c00ff2a7b82 */ /* 0x000ee20000000800 */
[C---:B0-----:R-:W-:Y:S02]  /*0d50*/  IMAD R36, R40.reuse, UR5, RZ ;  /* 0x0000000528247c24 */ /* 0x041fe4000f8e02ff */
[----:B------:R-:W-:-:S04]  /*0d60*/  IMAD.WIDE.U32 R20, R40, UR4, R58 ;  /* 0x0000000428147c25 */ /* 0x000fc8000f8e003a */
[----:B------:R-:W-:Y:S01]  /*0d70*/  IMAD R41, R41, UR4, R36 ;  /* 0x0000000429297c24 */ /* 0x000fe2000f8e0224 */
[----:B-1----:R-:W-:Y:S01]  /*0d80*/  ISETP.NE.AND P2, PT, R39, 0x1, PT ;  /* 0x000000012700780c */ /* 0x002fe20003f45270 */
[----:B------:R-:W-:Y:S02]  /*0d90*/  IMAD.MOV.U32 R36, RZ, RZ, R2 ;  /* 0x000000ffff247224 */ /* 0x000fe400078e0002 */
[----:B------:R-:W-:Y:S01]  /*0da0*/  IMAD.WIDE.U32 R22, R40, UR4, R62 ;  /* 0x0000000428167c25 */ /* 0x000fe2000f8e003e */
[----:B------:R-:W-:-:S03]  /*0db0*/  IADD3 R75, R21, R41, RZ ;  /* 0x00000029154b7210 */ /* 0x000fc60007ffe0ff */
[----:B------:R-:W-:-:S04]  /*0dc0*/  IMAD.WIDE.U32 R24, R40, UR4, R60 ;  /* 0x0000000428187c25 */ /* 0x000fc8000f8e003c */
[----:B--2---:R-:W-:Y:S01]  /*0dd0*/  IMAD R38, R78, UR5, RZ ;  /* 0x000000054e267c24 */ /* 0x004fe2000f8e02ff */
[----:B------:R-:W-:Y:S01]  /*0de0*/  UMOV UR5, URZ ;  /* 0x0000003f00057c82 */ /* 0x000fe20008000000 */
[----:B------:R-:W-:-:S04]  /*0df0*/  IMAD.WIDE.U32 R26, R40, UR4, R64 ;  /* 0x00000004281a7c25 */ /* 0x000fc8000f8e0040 */
[----:B------:R-:W-:Y:S01]  /*0e00*/  IMAD.WIDE.U32 R28, R40, UR4, R66 ;  /* 0x00000004281c7c25 */ /* 0x000fe2000f8e0042 */
[----:B------:R-:W-:-:S03]  /*0e10*/  IADD3 R51, R41, R27, RZ ;  /* 0x0000001b29337210 */ /* 0x000fc60007ffe0ff */
[----:B------:R-:W-:-:S04]  /*0e20*/  IMAD.WIDE.U32 R30, R40, UR4, R70 ;  /* 0x00000004281e7c25 */ /* 0x000fc8000f8e0046 */
[----:B------:R-:W-:-:S04]  /*0e30*/  IMAD.WIDE.U32 R32, R40, UR4, R68 ;  /* 0x0000000428207c25 */ /* 0x000fc8000f8e0044 */
[----:B------:R-:W-:Y:S01]  /*0e40*/  IMAD.WIDE.U32 R34, R40, UR4, R72 ;  /* 0x0000000428227c25 */ /* 0x000fe2000f8e0048 */
[----:B------:R-:W-:-:S03]  /*0e50*/  IADD3 R43, R41, R33, RZ ;  /* 0x00000021292b7210 */ /* 0x000fc60007ffe0ff */
[----:B------:R-:W-:-:S04]  /*0e60*/  IMAD.WIDE.U32 R36, R78, UR4, R36 ;  /* 0x000000044e247c25 */ /* 0x000fc8000f8e0024 */
[----:B------:R-:W-:Y:S01]  /*0e70*/  IMAD R79, R79, UR4, R38 ;  /* 0x000000044f4f7c24 */ /* 0x000fe2000f8e0226 */
[----:B------:R-:W-:Y:S01]  /*0e80*/  UIADD3 UR4, UR4, 0x1, URZ ;  /* 0x0000000104047890 */ /* 0x000fe2000fffe03f */
[----:B------:R-:W-:Y:S01]  /*0e90*/  LOP3.LUT R38, R39, 0x1, RZ, 0xc0, !PT ;  /* 0x0000000127267812 */ /* 0x000fe200078ec0ff */
[C---:B------:R-:W-:Y:S02]  /*0ea0*/  IMAD.IADD R77, R41.reuse, 0x1, R23 ;  /* 0x00000001294d7824 */ /* 0x040fe400078e0217 */
[C---:B------:R-:W-:Y:S01]  /*0eb0*/  IMAD.IADD R49, R41.reuse, 0x1, R25 ;  /* 0x0000000129317824 */ /* 0x040fe200078e0219 */
[----:B------:R-:W-:Y:S01]  /*0ec0*/  ISETP.NE.U32.AND P0, PT, R38, 0x1, PT ;  /* 0x000000012600780c */ /* 0x000fe20003f05070 */
[C---:B------:R-:W-:Y:S01]  /*0ed0*/  IMAD.IADD R47, R41.reuse, 0x1, R29 ;  /* 0x00000001292f7824 */ /* 0x040fe200078e021d */
[----:B---3--:R-:W-:Y:S01]  /*0ee0*/  ISETP.LE.AND P1, PT, R42, UR4, PT ;  /* 0x000000042a007c0c */ /* 0x008fe2000bf23270 */
[C---:B------:R-:W-:Y:S02]  /*0ef0*/  IMAD.IADD R45, R41.reuse, 0x1, R31 ;  /* 0x00000001292d7824 */ /* 0x040fe400078e021f */
[----:B------:R-:W-:-:S02]  /*0f00*/  IMAD.IADD R41, R41, 0x1, R35 ;  /* 0x0000000129297824 */ /* 0x000fc400078e0223 */
[----:B------:R-:W-:Y:S01]  /*0f10*/  IMAD.IADD R79, R37, 0x1, R79 ;  /* 0x00000001254f7824 */ /* 0x000fe200078e024f */
[----:B------:R-:W-:Y:S07]  /*0f20*/  @!P2 BRA `(.L_x_272) ;  /* 0x000000080054a947 */ /* 0x000fee0003800000 */
[----:B------:R-:W-:Y:S01]  /*0f30*/  LOP3.LUT R58, R39, 0x1, RZ, 0xc0, !PT ;  /* 0x00000001273a7812 */ /* 0x000fe200078ec0ff */
[----:B------:R-:W-:Y:S01]  /*0f40*/  UMOV UR5, URZ ;  /* 0x0000003f00057c82 */ /* 0x000fe20008000000 */
[----:B------:R-:W-:Y:S01]  /*0f50*/  ULDC.64 UR10, c[0x0][0x228] ;  /* 0x00008a00000a7ab9 */ /* 0x000fe20000000a00 */
[----:B------:R-:W-:Y:S01]  /*0f60*/  ULDC.64 UR14, c[0x0][0x280] ;  /* 0x0000a000000e7ab9 */ /* 0x000fe20000000a00 */
[----:B------:R-:W-:-:S07]  /*0f70*/  IADD3 R58, -R58, R39, RZ ;  /* 0x000000273a3a7210 */ /* 0x000fce0007ffe1ff */
.L_x_273:
[----:B0-----:R-:W0:Y:S01]  /*0f80*/  LDC.64 R38, c[0x0][0x260] ;  /* 0x00009800ff267b82 */ /* 0x001e220000000a00 */
[----:B------:R-:W-:Y:S01]  /*0f90*/  USHF.R.S32.HI UR7, URZ, 0x1f, UR5 ;  /* 0x0000001f3f077899 */ /* 0x000fe20008011405 */
[----:B------:R-:W-:Y:S02]  /*0fa0*/  IMAD.MOV.U32 R50, RZ, RZ, R26 ;  /* 0x000000ffff327224 */ /* 0x000fe400078e001a */
[----:B------:R-:W-:-:S03]  /*0fb0*/  IMAD.MOV.U32 R48, RZ, RZ, R24 ;  /* 0x000000ffff307224 */ /* 0x000fc600078e0018 */
[C---:B0-----:R-:W-:Y:S02]  /*0fc0*/  IMAD R60, R38.reuse, UR7, RZ ;  /* 0x00000007263c7c24 */ /* 0x041fe4000f8e02ff */
[----:B------:R-:W-:-:S04]  /*0fd0*/  IMAD.WIDE.U32 R82, R38, UR5, R50 ;  /* 0x0000000526527c25 */ /* 0x000fc8000f8e0032 */
[----:B------:R-:W-:Y:S01]  /*0fe0*/  IMAD R60, R39, UR5, R60 ;  /* 0x00000005273c7c24 */ /* 0x000fe2000f8e023c */
[----:B------:R-:W-:Y:S01]  /*0ff0*/  LEA R88, P3, R82, UR10, 0x2 ;  /* 0x0000000a52587c11 */ /* 0x000fe2000f8610ff */
[----:B------:R-:W-:-:S03]  /*1000*/  IMAD.WIDE.U32 R80, R38, UR5, R48 ;  /* 0x0000000526507c25 */ /* 0x000fc6000f8e0030 */
[C---:B------:R-:W-:Y:S01]  /*1010*/  IADD3 R83, R60.reuse, R83, RZ ;  /* 0x000000533c537210 */ /* 0x040fe20007ffe0ff */
[----:B------:R-:W-:Y:S01]  /*1020*/  IMAD.IADD R81, R60, 0x1, R81 ;  /* 0x000000013c517824 */ /* 0x000fe200078e0251 */
[----:B------:R-:W-:Y:S02]  /*1030*/  LEA R84, P2, R80, UR10, 0x2 ;  /* 0x0000000a50547c11 */ /* 0x000fe4000f8410ff */
[----:B------:R-:W-:Y:S01]  /*1040*/  LEA.HI.X R89, R82, UR11, R83, 0x2, P3 ;  /* 0x0000000b52597c11 */ /* 0x000fe200098f1453 */
[----:B------:R-:W-:Y:S01]  /*1050*/  IMAD.MOV.U32 R74, RZ, RZ, R20 ;  /* 0x000000ffff4a7224 */ /* 0x000fe200078e0014 */
[----:B------:R-:W-:-:S03]  /*1060*/  LEA.HI.X R85, R80, UR11, R81, 0x2, P2 ;  /* 0x0000000b50557c11 */ /* 0x000fc600090f1451 */
[----:B------:R0:W2:Y:S01]  /*1070*/  LDG.E R40, desc[UR12][R88.64] ;  /* 0x0000000c58287981 */ /* 0x0000a2000c1e1900 */
[----:B------:R-:W-:-:S03]  /*1080*/  IMAD.WIDE.U32 R80, R38, UR5, R74 ;  /* 0x0000000526507c25 */ /* 0x000fc6000f8e004a */
[----:B------:R1:W3:Y:S01]  /*1090*/  LDG.E R95, desc[UR12][R84.64] ;  /* 0x0000000c545f7981 */ /* 0x0002e2000c1e1900 */
[----:B------:R-:W-:Y:S01]  /*10a0*/  IMAD.MOV.U32 R76, RZ, RZ, R22 ;  /* 0x000000ffff4c7224 */ /* 0x000fe200078e0016 */
[----:B------:R-:W-:Y:S01]  /*10b0*/  LEA R86, P2, R80, UR10, 0x2 ;  /* 0x0000000a50567c11 */ /* 0x000fe2000f8410ff */
[----:B------:R-:W-:Y:S01]  /*10c0*/  IMAD.MOV.U32 R46, RZ, RZ, R28 ;  /* 0x000000ffff2e7224 */ /* 0x000fe200078e001c */
[----:B------:R-:W-:Y:S01]  /*10d0*/  IADD3 R81, R81, R60, RZ ;  /* 0x0000003c51517210 */ /* 0x000fe20007ffe0ff */
[----:B------:R-:W-:-:S03]  /*10e0*/  IMAD.WIDE.U32 R82, R38, UR5, R76 ;  /* 0x0000000526527c25 */ /* 0x000fc6000f8e004c */
[----:B------:R-:W-:Y:S01]  /*10f0*/  LEA.HI.X R87, R80, UR11, R81, 0x2, P2 ;  /* 0x0000000b50577c11 */ /* 0x000fe200090f1451 */
[----:B------:R-:W-:Y:S01]  /*1100*/  IMAD.WIDE.U32 R80, R38, UR5, R46 ;  /* 0x0000000526507c25 */ /* 0x000fe2000f8e002e */
[----:B0-----:R-:W-:Y:S02]  /*1110*/  LEA R88, P2, R82, UR10, 0x2 ;  /* 0x0000000a52587c11 */ /* 0x001fe4000f8410ff */
[----:B------:R-:W-:Y:S01]  /*1120*/  IADD3 R83, R60, R83, RZ ;  /* 0x000000533c537210 */ /* 0x000fe20007ffe0ff */
[----:B------:R-:W-:Y:S01]  /*1130*/  IMAD.MOV.U32 R44, RZ, RZ, R30 ;  /* 0x000000ffff2c7224 */ /* 0x000fe200078e001e */
[----:B------:R-:W4:Y:S01]  /*1140*/  LDG.E R93, desc[UR12][R86.64] ;  /* 0x0000000c565d7981 */ /* 0x000f22000c1e1900 */
[----:B------:R-:W-:Y:S01]  /*1150*/  IMAD.MOV.U32 R42, RZ, RZ, R32 ;  /* 0x000000ffff2a7224 */ /* 0x000fe200078e0020 */
[----:B------:R-:W-:Y:S01]  /*1160*/  LEA.HI.X R89, R82, UR11, R83, 0x2, P2 ;  /* 0x0000000b52597c11 */ /* 0x000fe200090f1453 */
[----:B------:R-:W-:Y:S01]  /*1170*/  IMAD.IADD R81, R60, 0x1, R81 ;  /* 0x000000013c517824 */ /* 0x000fe200078e0251 */
[----:B-1----:R-:W-:Y:S01]  /*1180*/  LEA R84, P2, R80, UR10, 0x2 ;  /* 0x0000000a50547c11 */ /* 0x002fe2000f8410ff */
[----:B------:R-:W-:-:S02]  /*1190*/  IMAD.WIDE.U32 R82, R38, UR5, R44 ;  /* 0x0000000526527c25 */ /* 0x000fc4000f8e002c */
[----:B------:R-:W5:Y:S01]  /*11a0*/  LDG.E R88, desc[UR12][R88.64] ;  /* 0x0000000c58587981 */ /* 0x000f62000c1e1900 */
[----:B------:R-:W-:Y:S01]  /*11b0*/  LEA.HI.X R85, R80, UR11, R81, 0x2, P2 ;  /* 0x0000000b50557c11 */ /* 0x000fe200090f1451 */
[----:B------:R-:W-:Y:S01]  /*11c0*/  IMAD.WIDE.U32 R90, R38, UR5, R42 ;  /* 0x00000005265a7c25 */ /* 0x000fe2000f8e002a */
[----:B------:R-:W-:Y:S02]  /*11d0*/  IADD3 R81, R60, R83, RZ ;  /* 0x000000533c517210 */ /* 0x000fe40007ffe0ff */
[----:B------:R-:W-:Y:S01]  /*11e0*/  LEA R80, P2, R82, UR10, 0x2 ;  /* 0x0000000a52507c11 */ /* 0x000fe2000f8410ff */
[----:B------:R-:W-:Y:S01]  /*11f0*/  IMAD.IADD R83, R60, 0x1, R91 ;  /* 0x000000013c537824 */ /* 0x000fe200078e025b */
[----:B------:R0:W4:Y:S02]  /*1200*/  LDG.E R97, desc[UR12][R84.64] ;  /* 0x0000000c54617981 */ /* 0x000124000c1e1900 */
[----:B------:R-:W-:Y:S02]  /*1210*/  LEA.HI.X R81, R82, UR11, R81, 0x2, P2 ;  /* 0x0000000b52517c11 */ /* 0x000fe400090f1451 */
[----:B------:R-:W-:-:S03]  /*1220*/  LEA R82, P2, R90, UR10, 0x2 ;  /* 0x0000000a5a527c11 */ /* 0x000fc6000f8410ff */
[----:B------:R-:W4:Y:S01]  /*1230*/  LDG.E R62, desc[UR12][R80.64] ;  /* 0x0000000c503e7981 */ /* 0x000f22000c1e1900 */
[----:B------:R-:W-:-:S05]  /*1240*/  LEA.HI.X R83, R90, UR11, R83, 0x2, P2 ;  /* 0x0000000b5a537c11 */ /* 0x000fca00090f1453 */
[----:B------:R1:W4:Y:S01]  /*1250*/  LDG.E R99, desc[UR12][R82.64] ;  /* 0x0000000c52637981 */ /* 0x000322000c1e1900 */
[----:B--2---:R-:W-:Y:S01]  /*1260*/  FMUL.FTZ R91, R53, R40 ;  /* 0x00000028355b7220 */ /* 0x004fe20000410000 */
[----:B------:R-:W-:-:S05]  /*1270*/  MOV R40, R34 ;  /* 0x0000002200287202 */ /* 0x000fca0000000f00 */
[----:B0-----:R-:W-:-:S04]  /*1280*/  IMAD.WIDE.U32 R84, R38, UR5, R40 ;  /* 0x0000000526547c25 */ /* 0x001fc8000f8e0028 */
[----:B------:R-:W-:Y:S01]  /*1290*/  IMAD.IADD R85, R60, 0x1, R85 ;  /* 0x000000013c557824 */ /* 0x000fe200078e0255 */
[----:B------:R-:W-:-:S04]  /*12a0*/  LEA R86, P2, R84, UR10, 0x2 ;  /* 0x0000000a54567c11 */ /* 0x000fc8000f8410ff */
[----:B------:R-:W-:-:S05]  /*12b0*/  LEA.HI.X R87, R84, UR11, R85, 0x2, P2 ;  /* 0x0000000b54577c11 */ /* 0x000fca00090f1455 */
[----:B------:R-:W2:Y:S01]  /*12c0*/  LDG.E R86, desc[UR12][R86.64] ;  /* 0x0000000c56567981 */ /* 0x000ea2000c1e1900 */
[----:B------:R-:W-:-:S04]  /*12d0*/  UIADD3 UR6, UR5, 0x1, URZ ;  /* 0x0000000105067890 */ /* 0x000fc8000fffe03f */
[----:B------:R-:W-:Y:S02]  /*12e0*/  USHF.R.S32.HI UR8, URZ, 0x1f, UR6 ;  /* 0x0000001f3f087899 */ /* 0x000fe40008011406 */
[----:B-1----:R-:W-:-:S04]  /*12f0*/  IMAD.WIDE.U32 R82, R38, UR6, R74 ;  /* 0x0000000626527c25 */ /* 0x002fc8000f8e004a */
[----:B------:R-:W-:-:S04]  /*1300*/  IMAD R60, R38, UR8, RZ ;  /* 0x00000008263c7c24 */ /* 0x000fc8000f8e02ff */
[----:B------:R-:W-:Y:S01]  /*1310*/  IMAD R39, R39, UR6, R60 ;  /* 0x0000000627277c24 */ /* 0x000fe2000f8e023c */
[----:B------:R-:W-:Y:S01]  /*1320*/  LEA R80, P2, R82, UR10, 0x2 ;  /* 0x0000000a52507c11 */ /* 0x000fe2000f8410ff */
[----:B------:R-:W-:-:S04]  /*1330*/  IMAD.WIDE.U32 R84, R38, UR6, R76 ;  /* 0x0000000626547c25 */ /* 0x000fc8000f8e004c */
[----:B------:R-:W-:Y:S01]  /*1340*/  IMAD.IADD R81, R83, 0x1, R39 ;  /* 0x0000000153517824 */ /* 0x000fe200078e0227 */
[----:B------:R-:W-:-:S04]  /*1350*/  IADD3 R83, R39, R85, RZ ;  /* 0x0000005527537210 */ /* 0x000fc80007ffe0ff */
[----:B------:R-:W-:Y:S02]  /*1360*/  LEA.HI.X R81, R82, UR11, R81, 0x2, P2 ;  /* 0x0000000b52517c11 */ /* 0x000fe400090f1451 */
[----:B------:R-:W-:-:S04]  /*1370*/  LEA R82, P2, R84, UR10, 0x2 ;  /* 0x0000000a54527c11 */ /* 0x000fc8000f8410ff */
[----:B------:R-:W-:Y:S02]  /*1380*/  LEA.HI.X R83, R84, UR11, R83, 0x2, P2 ;  /* 0x0000000b54537c11 */ /* 0x000fe400090f1453 */
[----:B------:R-:W0:Y:S01]  /*1390*/  LDC.64 R84, c[0x0][0x2b8] ;  /* 0x0000ae00ff547b82 */ /* 0x000e220000000a00 */
[----:B---3--:R-:W-:Y:S01]  /*13a0*/  FFMA.FTZ R91, R56, R95, R91 ;  /* 0x0000005f385b7223 */ /* 0x008fe2000001005b */
[C---:B-----5:R-:W-:Y:S01]  /*13b0*/  FMUL.FTZ R88, R53.reuse, R88 ;  /* 0x0000005835587220 */ /* 0x060fe20000410000 */
[----:B----4-:R-:W-:Y:S02]  /*13c0*/  FMUL.FTZ R62, R53, R62 ;  /* 0x0000003e353e7220 */ /* 0x010fe40000410000 */
[----:B------:R-:W-:Y:S01]  /*13d0*/  FMUL.FTZ R60, R52, R91 ;  /* 0x0000005b343c7220 */ /* 0x000fe20000410000 */
[C---:B------:R-:W-:Y:S01]  /*13e0*/  FFMA.FTZ R88, R56.reuse, R93, R88 ;  /* 0x0000005d38587223 */ /* 0x040fe20000010058 */
[----:B------:R-:W-:Y:S01]  /*13f0*/  FFMA.FTZ R62, R56, R97, R62 ;  /* 0x00000061383e7223 */ /* 0x000fe2000001003e */
[----:B------:R-:W-:-:S02]  /*1400*/  IMAD.MOV.U32 R78, RZ, RZ, R36 ;  /* 0x000000ffff4e7224 */ /* 0x000fc400078e0024 */
[----:B------:R-:W-:Y:S01]  /*1410*/  FFMA.FTZ R89, R55, R88, R60 ;  /* 0x0000005837597223 */ /* 0x000fe2000001003c */
[----:B0-----:R-:W-:-:S04]  /*1420*/  IMAD R60, R84, UR7, RZ ;  /* 0x00000007543c7c24 */ /* 0x001fc8000f8e02ff */
[----:B------:R-:W-:Y:S02]  /*1430*/  IMAD R91, R85, UR5, R60 ;  /* 0x00000005555b7c24 */ /* 0x000fe4000f8e023c */
[----:B------:R-:W-:-:S04]  /*1440*/  IMAD.WIDE.U32 R94, R38, UR6, R46 ;  /* 0x00000006265e7c25 */ /* 0x000fc8000f8e002e */
[----:B------:R-:W-:-:S04]  /*1450*/  IMAD.WIDE.U32 R96, R38, UR6, R44 ;  /* 0x0000000626607c25 */ /* 0x000fc8000f8e002c */
[----:B--2---:R-:W-:-:S04]  /*1460*/  FMUL.FTZ R87, R53, R86 ;  /* 0x0000005635577220 */ /* 0x004fc80000410000 */
[----:B------:R-:W-:-:S04]  /*1470*/  FFMA.FTZ R87, R56, R99, R87 ;  /* 0x0000006338577223 */ /* 0x000fc80000010057 */
[----:B------:R-:W-:-:S04]  /*1480*/  FMUL.FTZ R87, R52, R87 ;  /* 0x0000005734577220 */ /* 0x000fc80000410000 */
[----:B------:R-:W-:Y:S01]  /*1490*/  FFMA.FTZ R93, R55, R62, R87 ;  /* 0x0000003e375d7223 */ /* 0x000fe20000010057 */
[----:B------:R-:W-:-:S04]  /*14a0*/  IMAD.WIDE.U32 R86, R84, UR5, R78 ;  /* 0x0000000554567c25 */ /* 0x000fc8000f8e004e */
[----:B------:R-:W-:Y:S01]  /*14b0*/  FMUL.FTZ R93, R0, R93 ;  /* 0x0000005d005d7220 */ /* 0x000fe20000410000 */
[----:B------:R-:W-:Y:S01]  /*14c0*/  IMAD.IADD R87, R87, 0x1, R91 ;  /* 0x0000000157577824 */ /* 0x000fe200078e025b */
[----:B------:R-:W-:Y:S02]  /*14d0*/  LEA R90, P2, R86, UR14, 0x2 ;  /* 0x0000000e565a7c11 */ /* 0x000fe4000f8410ff */
[----:B------:R-:W-:Y:S01]  /*14e0*/  FFMA.FTZ R99, R54, R89, R93 ;  /* 0x0000005936637223 */ /* 0x000fe2000001005d */
[----:B------:R-:W-:Y:S01]  /*14f0*/  IMAD.WIDE.U32 R88, R38, UR6, R48 ;  /* 0x0000000626587c25 */ /* 0x000fe2000f8e0030 */
[----:B------:R-:W-:-:S03]  /*1500*/  LEA.HI.X R91, R86, UR15, R87, 0x2, P2 ;  /* 0x0000000f565b7c11 */ /* 0x000fc600090f1457 */
[----:B------:R-:W-:Y:S01]  /*1510*/  IMAD.WIDE.U32 R92, R38, UR6, R50 ;  /* 0x00000006265c7c25 */ /* 0x000fe2000f8e0032 */
[----:B------:R-:W-:Y:S02]  /*1520*/  LEA R86, P2, R88, UR10, 0x2 ;  /* 0x0000000a58567c11 */ /* 0x000fe4000f8410ff */
[C---:B------:R-:W-:Y:S01]  /*1530*/  IADD3 R87, R39.reuse, R89, RZ ;  /* 0x0000005927577210 */ /* 0x040fe20007ffe0ff */
[----:B------:R-:W-:-:S03]  /*1540*/  IMAD.IADD R89, R39, 0x1, R93 ;  /* 0x0000000127597824 */ /* 0x000fc600078e025d */
[----:B------:R-:W-:Y:S02]  /*1550*/  LEA.HI.X R87, R88, UR11, R87, 0x2, P2 ;  /* 0x0000000b58577c11 */ /* 0x000fe400090f1457 */
[C---:B------:R-:W-:Y:S01]  /*1560*/  LEA R88, P2, R92.reuse, UR10, 0x2 ;  /* 0x0000000a5c587c11 */ /* 0x040fe2000f8410ff */
[----:B------:R0:W-:Y:S03]  /*1570*/  STG.E desc[UR12][R90.64], R99 ;  /* 0x000000635a007986 */ /* 0x0001e6000c10190c */
[----:B------:R-:W-:Y:S01]  /*1580*/  LEA.HI.X R89, R92, UR11, R89, 0x2, P2 ;  /* 0x0000000b5c597c11 */ /* 0x000fe200090f1459 */
[----:B------:R-:W2:Y:S01]  /*1590*/  LDG.E R82, desc[UR12][R82.64] ;  /* 0x0000000c52527981 */ /* 0x000ea2000c1e1900 */
[----:B------:R-:W-:-:S03]  /*15a0*/  IADD3 R93, R39, R97, RZ ;  /* 0x00000061275d7210 */ /* 0x000fc60007ffe0ff */
[----:B------:R-:W3:Y:S01]  /*15b0*/  LDG.E R88, desc[UR12][R88.64] ;  /* 0x0000000c58587981 */ /* 0x000ee2000c1e1900 */
[C---:B0-----:R-:W-:Y:S01]  /*15c0*/  IMAD.IADD R91, R39.reuse, 0x1, R95 ;  /* 0x00000001275b7824 */ /* 0x041fe200078e025f */
[----:B------:R-:W-:Y:S01]  /*15d0*/  LEA R90, P2, R94, UR10, 0x2 ;  /* 0x0000000a5e5a7c11 */ /* 0x000fe2000f8410ff */
[----:B------:R-:W-:Y:S01]  /*15e0*/  IMAD.WIDE.U32 R98, R38, UR6, R42 ;  /* 0x0000000626627c25 */ /* 0x000fe2000f8e002a */
[----:B------:R-:W4:Y:S02]  /*15f0*/  LDG.E R81, desc[UR12][R80.64] ;  /* 0x0000000c50517981 */ /* 0x000f24000c1e1900 */
[----:B------:R-:W-:Y:S02]  /*1600*/  LEA.HI.X R91, R94, UR11, R91, 0x2, P2 ;  /* 0x0000000b5e5b7c11 */ /* 0x000fe400090f145b */
[C---:B------:R-:W-:Y:S01]  /*1610*/  LEA R92, P2, R96.reuse, UR10, 0x2 ;  /* 0x0000000a605c7c11 */ /* 0x040fe2000f8410ff */
[C---:B------:R-:W-:Y:S01]  /*1620*/  IMAD.IADD R95, R39.reuse, 0x1, R99 ;  /* 0x00000001275f7824 */ /* 0x040fe200078e0263 */
[----:B------:R-:W5:Y:S02]  /*1630*/  LDG.E R87, desc[UR12][R86.64] ;  /* 0x0000000c56577981 */ /* 0x000f64000c1e1900 */
[----:B------:R-:W-:Y:S01]  /*1640*/  LEA.HI.X R93, R96, UR11, R93, 0x2, P2 ;  /* 0x0000000b605d7c11 */ /* 0x000fe200090f145d */
[----:B------:R-:W-:Y:S01]  /*1650*/  IMAD.WIDE.U32 R96, R38, UR6, R40 ;  /* 0x0000000626607c25 */ /* 0x000fe2000f8e0028 */
[C---:B------:R-:W-:Y:S01]  /*1660*/  LEA R94, P2, R98.reuse, UR10, 0x2 ;  /* 0x0000000a625e7c11 */ /* 0x040fe2000f8410ff */
[----:B------:R-:W5:Y:S02]  /*1670*/  LDG.E R91, desc[UR12][R90.64] ;  /* 0x0000000c5a5b7981 */ /* 0x000f64000c1e1900 */
[----:B------:R-:W-:Y:S01]  /*1680*/  IMAD.IADD R39, R39, 0x1, R97 ;  /* 0x0000000127277824 */ /* 0x000fe200078e0261 */
[----:B------:R-:W-:Y:S01]  /*1690*/  LEA.HI.X R95, R98, UR11, R95, 0x2, P2 ;  /* 0x0000000b625f7c11 */ /* 0x000fe200090f145f */
[----:B------:R-:W5:Y:S01]  /*16a0*/  LDG.E R92, desc[UR12][R92.64] ;  /* 0x0000000c5c5c7981 */ /* 0x000f62000c1e1900 */
[----:B------:R-:W-:-:S04]  /*16b0*/  LEA R38, P2, R96, UR10, 0x2 ;  /* 0x0000000a60267c11 */ /* 0x000fc8000f8410ff */
[----:B------:R-:W-:Y:S01]  /*16c0*/  LEA.HI.X R39, R96, UR11, R39, 0x2, P2 ;  /* 0x0000000b60277c11 */ /* 0x000fe200090f1427 */
[----:B------:R-:W5:Y:S04]  /*16d0*/  LDG.E R95, desc[UR12][R94.64] ;  /* 0x0000000c5e5f7981 */ /* 0x000f68000c1e1900 */
[----:B------:R-:W5:Y:S01]  /*16e0*/  LDG.E R38, desc[UR12][R38.64] ;  /* 0x0000000c26267981 */ /* 0x000f62000c1e1900 */
[----:B------:R-:W-:Y:S01]  /*16f0*/  VIADD R58, R58, 0xfffffffe ;  /* 0xfffffffe3a3a7836 */ /* 0x000fe20000000000 */
[----:B------:R-:W-:Y:S01]  /*1700*/  UIADD3 UR5, UR5, 0x2, URZ ;  /* 0x0000000205057890 */ /* 0x000fe2000fffe03f */
[C---:B--2---:R-:W-:Y:S01]  /*1710*/  FMUL.FTZ R97, R53.reuse, R82 ;  /* 0x0000005235617220 */ /* 0x044fe20000410000 */
[----:B---3--:R-:W-:-:S03]  /*1720*/  FMUL.FTZ R42, R53, R88 ;  /* 0x00000058352a7220 */ /* 0x008fc60000410000 */
[C---:B----4-:R-:W-:Y:S01]  /*1730*/  FFMA.FTZ R40, R56.reuse, R81, R97 ;  /* 0x0000005138287223 */ /* 0x050fe20000010061 */
[----:B-----5:R-:W-:-:S04]  /*1740*/  FFMA.FTZ R81, R56, R87, R42 ;  /* 0x0000005738517223 */ /* 0x020fc8000001002a */
[----:B------:R-:W-:Y:S01]  /*1750*/  FMUL.FTZ R81, R52, R81 ;  /* 0x0000005134517220 */ /* 0x000fe20000410000 */
[C---:B------:R-:W-:Y:S01]  /*1760*/  FMUL.FTZ R42, R53.reuse, R92 ;  /* 0x0000005c352a7220 */ /* 0x040fe20000410000 */
[----:B------:R-:W-:Y:S01]  /*1770*/  FMUL.FTZ R44, R53, R38 ;  /* 0x00000026352c7220 */ /* 0x000fe20000410000 */
[----:B------:R-:W-:-:S04]  /*1780*/  IMAD.WIDE.U32 R38, R84, UR6, R78 ;  /* 0x0000000654267c25 */ /* 0x000fc8000f8e004e */
[----:B------:R-:W-:Y:S02]  /*1790*/  IMAD R84, R84, UR8, RZ ;  /* 0x0000000854547c24 */ /* 0x000fe4000f8e02ff */
[C---:B------:R-:W-:Y:S02]  /*17a0*/  FFMA.FTZ R83, R56.reuse, R95, R44 ;  /* 0x0000005f38537223 */ /* 0x040fe4000001002c */
[----:B------:R-:W-:Y:S02]  /*17b0*/  IMAD R87, R85, UR6, R84 ;  /* 0x0000000655577c24 */ /* 0x000fe4000f8e0254 */
[----:B------:R-:W-:Y:S01]  /*17c0*/  FFMA.FTZ R42, R56, R91, R42 ;  /* 0x0000005b382a7223 */ /* 0x000fe2000001002a */
[----:B------:R-:W-:Y:S01]  /*17d0*/  FMUL.FTZ R44, R52, R83 ;  /* 0x00000053342c7220 */ /* 0x000fe20000410000 */
[----:B------:R-:W-:Y:S02]  /*17e0*/  LEA R80, P2, R38, UR14, 0x2 ;  /* 0x0000000e26507c11 */ /* 0x000fe4000f8410ff */
[----:B------:R-:W-:Y:S01]  /*17f0*/  IADD3 R39, R39, R87, RZ ;  /* 0x0000005727277210 */ /* 0x000fe20007ffe0ff */
[C---:B------:R-:W-:Y:S01]  /*1800*/  FFMA.FTZ R83, R55.reuse, R40, R81 ;  /* 0x0000002837537223 */ /* 0x040fe20000010051 */
[----:B------:R-:W-:-:S02]  /*1810*/  FFMA.FTZ R85, R55, R42, R44 ;  /* 0x0000002a37557223 */ /* 0x000fc4000001002c */
[----:B------:R-:W-:Y:S02]  /*1820*/  LEA.HI.X R81, R38, UR15, R39, 0x2, P2 ;  /* 0x0000000f26517c11 */ /* 0x000fe400090f1427 */
[----:B------:R-:W-:Y:S01]  /*1830*/  ISETP.NE.AND P2, PT, R58, RZ, PT ;  /* 0x000000ff3a00720c */ /* 0x000fe20003f45270 */
[----:B------:R-:W-:-:S04]  /*1840*/  FMUL.FTZ R85, R0, R85 ;  /* 0x0000005500557220 */ /* 0x000fc80000410000 */
[----:B------:R-:W-:-:S05]  /*1850*/  FFMA.FTZ R83, R54, R83, R85 ;  /* 0x0000005336537223 */ /* 0x000fca0000010055 */
[----:B------:R0:W-:Y:S03]  /*1860*/  STG.E desc[UR12][R80.64], R83 ;  /* 0x0000005350007986 */ /* 0x0001e6000c10190c */
[----:B------:R-:W-:Y:S05]  /*1870*/  @P2 BRA `(.L_x_273) ;  /* 0xfffffff400c02947 */ /* 0x000fea000383ffff */
.L_x_272:
[----:B------:R-:W-:Y:S05]  /*1880*/  @P0 BRA `(.L_x_274) ;  /* 0x0000000400340947 */ /* 0x000fea0003800000 */
        /* <DEDUP_REMOVED lines=8> */
[----:B------:R-:W-:Y:S01]  /*1910*/  ULDC.64 UR8, c[0x0][0x228] ;  /* 0x00008a0000087ab9 */ /* 0x000fe20000000a00 */
[----:B------:R-:W-:Y:S02]  /*1920*/  IMAD.MOV.U32 R44, RZ, RZ, R30 ;  /* 0x000000ffff2c7224 */ /* 0x000fe400078e001e */
[----:B------:R-:W-:-:S02]  /*1930*/  IMAD.MOV.U32 R42, RZ, RZ, R32 ;  /* 0x000000ffff2a7224 */ /* 0x000fc400078e0020 */
[C---:B0-----:R-:W-:Y:S02]  /*1940*/  IMAD R22, R80.reuse, UR6, RZ ;  /* 0x0000000650167c24 */ /* 0x041fe4000f8e02ff */
[----:B------:R-:W-:-:S04]  /*1950*/  IMAD.WIDE.U32 R20, R80, UR5, R74 ;  /* 0x0000000550147c25 */ /* 0x000fc8000f8e004a */
[----:B------:R-:W-:Y:S01]  /*1960*/  IMAD R37, R81, UR5, R22 ;  /* 0x0000000551257c24 */ /* 0x000fe2000f8e0216 */
[----:B------:R-:W-:Y:S01]  /*1970*/  LEA R22, P0, R20, UR8, 0x2 ;  /* 0x0000000814167c11 */ /* 0x000fe2000f8010ff */
[----:B------:R-:W-:-:S04]  /*1980*/  IMAD.WIDE.U32 R32, R80, UR5, R50 ;  /* 0x0000000550207c25 */ /* 0x000fc8000f8e0032 */
[----:B------:R-:W-:-:S04]  /*1990*/  IMAD.WIDE.U32 R24, R80, UR5, R76 ;  /* 0x0000000550187c25 */ /* 0x000fc8000f8e004c */
[----:B------:R-:W-:Y:S01]  /*19a0*/  IMAD.WIDE.U32 R28, R80, UR5, R48 ;  /* 0x00000005501c7c25 */ /* 0x000fe2000f8e0030 */
[----:B------:R-:W-:-:S03]  /*19b0*/  LEA R26, P2, R24, UR8, 0x2 ;  /* 0x00000008181a7c11 */ /* 0x000fc6000f8410ff */
[----:B------:R-:W-:Y:S01]  /*19c0*/  IMAD.WIDE.U32 R40, R80, UR5, R44 ;  /* 0x0000000550287c25 */ /* 0x000fe2000f8e002c */
[----:B------:R-:W-:-:S03]  /*19d0*/  LEA R30, P3, R28, UR8, 0x2 ;  /* 0x000000081c1e7c11 */ /* 0x000fc6000f8610ff */
[----:B------:R-:W-:Y:S02]  /*19e0*/  IMAD.IADD R23, R21, 0x1, R37 ;  /* 0x0000000115177824 */ /* 0x000fe400078e0225 */
[----:B------:R-:W-:Y:S01]  /*19f0*/  IMAD.WIDE.U32 R44, R80, UR5, R34 ;  /* 0x00000005502c7c25 */ /* 0x000fe2000f8e0022 */
[----:B------:R-:W-:Y:S02]  /*1a00*/  LEA R34, P4, R32, UR8, 0x2 ;  /* 0x0000000820227c11 */ /* 0x000fe4000f8810ff */
[----:B------:R-:W-:Y:S01]  /*1a10*/  LEA.HI.X R23, R20, UR9, R23, 0x2, P0 ;  /* 0x0000000914177c11 */ /* 0x000fe200080f1417 */
[C---:B------:R-:W-:Y:S02]  /*1a20*/  IMAD.IADD R21, R37.reuse, 0x1, R33 ;  /* 0x0000000125157824 */ /* 0x040fe400078e0221 */
[C---:B------:R-:W-:Y:S01]  /*1a30*/  IMAD.IADD R27, R37.reuse, 0x1, R25 ;  /* 0x00000001251b7824 */ /* 0x040fe200078e0219 */
[C---:B------:R-:W-:Y:S01]  /*1a40*/  IADD3 R25, R37.reuse, R29, RZ ;  /* 0x0000001d25197210 */ /* 0x040fe20007ffe0ff */
[----:B------:R-:W-:Y:S01]  /*1a50*/  IMAD.WIDE.U32 R42, R80, UR5, R42 ;  /* 0x00000005502a7c25 */ /* 0x000fe2000f8e002a */
[----:B------:R-:W-:Y:S01]  /*1a60*/  LEA.HI.X R35, R32, UR9, R21, 0x2, P4 ;  /* 0x0000000920237c11 */ /* 0x000fe2000a0f1415 */
[----:B------:R-:W2:Y:S01]  /*1a70*/  LDG.E R23, desc[UR12][R22.64] ;  /* 0x0000000c16177981 */ /* 0x000ea2000c1e1900 */
[----:B------:R-:W-:Y:S01]  /*1a80*/  LEA R32, P4, R44, UR8, 0x2 ;  /* 0x000000082c207c11 */ /* 0x000fe2000f8810ff */
[C---:B------:R-:W-:Y:S01]  /*1a90*/  IMAD.IADD R33, R37.reuse, 0x1, R45 ;  /* 0x0000000125217824 */ /* 0x040fe200078e022d */
[----:B------:R-:W-:Y:S01]  /*1aa0*/  LEA.HI.X R31, R28, UR9, R25, 0x2, P3 ;  /* 0x000000091c1f7c11 */ /* 0x000fe200098f1419 */
[----:B------:R-:W-:Y:S01]  /*1ab0*/  IMAD.WIDE.U32 R38, R80, UR5, R46 ;  /* 0x0000000550267c25 */ /* 0x000fe2000f8e002e */
[----:B------:R-:W-:Y:S01]  /*1ac0*/  LEA.HI.X R27, R24, UR9, R27, 0x2, P2 ;  /* 0x00000009181b7c11 */ /* 0x000fe200090f141b */
[----:B------:R-:W3:Y:S01]  /*1ad0*/  LDG.E R34, desc[UR12][R34.64] ;  /* 0x0000000c22227981 */ /* 0x000ee2000c1e1900 */
[----:B------:R-:W-:Y:S01]  /*1ae0*/  LEA R28, P3, R42, UR8, 0x2 ;  /* 0x000000082a1c7c11 */ /* 0x000fe2000f8610ff */
[C---:B------:R-:W-:Y:S01]  /*1af0*/  IMAD.IADD R29, R37.reuse, 0x1, R43 ;  /* 0x00000001251d7824 */ /* 0x040fe200078e022b */
[----:B------:R-:W-:Y:S01]  /*1b00*/  LEA R24, P2, R40, UR8, 0x2 ;  /* 0x0000000828187c11 */ /* 0x000fe2000f8410ff */
[C---:B------:R-:W-:Y:S01]  /*1b10*/  IMAD.IADD R21, R37.reuse, 0x1, R39 ;  /* 0x0000000125157824 */ /* 0x040fe200078e0227 */
[----:B------:R-:W-:Y:S01]  /*1b20*/  IADD3 R25, R37, R41, RZ ;  /* 0x0000002925197210 */ /* 0x000fe20007ffe0ff */
[----:B------:R-:W4:Y:S01]  /*1b30*/  LDG.E R26, desc[UR12][R26.64] ;  /* 0x0000000c1a1a7981 */ /* 0x000f22000c1e1900 */
[----:B------:R-:W-:-:S02]  /*1b40*/  LEA.HI.X R33, R44, UR9, R33, 0x2, P4 ;  /* 0x000000092c217c11 */ /* 0x000fc4000a0f1421 */
[----:B------:R-:W-:Y:S01]  /*1b50*/  LEA R20, P0, R38, UR8, 0x2 ;  /* 0x0000000826147c11 */ /* 0x000fe2000f8010ff */
[----:B------:R-:W5:Y:S01]  /*1b60*/  LDG.E R31, desc[UR12][R30.64] ;  /* 0x0000000c1e1f7981 */ /* 0x000f62000c1e1900 */
[----:B------:R-:W-:Y:S02]  /*1b70*/  LEA.HI.X R29, R42, UR9, R29, 0x2, P3 ;  /* 0x000000092a1d7c11 */ /* 0x000fe400098f141d */
[----:B------:R-:W-:Y:S01]  /*1b80*/  LEA.HI.X R25, R40, UR9, R25, 0x2, P2 ;  /* 0x0000000928197c11 */ /* 0x000fe200090f1419 */
[----:B------:R-:W5:Y:S01]  /*1b90*/  LDG.E R32, desc[UR12][R32.64] ;  /* 0x0000000c20207981 */ /* 0x000f62000c1e1900 */
[----:B------:R-:W-:Y:S02]  /*1ba0*/  LEA.HI.X R21, R38, UR9, R21, 0x2, P0 ;  /* 0x0000000926157c11 */ /* 0x000fe400080f1415 */
[----:B------:R-:W0:Y:S01]  /*1bb0*/  LDC.64 R38, c[0x0][0x2b8] ;  /* 0x0000ae00ff267b82 */ /* 0x000e220000000a00 */
[----:B------:R-:W5:Y:S04]  /*1bc0*/  LDG.E R24, desc[UR12][R24.64] ;  /* 0x0000000c18187981 */ /* 0x000f68000c1e1900 */
[----:B------:R-:W5:Y:S04]  /*1bd0*/  LDG.E R29, desc[UR12][R28.64] ;  /* 0x0000000c1c1d7981 */ /* 0x000f68000c1e1900 */
[----:B------:R-:W5:Y:S01]  /*1be0*/  LDG.E R21, desc[UR12][R20.64] ;  /* 0x0000000c14157981 */ /* 0x000f62000c1e1900 */
[----:B------:R-:W-:Y:S01]  /*1bf0*/  MOV R78, R36 ;  /* 0x00000024004e7202 */ /* 0x000fe20000000f00 */
[C---:B----4-:R-:W-:Y:S01]  /*1c00*/  FMUL.FTZ R37, R53.reuse, R26 ;  /* 0x0000001a35257220 */ /* 0x050fe20000410000 */
[----:B---3--:R-:W-:-:S03]  /*1c10*/  FMUL.FTZ R26, R53, R34 ;  /* 0x00000022351a7220 */ /* 0x008fc60000410000 */
[C---:B--2---:R-:W-:Y:S01]  /*1c20*/  FFMA.FTZ R22, R56.reuse, R23, R37 ;  /* 0x0000001738167223 */ /* 0x044fe20000010025 */
[C---:B-----5:R-:W-:Y:S01]  /*1c30*/  FMUL.FTZ R36, R53.reuse, R32 ;  /* 0x0000002035247220 */ /* 0x060fe20000410000 */
[----:B------:R-:W-:Y:S01]  /*1c40*/  FFMA.FTZ R31, R56, R31, R26 ;  /* 0x0000001f381f7223 */ /* 0x000fe2000001001a */
[----:B------:R-:W-:Y:S01]  /*1c50*/  FMUL.FTZ R30, R53, R24 ;  /* 0x00000018351e7220 */ /* 0x000fe20000410000 */
[----:B0-----:R-:W-:Y:S02]  /*1c60*/  IMAD R26, R38, UR6, RZ ;  /* 0x00000006261a7c24 */ /* 0x001fe4000f8e02ff */
[----:B------:R-:W-:Y:S01]  /*1c70*/  FFMA.FTZ R23, R56, R29, R36 ;  /* 0x0000001d38177223 */ /* 0x000fe20000010024 */
[----:B------:R-:W-:Y:S01]  /*1c80*/  FMUL.FTZ R31, R52, R31 ;  /* 0x0000001f341f7220 */ /* 0x000fe20000410000 */
[----:B------:R-:W-:Y:S01]  /*1c90*/  ULDC.64 UR6, c[0x0][0x280] ;  /* 0x0000a00000067ab9 */ /* 0x000fe20000000a00 */
[----:B------:R-:W-:Y:S01]  /*1ca0*/  FFMA.FTZ R30, R56, R21, R30 ;  /* 0x00000015381e7223 */ /* 0x000fe2000001001e */
[----:B------:R-:W-:Y:S01]  /*1cb0*/  FMUL.FTZ R24, R52, R23 ;  /* 0x0000001734187220 */ /* 0x000fe20000410000 */
[----:B------:R-:W-:-:S04]  /*1cc0*/  IMAD.WIDE.U32 R20, R38, UR5, R78 ;  /* 0x0000000526147c25 */ /* 0x000fc8000f8e004e */
[----:B------:R-:W-:Y:S01]  /*1cd0*/  FFMA.FTZ R23, R55, R30, R24 ;  /* 0x0000001e37177223 */ /* 0x000fe20000010018 */
[----:B------:R-:W-:Y:S02]  /*1ce0*/  IMAD R25, R39, UR5, R26 ;  /* 0x0000000527197c24 */ /* 0x000fe4000f8e021a */
[----:B------:R-:W-:Y:S01]  /*1cf0*/  FFMA.FTZ R31, R55, R22, R31 ;  /* 0x00000016371f7223 */ /* 0x000fe2000001001f */
[----:B------:R-:W-:Y:S01]  /*1d00*/  LEA R22, P0, R20, UR6, 0x2 ;  /* 0x0000000614167c11 */ /* 0x000fe2000f8010ff */
[----:B------:R-:W-:Y:S02]  /*1d10*/  IMAD.IADD R25, R21, 0x1, R25 ;  /* 0x0000000115197824 */ /* 0x000fe400078e0219 */
[----:B------:R-:W-:-:S03]  /*1d20*/  FMUL.FTZ R21, R0, R23 ;  /* 0x0000001700157220 */ /* 0x000fc60000410000 */
[----:B------:R-:W-:Y:S01]  /*1d30*/  LEA.HI.X R23, R20, UR7, R25, 0x2, P0 ;  /* 0x0000000714177c11 */ /* 0x000fe200080f1419 */
[----:B------:R-:W-:-:S05]  /*1d40*/  FFMA.FTZ R21, R54, R31, R21 ;  /* 0x0000001f36157223 */ /* 0x000fca0000010015 */
[----:B------:R1:W-:Y:S02]  /*1d50*/  STG.E desc[UR12][R22.64], R21 ;  /* 0x0000001516007986 */ /* 0x0003e4000c10190c */
.L_x_274:
[----:B------:R-:W-:Y:S05]  /*1d60*/  @!P1 BRA `(.L_x_275) ;  /* 0xffffffec00c09947 */ /* 0x000fea000383ffff */
[----:B------:R-:W-:Y:S05]  /*1d70*/  EXIT ;  /* 0x000000000000794d */ /* 0x000fea0003800000 */
.L_x_271:
        /* <DEDUP_REMOVED lines=53> */
.L_x_282:
        /* <DEDUP_REMOVED lines=42> */
.L_x_279:
        /* <DEDUP_REMOVED lines=85> */
[----:B---3--:R-:W-:Y:S04]  /*28c0*/  STG.E desc[UR12][R22.64], R33 ;  /* 0x0000002116007986 */ /* 0x008fe8000c10190c */
[----:B--2---:R-:W2:Y:S01]  /*28d0*/  LDG.E R35, desc[UR12][R24.64] ;  /* 0x0000000c18237981 */ /* 0x004ea2000c1e1900 */
[----:B------:R-:W-:Y:S02]  /*28e0*/  IADD3 R26, P2, R22, UR10, RZ ;  /* 0x0000000a161a7c10 */ /* 0x000fe4000ff5e0ff */
[----:B------:R-:W-:Y:S02]  /*28f0*/  IADD3 R28, P3, R24, UR8, RZ ;  /* 0x00000008181c7c10 */ /* 0x000fe4000ff7e0ff */
[----:B------:R-:W-:Y:S02]  /*2900*/  IADD3.X R27, R23, UR11, RZ, P2, !PT ;  /* 0x0000000b171b7c10 */ /* 0x000fe400097fe4ff */
[----:B------:R-:W-:-:S02]  /*2910*/  IADD3.X R29, R25, UR9, RZ, P3, !PT ;  /* 0x00000009191d7c10 */ /* 0x000fc40009ffe4ff */
[----:B0-----:R-:W-:Y:S02]  /*2920*/  IADD3 R18, P2, R26, UR10, RZ ;  /* 0x0000000a1a127c10 */ /* 0x001fe4000ff5e0ff */
[----:B------:R-:W-:Y:S01]  /*2930*/  IADD3 R12, R12, -0x10, RZ ;  /* 0xfffffff00c0c7810 */ /* 0x000fe20007ffe0ff */
[----:B--2---:R0:W-:Y:S04]  /*2940*/  STG.E desc[UR12][R26.64], R35 ;  /* 0x000000231a007986 */ /* 0x0041e8000c10190c */
[----:B------:R-:W2:Y:S01]  /*2950*/  LDG.E R21, desc[UR12][R28.64] ;  /* 0x0000000c1c157981 */ /* 0x000ea2000c1e1900 */
[----:B------:R-:W-:Y:S01]  /*2960*/  IADD3.X R19, R27, UR11, RZ, P2, !PT ;  /* 0x0000000b1b137c10 */ /* 0x000fe200097fe4ff */
[----:B------:R-:W-:Y:S01]  /*2970*/  UIADD3 UR5, UR5, 0x10, URZ ;  /* 0x0000001005057890 */ /* 0x000fe2000fffe03f */
[----:B------:R-:W-:-:S02]  /*2980*/  ISETP.GT.AND P2, PT, R12, 0xc, PT ;  /* 0x0000000c0c00780c */ /* 0x000fc40003f44270 */
[----:B------:R-:W-:Y:S02]  /*2990*/  IADD3 R24, P3, R28, UR8, RZ ;  /* 0x000000081c187c10 */ /* 0x000fe4000ff7e0ff */
[----:B------:R-:W-:Y:S02]  /*29a0*/  IADD3 R16, P4, R18, UR10, RZ ;  /* 0x0000000a12107c10 */ /* 0x000fe4000ff9e0ff */
[----:B------:R-:W-:Y:S02]  /*29b0*/  IADD3.X R25, R29, UR9, RZ, P3, !PT ;  /* 0x000000091d197c10 */ /* 0x000fe40009ffe4ff */
[----:B0-----:R-:W-:Y:S01]  /*29c0*/  IADD3.X R27, R19, UR11, RZ, P4, !PT ;  /* 0x0000000b131b7c10 */ /* 0x001fe2000a7fe4ff */
[----:B--2---:R0:W-:Y:S04]  /*29d0*/  STG.E desc[UR12][R18.64], R21 ;  /* 0x0000001512007986 */ /* 0x0041e8000c10190c */
[----:B------:R-:W-:Y:S05]  /*29e0*/  @P2 BRA `(.L_x_279) ;  /* 0xfffffff800602947 */ /* 0x000fea000383ffff */
.L_x_278:
[----:B------:R-:W-:-:S13]  /*29f0*/  ISETP.GT.AND P2, PT, R12, 0x4, PT ;  /* 0x000000040c00780c */ /* 0x000fda0003f44270 */
[----:B------:R-:W-:Y:S05]  /*2a00*/  @!P2 BRA `(.L_x_280) ;  /* 0x0000000000dca947 */ /* 0x000fea0003800000 */
[----:B0-----:R-:W-:Y:S02]  /*2a10*/  IMAD.MOV.U32 R18, RZ, RZ, R24 ;  /* 0x000000ffff127224 */ /* 0x001fe400078e0018 */
        /* <DEDUP_REMOVED lines=42> */
[----:B---3--:R-:W-:Y:S04]  /*2cc0*/  STG.E desc[UR12][R18.64], R31 ;  /* 0x0000001f12007986 */ /* 0x008fe8000c10190c */
[----:B------:R-:W3:Y:S01]  /*2cd0*/  LDG.E R25, desc[UR12][R20.64] ;  /* 0x0000000c14197981 */ /* 0x000ee2000c1e1900 */
        /* <DEDUP_REMOVED lines=8> */
[----:B---3--:R0:W-:Y:S02]  /*2d60*/  STG.E desc[UR12][R22.64], R25 ;  /* 0x0000001916007986 */ /* 0x0081e4000c10190c */
[----:B0-----:R-:W-:-:S08]  /*2d70*/  IADD3.X R25, R21, UR9, RZ, P2, !PT ;  /* 0x0000000915197c10 */ /* 0x001fd000097fe4ff */
.L_x_280:
[----:B------:R-:W-:-:S13]  /*2d80*/  ISETP.NE.OR P0, PT, R12, RZ, P0 ;  /* 0x000000ff0c00720c */ /* 0x000fda0000705670 */
[----:B------:R-:W-:Y:S05]  /*2d90*/  @!P0 BRA `(.L_x_276) ;  /* 0x0000000000808947 */ /* 0x000fea0003800000 */
.L_x_277:
[----:B01----:R-:W-:Y:S01]  /*2da0*/  MOV R18, R24 ;  /* 0x0000001800127202 */ /* 0x003fe20000000f00 */
        /* <DEDUP_REMOVED lines=12> */
[----:B--2---:R-:W-:Y:S04]  /*2e70*/  STG.E desc[UR12][R22.64], R33 ;  /* 0x0000002116007986 */ /* 0x004fe8000c10190c */
        /* <DEDUP_REMOVED lines=14> */
[----:B------:R-:W-:Y:S02]  /*2f60*/  IADD3.X R25, R29, UR9, RZ, P2, !PT ;  /* 0x000000091d197c10 */ /* 0x000fe400097fe4ff */
[----:B0-----:R-:W-:Y:S01]  /*2f70*/  IADD3.X R27, R19, UR11, RZ, P3, !PT ;  /* 0x0000000b131b7c10 */ /* 0x001fe20009ffe4ff */
[----:B--2---:R1:W-:Y:S04]  /*2f80*/  STG.E desc[UR12][R18.64], R21 ;  /* 0x0000001512007986 */ /* 0x0043e8000c10190c */
[----:B------:R-:W-:Y:S05]  /*2f90*/  @P0 BRA `(.L_x_277) ;  /* 0xfffffffc00800947 */ /* 0x000fea000383ffff */
.L_x_276:
        /* <DEDUP_REMOVED lines=14> */
[----:B------:R-:W2:Y:S01]  /*3080*/  LDG.E R19, desc[UR12][R18.64] ;  /* 0x0000000c12137981 */ /* 0x000ea2000c1e1900 */
        /* <DEDUP_REMOVED lines=18> */
[----:B------:R-:W2:Y:S01]  /*31b0*/  LDG.E R19, desc[UR12][R18.64] ;  /* 0x0000000c12137981 */ /* 0x000ea2000c1e1900 */
[C---:B------:R-:W-:Y:S02]  /*31c0*/  IMAD R12, R24.reuse, UR15, RZ ;  /* 0x0000000f180c7c24 */ /* 0x040fe4000f8e02ff */
        /* <DEDUP_REMOVED lines=16> */
[----:B------:R-:W2:Y:S01]  /*32d0*/  LDG.E R7, desc[UR12][R6.64] ;  /* 0x0000000c06077981 */ /* 0x000ea2000c1e1900 */
[C---:B------:R-:W-:Y:S02]  /*32e0*/  IMAD R12, R24.reuse, UR14, RZ ;  /* 0x0000000e180c7c24 */ /* 0x040fe4000f8e02ff */
[----:B------:R-:W-:-:S04]  /*32f0*/  IMAD.WIDE.U32 R8, R24, UR5, R8 ;  /* 0x0000000518087c25 */ /* 0x000fc8000f8e0008 */
[----:B------:R-:W-:Y:S01]  /*3300*/  IMAD R15, R25, UR5, R12 ;  /* 0x00000005190f7c24 */ /* 0x000fe2000f8e020c */
[----:B------:R-:W-:-:S04]  /*3310*/  LEA R16, P0, R8, UR18, 0x2 ;  /* 0x0000001208107c11 */ /* 0x000fc8000f8010ff */
[----:B------:R-:W-:-:S04]  /*3320*/  IADD3 R9, R9, R15, RZ ;  /* 0x0000000f09097210 */ /* 0x000fc80007ffe0ff */
[----:B------:R-:W-:-:S05]  /*3330*/  LEA.HI.X R17, R8, UR19, R9, 0x2, P0 ;  /* 0x0000001308117c11 */ /* 0x000fca00080f1409 */
[----:B--2---:R4:W-:Y:S02]  /*3340*/  STG.E desc[UR12][R16.64], R7 ;  /* 0x0000000710007986 */ /* 0x0049e4000c10190c */
.L_x_281:
[----:B------:R-:W-:-:S04]  /*3350*/  UIADD3 UR6, UP0, UR6, 0x1, URZ ;  /* 0x0000000106067890 */ /* 0x000fc8000ff1e03f */
[----:B------:R-:W-:Y:S01]  /*3360*/  UIADD3.X UR7, URZ, UR7, URZ, UP0, !UPT ;  /* 0x000000073f077290 */ /* 0x000fe200087fe43f */
[----:B------:R-:W-:Y:S11]  /*3370*/  @!P1 BRA `(.L_x_282) ;  /* 0xffffffec00549947 */ /* 0x000ff6000383ffff */
[----:B------:R-:W-:Y:S05]  /*3380*/  EXIT ;  /* 0x000000000000794d */ /* 0x000fea0003800000 */
.L_x_283:
        /* <DEDUP_REMOVED lines=15> */
.L_x_306:


//--------------------- .text._ZN2at6native55_GLOBAL__N__c1b0da0d_22_UpSampleTrilinear3d_cu_efb54c9330upsample_trilinear3d_out_frameIddEEviT0_S3_S3_bNS_27GenericPackedTensorAccessorIKT_Lm5ENS_16DefaultPtrTraitsElEENS4_IS5_Lm5ES7_lEE --------------------------
	.section	.text._ZN2at6native55_GLOBAL__N__c1b0da0d_22_UpSampleTrilinear3d_cu_efb54c9330upsample_trilinear3d_out_frameIddEEviT0_S3_S3_bNS_27GenericPackedTensorAccessorIKT_Lm5ENS_16DefaultPtrTraitsElEENS4_IS5_Lm5ES7_lEE,"ax",@progbits
	.align	128
.text._ZN2at6native55_GLOBAL__N__c1b0da0d_22_UpSampleTrilinear3d_cu_efb54c9330upsample_trilinear3d_out_frameIddEEviT0_S3_S3_bNS_27GenericPackedTensorAccessorIKT_Lm5ENS_16DefaultPtrTraitsElEENS4_IS5_Lm5ES7_lEE:
        .type           _ZN2at6native55_GLOBAL__N__c1b0da0d_22_UpSampleTrilinear3d_cu_efb54c9330upsample_trilinear3d_out_frameIddEEviT0_S3_S3_bNS_27GenericPackedTensorAccessorIKT_Lm5ENS_16DefaultPtrTraitsElEENS4_IS5_Lm5ES7_lEE,@function
        .size           _ZN2at6native55_GLOBAL__N__c1b0da0d_22_UpSampleTrilinear3d_cu_efb54c9330upsample_trilinear3d_out_frameIddEEviT0_S3_S3_bNS_27GenericPackedTensorAccessorIKT_Lm5ENS_16DefaultPtrTraitsElEENS4_IS5_Lm5ES7_lEE,(.L_x_307 - _ZN2at6native55_GLOBAL__N__c1b0da0d_22_UpSampleTrilinear3d_cu_efb54c9330upsample_trilinear3d_out_frameIddEEviT0_S3_S3_bNS_27GenericPackedTensorAccessorIKT_Lm5ENS_16DefaultPtrTraitsElEENS4_IS5_Lm5ES7_lEE)
        .other          _ZN2at6native55_GLOBAL__N__c1b0da0d_22_UpSampleTrilinear3d_cu_efb54c9330upsample_trilinear3d_out_frameIddEEviT0_S3_S3_bNS_27GenericPackedTensorAccessorIKT_Lm5ENS_16DefaultPtrTraitsElEENS4_IS5_Lm5ES7_lEE,@"STO_CUDA_ENTRY STV_DEFAULT"
_ZN2at6native55_GLOBAL__N__c1b0da0d_22_UpSampleTrilinear3d_cu_efb54c9330upsample_trilinear3d_out_frameIddEEviT0_S3_S3_bNS_27GenericPackedTensorAccessorIKT_Lm5ENS_16DefaultPtrTraitsElEENS4_IS5_Lm5ES7_lEE:
        /* <DEDUP_REMOVED lines=40> */
[----:B------:R-:W-:Y:S01]  /*0280*/  @!P2 IMAD.MOV R4, RZ, RZ, -R4 ;  /* 0x000000ffff04a224 */ /* 0x000fe200078e0a04 */
[----:B------:R-:W-:Y:S01]  /*0290*/  @!P1 LOP3.LUT R4, RZ, R5, RZ, 0x33, !PT ;  /* 0x00000005ff049212 */ /* 0x000fe200078e33ff */
[----:B0-----:R-:W-:-:S04]  /*02a0*/  HFMA2.MMA R2, -RZ, RZ, 0, 0 ;  /* 0x00000000ff027435 */ /* 0x001fc800000001ff */
        /* <DEDUP_REMOVED lines=9> */
[----:B------:R-:W-:Y:S01]  /*0340*/  IMAD R0, R13, R3, R0 ;  /* 0x000000030d007224 */ /* 0x000fe200078e0200 */
[----:B------:R-:W-:-:S04]  /*0350*/  LOP3.LUT R3, R6, R7, RZ, 0x3c, !PT ;  /* 0x0000000706037212 */ /* 0x000fc800078e3cff */
[----:B------:R-:W-:Y:S02]  /*0360*/  ISETP.GT.U32.AND P1, PT, R13, R0, PT ;  /* 0x000000000d00720c */ /* 0x000fe40003f24070 */
[----:B------:R-:W-:-:S11]  /*0370*/  ISETP.GE.AND P2, PT, R3, RZ, PT ;  /* 0x000000ff0300720c */ /* 0x000fd60003f46270 */
[----:B------:R-:W-:Y:S02]  /*0380*/  @!P1 IMAD.IADD R0, R0, 0x1, -R13 ;  /* 0x0000000100009824 */ /* 0x000fe400078e0a0d */
[----:B------:R-:W-:Y:S01]  /*0390*/  @!P1 VIADD R2, R2, 0x1 ;  /* 0x0000000102029836 */ /* 0x000fe20000000000 */
[----:B------:R-:W-:Y:S02]  /*03a0*/  ISETP.NE.AND P1, PT, R7, RZ, PT ;  /* 0x000000ff0700720c */ /* 0x000fe40003f25270 */
[----:B------:R-:W-:Y:S02]  /*03b0*/  ISETP.GE.U32.AND P0, PT, R0, R13, PT ;  /* 0x0000000d0000720c */ /* 0x000fe40003f06070 */
[----:B------:R-:W1:Y:S08]  /*03c0*/  LDC R0, c[0x0][0x2a8] ;  /* 0x0000aa00ff007b82 */ /* 0x000e700000000800 */
[----:B------:R-:W1:Y:S03]  /*03d0*/  LDC R13, c[0x0][0x250] ;  /* 0x00009400ff0d7b82 */ /* 0x000e660000000800 */
        /* <DEDUP_REMOVED lines=11> */
[----:B------:R-:W0:Y:S01]  /*0490*/  I2F.F64 R2, R4 ;  /* 0x0000000400027312 */ /* 0x000e220000201c00 */
[----:B------:R-:W-:-:S06]  /*04a0*/  UPRMT UR4, UR4, 0x8880, URZ ;  /* 0x0000888004047896 */ /* 0x000fcc000800003f */
[----:B------:R-:W-:-:S13]  /*04b0*/  ISETP.NE.AND P1, PT, RZ, UR4, PT ;  /* 0x00000004ff007c0c */ /* 0x000fda000bf25270 */
[----:B------:R-:W0:Y:S02]  /*04c0*/  @P1 LDC.64 R48, c[0x0][0x218] ;  /* 0x00008600ff301b82 */ /* 0x000e240000000a00 */
        /* <DEDUP_REMOVED lines=8> */
.L_x_285:
[----:B------:R-:W0:Y:S01]  /*0550*/  F2I.F64.TRUNC R14, R48 ;  /* 0x00000030000e7311 */ /* 0x000e22000030d100 */
[----:B------:R-:W1:Y:S07]  /*0560*/  @P1 LDC.64 R46, c[0x0][0x220] ;  /* 0x00008800ff2e1b82 */ /* 0x000e6e0000000a00 */
[----:B------:R-:W1:Y:S01]  /*0570*/  I2F.F64 R6, R15 ;  /* 0x0000000f00067312 */ /* 0x000e620000201c00 */
[----:B------:R-:W2:Y:S07]  /*0580*/  LDC R0, c[0x0][0x240] ;  /* 0x00009000ff007b82 */ /* 0x000eae0000000800 */
[----:B------:R3:W4:Y:S01]  /*0590*/  I2F.F64 R8, R12 ;  /* 0x0000000c00087312 */ /* 0x0007220000201c00 */
[----:B------:R-:W2:Y:S07]  /*05a0*/  @P1 LDC.64 R44, c[0x0][0x228] ;  /* 0x00008a00ff2c1b82 */ /* 0x000eae0000000a00 */
[----:B0-----:R3:W0:Y:S01]  /*05b0*/  I2F.F64 R2, R14 ;  /* 0x0000000e00027312 */ /* 0x0016220000201c00 */
[----:B-1----:R-:W-:Y:S01]  /*05c0*/  @P1 DMUL R46, R6, R46 ;  /* 0x0000002e062e1228 */ /* 0x002fe20000000000 */
[----:B0--34-:R-:W-:Y:S10]  /*05d0*/  @P1 BRA `(.L_x_286) ;  /* 0x0000000000181947 */ /* 0x019ff40003800000 */
[----:B------:R-:W0:Y:S01]  /*05e0*/  LDC.64 R10, c[0x0][0x220] ;  /* 0x00008800ff0a7b82 */ /* 0x000e220000000a00 */
[----:B------:R-:W-:-:S08]  /*05f0*/  DADD R6, R6, 0.5 ;  /* 0x3fe0000006067429 */ /* 0x000fd00000000000 */
[----:B0-----:R-:W-:-:S08]  /*0600*/  DFMA R6, R6, R10, -0.5 ;  /* 0xbfe000000606742b */ /* 0x001fd0000000000a */
[----:B------:R-:W-:-:S06]  /*0610*/  DSETP.GEU.AND P0, PT, R6, RZ, PT ;  /* 0x000000ff0600722a */ /* 0x000fcc0003f0e000 */
[----:B------:R-:W-:Y:S02]  /*0620*/  FSEL R46, R6, RZ, P0 ;  /* 0x000000ff062e7208 */ /* 0x000fe40000000000 */
[----:B------:R-:W-:-:S07]  /*0630*/  FSEL R47, R7, RZ, P0 ;  /* 0x000000ff072f7208 */ /* 0x000fce0000000000 */
.L_x_286:
[----:B------:R0:W1:Y:S01]  /*0640*/  F2I.F64.TRUNC R19, R46 ;  /* 0x0000002e00137311 */ /* 0x000062000030d100 */
[----:B--2---:R-:W-:Y:S01]  /*0650*/  @P1 DMUL R44, R8, R44 ;  /* 0x0000002c082c1228 */ /* 0x004fe20000000000 */
[----:B------:R-:W-:Y:S10]  /*0660*/  @P1 BRA `(.L_x_287) ;  /* 0x0000000000181947 */ /* 0x000ff40003800000 */
[----:B------:R-:W2:Y:S01]  /*0670*/  LDC.64 R10, c[0x0][0x228] ;  /* 0x00008a00ff0a7b82 */ /* 0x000ea20000000a00 */
[----:B------:R-:W-:-:S08]  /*0680*/  DADD R6, R8, 0.5 ;  /* 0x3fe0000008067429 */ /* 0x000fd00000000000 */
[----:B--2---:R-:W-:-:S08]  /*0690*/  DFMA R6, R6, R10, -0.5 ;  /* 0xbfe000000606742b */ /* 0x004fd0000000000a */
[----:B------:R-:W-:-:S06]  /*06a0*/  DSETP.GEU.AND P0, PT, R6, RZ, PT ;  /* 0x000000ff0600722a */ /* 0x000fcc0003f0e000 */
[----:B------:R-:W-:Y:S02]  /*06b0*/  FSEL R44, R6, RZ, P0 ;  /* 0x000000ff062c7208 */ /* 0x000fe40000000000 */
[----:B------:R-:W-:-:S07]  /*06c0*/  FSEL R45, R7, RZ, P0 ;  /* 0x000000ff072d7208 */ /* 0x000fce0000000000 */
.L_x_287:
[----:B------:R-:W2:Y:S01]  /*06d0*/  F2I.F64.TRUNC R27, R44 ;  /* 0x0000002c001b7311 */ /* 0x000ea2000030d100 */
[----:B------:R-:W-:Y:S01]  /*06e0*/  ISETP.GE.AND P0, PT, R0, 0x1, PT ;  /* 0x000000010000780c */ /* 0x000fe20003f06270 */
[----:B------:R-:W-:-:S06]  /*06f0*/  DADD R48, -R2, R48 ;  /* 0x0000000002307229 */ /* 0x000fcc0000000130 */
[----:B-1----:R-:W0:Y:S08]  /*0700*/  I2F.F64 R6, R19 ;  /* 0x0000001300067312 */ /* 0x002e300000201c00 */
[----:B--2---:R1:W2:Y:S01]  /*0710*/  I2F.F64 R8, R27 ;  /* 0x0000001b00087312 */ /* 0x0042a20000201c00 */
[----:B0-----:R-:W-:Y:S01]  /*0720*/  DADD R46, -R6, R46 ;  /* 0x00000000062e7229 */ /* 0x001fe2000000012e */
[----:B-1----:R-:W-:Y:S10]  /*0730*/  @!P0 EXIT ;  /* 0x000000000000894d */ /* 0x002ff40003800000 */
[----:B------:R-:W-:Y:S01]  /*0740*/  VIADD R0, R13, 0xffffffff ;  /* 0xffffffff0d007836 */ /* 0x000fe20000000000 */
[----:B------:R-:W-:Y:S01]  /*0750*/  SHF.R.S32.HI R3, RZ, 0x1f, R12 ;  /* 0x0000001fff037819 */ /* 0x000fe2000001140c */
[----:B------:R-:W-:Y:S01]  /*0760*/  ULDC.64 UR8, c[0x0][0x2e0] ;  /* 0x0000b80000087ab9 */ /* 0x000fe20000000a00 */
[----:B------:R-:W-:Y:S01]  /*0770*/  SHF.R.S32.HI R2, RZ, 0x1f, R14 ;  /* 0x0000001fff027819 */ /* 0x000fe2000001140e */
[----:B------:R-:W-:Y:S01]  /*0780*/  ULDC.64 UR6, c[0x0][0x278] ;  /* 0x00009e0000067ab9 */ /* 0x000fe20000000a00 */
[----:B------:R-:W-:Y:S01]  /*0790*/  ISETP.GE.AND P1, PT, R14, R0, PT ;  /* 0x000000000e00720c */ /* 0x000fe20003f26270 */
[----:B------:R-:W-:Y:S01]  /*07a0*/  IMAD R3, R3, UR8, RZ ;  /* 0x0000000803037c24 */ /* 0x000fe2000f8e02ff */
[----:B--2---:R-:W-:Y:S01]  /*07b0*/  DADD R44, -R8, R44 ;  /* 0x00000000082c7229 */ /* 0x004fe2000000012c */
[----:B------:R-:W-:Y:S01]  /*07c0*/  VIADD R0, R5, 0xffffffff ;  /* 0xffffffff05007836 */ /* 0x000fe20000000000 */
[----:B------:R-:W-:Y:S01]  /*07d0*/  UIADD3 UR4, UR5, -0x1, URZ ;  /* 0xffffffff05047890 */ /* 0x000fe2000fffe03f */
[----:B------:R-:W-:Y:S01]  /*07e0*/  IMAD R5, R2, UR6, RZ ;  /* 0x0000000602057c24 */ /* 0x000fe2000f8e02ff */
[----:B------:R-:W-:Y:S01]  /*07f0*/  IADD3 R25, R27, 0x1, RZ ;  /* 0x000000011b197810 */ /* 0x000fe20007ffe0ff */
[C---:B------:R-:W-:Y:S01]  /*0800*/  IMAD R11, R12.reuse, UR9, R3 ;  /* 0x000000090c0b7c24 */ /* 0x040fe2000f8e0203 */
[----:B------:R-:W-:Y:S01]  /*0810*/  ISETP.GE.AND P0, PT, R19, R0, PT ;  /* 0x000000001300720c */ /* 0x000fe20003f06270 */
[----:B------:R-:W-:Y:S01]  /*0820*/  IMAD.WIDE.U32 R6, R12, UR8, RZ ;  /* 0x000000080c067c25 */ /* 0x000fe2000f8e00ff */
[----:B------:R-:W-:Y:S01]  /*0830*/  SHF.R.S32.HI R0, RZ, 0x1f, R15 ;  /* 0x0000001fff007819 */ /* 0x000fe2000001140f */
[----:B------:R-:W-:Y:S01]  /*0840*/  ULDC.64 UR8, c[0x0][0x2d8] ;  /* 0x0000b60000087ab9 */ /* 0x000fe20000000a00 */
[----:B------:R-:W0:Y:S01]  /*0850*/  LDC R12, c[0x0][0x248] ;  /* 0x00009200ff0c7b82 */ /* 0x000e220000000800 */
[----:B------:R-:W-:Y:S01]  /*0860*/  IMAD.WIDE.U32 R2, R14, UR6, RZ ;  /* 0x000000060e027c25 */ /* 0x000fe2000f8e00ff */
[----:B------:R-:W-:-:S02]  /*0870*/  DADD R40, -R48, 1 ;  /* 0x3ff0000030287429 */ /* 0x000fc40000000100 */
[----:B------:R-:W-:Y:S01]  /*0880*/  DADD R22, -R46, 1 ;  /* 0x3ff000002e167429 */ /* 0x000fe20000000100 */
[C---:B------:R-:W-:Y:S02]  /*0890*/  IMAD R5, R14.reuse, UR7, R5 ;  /* 0x000000070e057c24 */ /* 0x040fe4000f8e0205 */
[----:B------:R-:W-:Y:S02]  /*08a0*/  VIADD R8, R14, 0x1 ;  /* 0x000000010e087836 */ /* 0x000fe40000000000 */
[----:B------:R-:W-:Y:S02]  /*08b0*/  @P1 IMAD.MOV R8, RZ, RZ, R14 ;  /* 0x000000ffff081224 */ /* 0x000fe400078e020e */
[----:B------:R-:W-:Y:S01]  /*08c0*/  IMAD.IADD R11, R7, 0x1, R11 ;  /* 0x00000001070b7824 */ /* 0x000fe200078e020b */
[----:B------:R-:W-:Y:S01]  /*08d0*/  IADD3 R7, R3, R5, RZ ;  /* 0x0000000503077210 */ /* 0x000fe20007ffe0ff */
[----:B------:R-:W-:Y:S01]  /*08e0*/  IMAD R3, R0, UR8, RZ ;  /* 0x0000000800037c24 */ /* 0x000fe2000f8e02ff */
[----:B------:R-:W-:Y:S01]  /*08f0*/  SHF.R.S32.HI R0, RZ, 0x1f, R8 ;  /* 0x0000001fff007819 */ /* 0x000fe20000011408 */
[----:B------:R-:W-:-:S02]  /*0900*/  IMAD.MOV.U32 R10, RZ, RZ, R6 ;  /* 0x000000ffff0a7224 */ /* 0x000fc400078e0006 */
[----:B------:R-:W-:Y:S02]  /*0910*/  IMAD R43, R15, UR9, R3 ;  /* 0x000000090f2b7c24 */ /* 0x000fe4000f8e0203 */
[----:B------:R-:W-:Y:S01]  /*0920*/  IMAD R3, R0, UR6, RZ ;  /* 0x0000000600037c24 */ /* 0x000fe2000f8e02ff */
[--C-:B------:R-:W-:Y:S01]  /*0930*/  SHF.R.S32.HI R0, RZ, 0x1f, R19.reuse ;  /* 0x0000001fff007819 */ /* 0x100fe20000011413 */
[----:B------:R-:W-:Y:S02]  /*0940*/  VIADD R5, R19, 0x1 ;  /* 0x0000000113057836 */ /* 0x000fe40000000000 */
[----:B------:R-:W-:Y:S01]  /*0950*/  @P0 IMAD.MOV R5, RZ, RZ, R19 ;  /* 0x000000ffff050224 */ /* 0x000fe200078e0213 */
[----:B------:R-:W-:Y:S01]  /*0960*/  ISETP.GE.AND P0, PT, R27, UR4, PT ;  /* 0x000000041b007c0c */ /* 0x000fe2000bf06270 */
[----:B------:R-:W-:Y:S01]  /*0970*/  IMAD.WIDE.U32 R10, R15, UR8, R10 ;  /* 0x000000080f0a7c25 */ /* 0x000fe2000f8e000a */
[----:B------:R-:W-:Y:S01]  /*0980*/  ULDC.64 UR8, c[0x0][0x280] ;  /* 0x0000a00000087ab9 */ /* 0x000fe20000000a00 */
[----:B------:R-:W-:-:S02]  /*0990*/  ULDC.64 UR4, c[0x0][0x2d0] ;  /* 0x0000b40000047ab9 */ /* 0x000fc40000000a00 */
[----:B------:R-:W-:Y:S01]  /*09a0*/  IMAD.MOV.U32 R6, RZ, RZ, R2 ;  /* 0x000000ffff067224 */ /* 0x000fe200078e0002 */
[----:B------:R-:W-:Y:S01]  /*09b0*/  IADD3 R43, R11, R43, RZ ;  /* 0x0000002b0b2b7210 */ /* 0x000fe20007ffe0ff */
[----:B------:R-:W-:Y:S01]  /*09c0*/  IMAD R2, R0, UR8, RZ ;  /* 0x0000000800027c24 */ /* 0x000fe2000f8e02ff */
[----:B------:R-:W-:Y:S01]  /*09d0*/  SHF.R.S32.HI R0, RZ, 0x1f, R5 ;  /* 0x0000001fff007819 */ /* 0x000fe20000011405 */
[C---:B------:R-:W-:Y:S02]  /*09e0*/  IMAD R15, R8.reuse, UR7, R3 ;  /* 0x00000007080f7c24 */ /* 0x040fe4000f8e0203 */
[----:B------:R-:W-:-:S04]  /*09f0*/  IMAD.WIDE.U32 R8, R8, UR6, RZ ;  /* 0x0000000608087c25 */ /* 0x000fc8000f8e00ff */
[----:B------:R-:W-:Y:S02]  /*0a00*/  IMAD R0, R0, UR8, RZ ;  /* 0x0000000800007c24 */ /* 0x000fe4000f8e02ff */
[----:B------:R-:W-:Y:S02]  /*0a10*/  IMAD.IADD R11, R9, 0x1, R15 ;  /* 0x00000001090b7824 */ /* 0x000fe400078e020f */
[----:B------:R-:W-:Y:S01]  /*0a20*/  IMAD R15, R5, UR9, R0 ;  /* 0x00000009050f7c24 */ /* 0x000fe2000f8e0200 */
[----:B------:R-:W-:Y:S01]  /*0a30*/  SHF.R.S32.HI R0, RZ, 0x1f, R4 ;  /* 0x0000001fff007819 */ /* 0x000fe20000011404 */
[----:B------:R-:W-:Y:S02]  /*0a40*/  IMAD.MOV.U32 R42, RZ, RZ, R10 ;  /* 0x000000ffff2a7224 */ /* 0x000fe400078e000a */
[--C-:B------:R-:W-:Y:S01]  /*0a50*/  @P0 IMAD.MOV R25, RZ, RZ, R27.reuse ;  /* 0x000000ffff190224 */ /* 0x100fe200078e021b */
[----:B0-----:R-:W-:Y:S01]  /*0a60*/  ISETP.GE.AND P0, PT, R12, 0x1, PT ;  /* 0x000000010c00780c */ /* 0x001fe20003f06270 */
[----:B------:R-:W-:Y:S01]  /*0a70*/  IMAD R17, R0, UR4, RZ ;  /* 0x0000000400117c24 */ /* 0x000fe2000f8e02ff */
[----:B------:R-:W-:Y:S01]  /*0a80*/  SHF.R.S32.HI R0, RZ, 0x1f, R27 ;  /* 0x0000001fff007819 */ /* 0x000fe2000001141b */
[----:B------:R-:W-:-:S02]  /*0a90*/  IMAD.MOV.U32 R10, RZ, RZ, R8 ;  /* 0x000000ffff0a7224 */ /* 0x000fc400078e0008 */
[C---:B------:R-:W-:Y:S02]  /*0aa0*/  IMAD R13, R19.reuse, UR9, R2 ;  /* 0x00000009130d7c24 */ /* 0x040fe4000f8e0202 */
[C---:B------:R-:W-:Y:S02]  /*0ab0*/  IMAD R17, R4.reuse, UR5, R17 ;  /* 0x0000000504117c24 */ /* 0x040fe4000f8e0211 */
[----:B------:R-:W-:Y:S01]  /*0ac0*/  IMAD.WIDE.U32 R42, R4, UR4, R42 ;  /* 0x00000004042a7c25 */ /* 0x000fe2000f8e002a */
[----:B------:R-:W-:Y:S01]  /*0ad0*/  SHF.R.S32.HI R4, RZ, 0x1f, R25 ;  /* 0x0000001fff047819 */ /* 0x000fe20000011419 */
[----:B------:R-:W-:Y:S02]  /*0ae0*/  ULDC.64 UR4, c[0x0][0x288] ;  /* 0x0000a20000047ab9 */ /* 0x000fe40000000a00 */
[----:B------:R-:W-:-:S04]  /*0af0*/  IMAD.WIDE.U32 R2, R19, UR8, R6 ;  /* 0x0000000813027c25 */ /* 0x000fc8000f8e0006 */
[----:B------:R-:W-:-:S04]  /*0b00*/  IMAD.WIDE.U32 R6, R5, UR8, R6 ;  /* 0x0000000805067c25 */ /* 0x000fc8000f8e0006 */
[----:B------:R-:W-:-:S04]  /*0b10*/  IMAD.WIDE.U32 R8, R19, UR8, R10 ;  /* 0x0000000813087c25 */ /* 0x000fc8000f8e000a */
[----:B------:R-:W-:-:S04]  /*0b20*/  IMAD.WIDE.U32 R10, R5, UR8, R10 ;  /* 0x00000008050a7c25 */ /* 0x000fc8000f8e000a */
[----:B------:R-:W-:Y:S02]  /*0b30*/  IMAD.IADD R3, R3, 0x1, R13 ;  /* 0x0000000103037824 */ /* 0x000fe400078e020d */
[----:B------:R-:W-:Y:S02]  /*0b40*/  IMAD.IADD R7, R7, 0x1, R15 ;  /* 0x0000000107077824 */ /* 0x000fe400078e020f */
[----:B------:R-:W-:Y:S02]  /*0b50*/  IMAD.IADD R9, R13, 0x1, R9 ;  /* 0x000000010d097824 */ /* 0x000fe400078e0209 */
[----:B------:R-:W-:Y:S02]  /*0b60*/  IMAD R0, R0, UR4, RZ ;  /* 0x0000000400007c24 */ /* 0x000fe4000f8e02ff */
[----:B------:R-:W-:Y:S02]  /*0b70*/  IMAD R4, R4, UR4, RZ ;  /* 0x0000000404047c24 */ /* 0x000fe4000f8e02ff */
[----:B------:R-:W-:-:S02]  /*0b80*/  IMAD.IADD R11, R15, 0x1, R11 ;  /* 0x000000010f0b7824 */ /* 0x000fc400078e020b */
        /* <DEDUP_REMOVED lines=11> */
[----:B------:R-:W-:Y:S01]  /*0c40*/  DADD R20, -R44, 1 ;  /* 0x3ff000002c147429 */ /* 0x000fe20000000100 */
[----:B------:R-:W-:Y:S01]  /*0c50*/  IMAD.IADD R95, R39, 0x1, R105 ;  /* 0x00000001275f7824 */ /* 0x000fe200078e0269 */
[----:B------:R-:W-:Y:S01]  /*0c60*/  IADD3 R97, R105, R35, RZ ;  /* 0x0000002369617210 */ /* 0x000fe20007ffe0ff */
[----:B------:R-:W-:Y:S01]  /*0c70*/  IMAD.IADD R99, R37, 0x1, R109 ;  /* 0x0000000125637824 */ /* 0x000fe200078e026d */
[----:B------:R-:W-:Y:S01]  /*0c80*/  UMOV UR4, URZ ;  /* 0x0000003f00047c82 */ /* 0x000fe20008000000 */
[----:B------:R-:W-:Y:S02]  /*0c90*/  IMAD.IADD R101, R109, 0x1, R33 ;  /* 0x000000016d657824 */ /* 0x000fe400078e0221 */
[----:B------:R-:W-:Y:S02]  /*0ca0*/  IMAD.IADD R103, R105, 0x1, R31 ;  /* 0x0000000169677824 */ /* 0x000fe400078e021f */
[C---:B------:R-:W-:Y:S01]  /*0cb0*/  IMAD.IADD R107, R109.reuse, 0x1, R29 ;  /* 0x000000016d6b7824 */ /* 0x040fe200078e021d */
[----:B------:R-:W-:Y:S01]  /*0cc0*/  IADD3 R109, R109, R25, RZ ;  /* 0x000000196d6d7210 */ /* 0x000fe20007ffe0ff */
[----:B------:R-:W-:-:S02]  /*0cd0*/  IMAD.IADD R93, R43, 0x1, R17 ;  /* 0x000000012b5d7824 */ /* 0x000fc400078e0211 */
[----:B------:R-:W-:-:S07]  /*0ce0*/  IMAD.IADD R105, R105, 0x1, R27 ;  /* 0x0000000169697824 */ /* 0x000fce00078e021b */
.L_x_291:
[----:B0-----:R-:W0:Y:S01]  /*0cf0*/  LDC R51, c[0x0][0x248] ;  /* 0x00009200ff337b82 */ /* 0x001e220000000800 */
[----:B------:R-:W-:Y:S01]  /*0d00*/  USHF.R.S32.HI UR5, URZ, 0x1f, UR4 ;  /* 0x0000001f3f057899 */ /* 0x000fe20008011404 */
[----:B------:R-:W-:Y:S01]  /*0d10*/  MOV R106, R28 ;  /* 0x0000001c006a7202 */ /* 0x000fe20000000f00 */
[----:B------:R-:W-:Y:S02]  /*0d20*/  IMAD.MOV.U32 R94, RZ, RZ, R38 ;  /* 0x000000ffff5e7224 */ /* 0x000fe400078e0026 */
[----:B------:R-:W-:Y:S02]  /*0d30*/  IMAD.MOV.U32 R98, RZ, RZ, R36 ;  /* 0x000000ffff627224 */ /* 0x000fe400078e0024 */
[----:B------:R-:W-:Y:S01]  /*0d40*/  IMAD.MOV.U32 R96, RZ, RZ, R34 ;  /* 0x000000ffff607224 */ /* 0x000fe200078e0022 */
[----:B-1----:R-:W1:Y:S01]  /*0d50*/  LDC.64 R68, c[0x0][0x268] ;  /* 0x00009a00ff447b82 */ /* 0x002e620000000a00 */
[----:B------:R-:W-:Y:S02]  /*0d60*/  IMAD.MOV.U32 R100, RZ, RZ, R32 ;  /* 0x000000ffff647224 */ /* 0x000fe400078e0020 */
[----:B------:R-:W-:-:S02]  /*0d70*/  IMAD.MOV.U32 R102, RZ, RZ, R30 ;  /* 0x000000ffff667224 */ /* 0x000fc400078e001e */
[----:B------:R-:W-:Y:S02]  /*0d80*/  IMAD.MOV.U32 R104, RZ, RZ, R26 ;  /* 0x000000ffff687224 */ /* 0x000fe400078e001a */
[----:B------:R-:W-:Y:S01]  /*0d90*/  IMAD.MOV.U32 R108, RZ, RZ, R24 ;  /* 0x000000ffff6c7224 */ /* 0x000fe200078e0018 */
[----:B------:R-:W2:Y:S01]  /*0da0*/  LDC.64 R110, c[0x0][0x2c0] ;  /* 0x0000b000ff6e7b82 */ /* 0x000ea20000000a00 */
[----:B------:R-:W-:-:S07]  /*0db0*/  IMAD.MOV.U32 R92, RZ, RZ, R42 ;  /* 0x000000ffff5c7224 */ /* 0x000fce00078e002a */
[----:B------:R-:W3:Y:S01]  /*0dc0*/  LDC R52, c[0x0][0x240] ;  /* 0x00009000ff347b82 */ /* 0x000ee20000000800 */
[----:B0-----:R-:W-:Y:S01]  /*0dd0*/  ISETP.NE.AND P2, PT, R51, 0x1, PT ;  /* 0x000000013300780c */ /* 0x001fe20003f45270 */
[C---:B-1----:R-:W-:Y:S02]  /*0de0*/  IMAD R0, R68.reuse, UR5, RZ ;  /* 0x0000000544007c24 */ /* 0x042fe4000f8e02ff */
[----:B------:R-:W-:-:S04]  /*0df0*/  IMAD.WIDE.U32 R18, R68, UR4, R94 ;  /* 0x0000000444127c25 */ /* 0x000fc8000f8e005e */
[----:B------:R-:W-:-:S04]  /*0e00*/  IMAD.WIDE.U32 R16, R68, UR4, R98 ;  /* 0x0000000444107c25 */ /* 0x000fc8000f8e0062 */
[----:B--2---:R-:W-:Y:S01]  /*0e10*/  IMAD R50, R110, UR5, RZ ;  /* 0x000000056e327c24 */ /* 0x004fe2000f8e02ff */
[----:B------:R-:W-:Y:S01]  /*0e20*/  UMOV UR5, URZ ;  /* 0x0000003f00057c82 */ /* 0x000fe20008000000 */
[----:B------:R-:W-:-:S04]  /*0e30*/  IMAD.WIDE.U32 R14, R68, UR4, R96 ;  /* 0x00000004440e7c25 */ /* 0x000fc8000f8e0060 */
[----:B------:R-:W-:-:S04]  /*0e40*/  IMAD.WIDE.U32 R12, R68, UR4, R100 ;  /* 0x00000004440c7c25 */ /* 0x000fc8000f8e0064 */
[----:B------:R-:W-:-:S04]  /*0e50*/  IMAD.WIDE.U32 R10, R68, UR4, R102 ;  /* 0x00000004440a7c25 */ /* 0x000fc8000f8e0066 */
[----:B------:R-:W-:-:S04]  /*0e60*/  IMAD.WIDE.U32 R8, R68, UR4, R106 ;  /* 0x0000000444087c25 */ /* 0x000fc8000f8e006a */
[----:B------:R-:W-:-:S04]  /*0e70*/  IMAD.WIDE.U32 R6, R68, UR4, R104 ;  /* 0x0000000444067c25 */ /* 0x000fc8000f8e0068 */
[----:B------:R-:W-:-:S04]  /*0e80*/  IMAD.WIDE.U32 R4, R68, UR4, R108 ;  /* 0x0000000444047c25 */ /* 0x000fc8000f8e006c */
[----:B------:R-:W-:Y:S01]  /*0e90*/  IMAD R69, R69, UR4, R0 ;  /* 0x0000000445457c24 */ /* 0x000fe2000f8e0200 */
[----:B------:R-:W-:Y:S01]  /*0ea0*/  LOP3.LUT R0, R51, 0x1, RZ, 0xc0, !PT ;  /* 0x0000000133007812 */ /* 0x000fe200078ec0ff */
[----:B------:R-:W-:-:S03]  /*0eb0*/  IMAD.WIDE.U32 R2, R110, UR4, R92 ;  /* 0x000000046e027c25 */ /* 0x000fc6000f8e005c */
[----:B------:R-:W-:Y:S01]  /*0ec0*/  IADD3 R57, R69, R15, RZ ;  /* 0x0000000f45397210 */ /* 0x000fe20007ffe0ff */
[----:B------:R-:W-:Y:S01]  /*0ed0*/  IMAD R111, R111, UR4, R50 ;  /* 0x000000046f6f7c24 */ /* 0x000fe2000f8e0232 */
[----:B------:R-:W-:Y:S01]  /*0ee0*/  UIADD3 UR4, UR4, 0x1, URZ ;  /* 0x0000000104047890 */ /* 0x000fe2000fffe03f */
[----:B------:R-:W-:Y:S01]  /*0ef0*/  IMAD.IADD R53, R19, 0x1, R69 ;  /* 0x0000000113357824 */ /* 0x000fe200078e0245 */
[----:B------:R-:W-:Y:S01]  /*0f00*/  ISETP.NE.U32.AND P0, PT, R0, 0x1, PT ;  /* 0x000000010000780c */ /* 0x000fe20003f05070 */
[----:B------:R-:W-:Y:S01]  /*0f10*/  IMAD.IADD R55, R69, 0x1, R17 ;  /* 0x0000000145377824 */ /* 0x000fe200078e0211 */
[----:B------:R-:W-:Y:S01]  /*0f20*/  IADD3 R111, R3, R111, RZ ;  /* 0x0000006f036f7210 */ /* 0x000fe20007ffe0ff */
[C---:B------:R-:W-:Y:S01]  /*0f30*/  IMAD.IADD R61, R69.reuse, 0x1, R13 ;  /* 0x00000001453d7824 */ /* 0x040fe200078e020d */
[----:B---3--:R-:W-:Y:S01]  /*0f40*/  ISETP.LE.AND P1, PT, R52, UR4, PT ;  /* 0x0000000434007c0c */ /* 0x008fe2000bf23270 */
[C---:B------:R-:W-:Y:S02]  /*0f50*/  IMAD.IADD R63, R69.reuse, 0x1, R11 ;  /* 0x00000001453f7824 */ /* 0x040fe400078e020b */
[----:B------:R-:W-:-:S02]  /*0f60*/  IMAD.IADD R65, R69, 0x1, R9 ;  /* 0x0000000145417824 */ /* 0x000fc400078e0209 */
[C---:B------:R-:W-:Y:S02]  /*0f70*/  IMAD.IADD R67, R69.reuse, 0x1, R7 ;  /* 0x0000000145437824 */ /* 0x040fe400078e0207 */
[----:B------:R-:W-:Y:S01]  /*0f80*/  IMAD.IADD R69, R69, 0x1, R5 ;  /* 0x0000000145457824 */ /* 0x000fe200078e0205 */
[----:B------:R-:W-:Y:S06]  /*0f90*/  @!P2 BRA `(.L_x_288) ;  /* 0x000000080054a947 */ /* 0x000fec0003800000 */
[C---:B------:R-:W-:Y:S01]  /*0fa0*/  LOP3.LUT R0, R51.reuse, 0x1, RZ, 0xc0, !PT ;  /* 0x0000000133007812 */ /* 0x040fe200078ec0ff */
[----:B------:R-:W-:Y:S01]  /*0fb0*/  UMOV UR5, URZ ;  /* 0x0000003f00057c82 */ /* 0x000fe20008000000 */
[----:B------:R-:W-:Y:S01]  /*0fc0*/  ULDC.64 UR10, c[0x0][0x238] ;  /* 0x00008e00000a7ab9 */ /* 0x000fe20000000a00 */
[----:B------:R-:W-:Y:S02]  /*0fd0*/  ULDC.64 UR14, c[0x0][0x290] ;  /* 0x0000a400000e7ab9 */ /* 0x000fe40000000a00 */
[----:B------:R-:W-:-:S07]  /*0fe0*/  IMAD.IADD R0, R51, 0x1, -R0 ;  /* 0x0000000133007824 */ /* 0x000fce00078e0a00 */
.L_x_289:
[----:B0-----:R-:W0:Y:S01]  /*0ff0*/  LDC.64 R50, c[0x0][0x270] ;  /* 0x00009c00ff327b82 */ /* 0x001e220000000a00 */
[----:B------:R-:W-:Y:S01]  /*1000*/  USHF.R.S32.HI UR7, URZ, 0x1f, UR5 ;  /* 0x0000001f3f077899 */ /* 0x000fe20008011405 */
[----:B------:R-:W-:Y:S01]  /*1010*/  IMAD.MOV.U32 R52, RZ, RZ, R18 ;  /* 0x000000ffff347224 */ /* 0x000fe200078e0012 */
[----:B------:R-:W-:Y:S01]  /*1020*/  MOV R68, R4 ;  /* 0x0000000400447202 */ /* 0x000fe20000000f00 */
[----:B------:R-:W-:Y:S02]  /*1030*/  IMAD.MOV.U32 R54, RZ, RZ, R16 ;  /* 0x000000ffff367224 */ /* 0x000fe400078e0010 */
[----:B------:R-:W-:Y:S02]  /*1040*/  IMAD.MOV.U32 R60, RZ, RZ, R12 ;  /* 0x000000ffff3c7224 */ /* 0x000fe400078e000c */
[----:B------:R-:W-:Y:S02]  /*1050*/  IMAD.MOV.U32 R56, RZ, RZ, R14 ;  /* 0x000000ffff387224 */ /* 0x000fe400078e000e */
[----:B------:R-:W-:-:S02]  /*1060*/  IMAD.MOV.U32 R62, RZ, RZ, R10 ;  /* 0x000000ffff3e7224 */ /* 0x000fc400078e000a */
[----:B------:R-:W-:Y:S02]  /*1070*/  IMAD.MOV.U32 R64, RZ, RZ, R8 ;  /* 0x000000ffff407224 */ /* 0x000fe400078e0008 */
[----:B------:R-:W-:Y:S02]  /*1080*/  IMAD.MOV.U32 R66, RZ, RZ, R6 ;  /* 0x000000ffff427224 */ /* 0x000fe400078e0006 */
[C---:B0-----:R-:W-:Y:S02]  /*1090*/  IMAD R58, R50.reuse, UR7, RZ ;  /* 0x00000007323a7c24 */ /* 0x041fe4000f8e02ff */
[----:B------:R-:W-:-:S04]  /*10a0*/  IMAD.WIDE.U32 R70, R50, UR5, R52 ;  /* 0x0000000532467c25 */ /* 0x000fc8000f8e0034 */
[----:B------:R-:W-:Y:S01]  /*10b0*/  IMAD.WIDE.U32 R72, R50, UR5, R54 ;  /* 0x0000000532487c25 */ /* 0x000fe2000f8e0036 */
[----:B------:R-:W-:-:S03]  /*10c0*/  LEA R74, P2, R70, UR10, 0x3 ;  /* 0x0000000a464a7c11 */ /* 0x000fc6000f8418ff */
[----:B------:R-:W-:Y:S01]  /*10d0*/  IMAD R81, R51, UR5, R58 ;  /* 0x0000000533517c24 */ /* 0x000fe2000f8e023a */
[----:B------:R-:W-:Y:S01]  /*10e0*/  LEA R82, P3, R72, UR10, 0x3 ;  /* 0x0000000a48527c11 */ /* 0x000fe2000f8618ff */
[----:B------:R-:W-:-:S04]  /*10f0*/  IMAD.WIDE.U32 R90, R50, UR5, R68 ;  /* 0x00000005325a7c25 */ /* 0x000fc8000f8e0044 */
[----:B------:R-:W-:Y:S01]  /*1100*/  IMAD.IADD R75, R71, 0x1, R81 ;  /* 0x00000001474b7824 */ /* 0x000fe200078e0251 */
[C---:B------:R-:W-:Y:S01]  /*1110*/  IADD3 R71, R81.reuse, R73, RZ ;  /* 0x0000004951477210 */ /* 0x040fe20007ffe0ff */
[----:B------:R-:W-:Y:S01]  /*1120*/  IMAD.WIDE.U32 R76, R50, UR5, R56 ;  /* 0x00000005324c7c25 */ /* 0x000fe2000f8e0038 */
[----:B------:R-:W-:Y:S02]  /*1130*/  LEA R80, P5, R90, UR10, 0x3 ;  /* 0x0000000a5a507c11 */ /* 0x000fe4000f8a18ff */
[----:B------:R-:W-:Y:S01]  /*1140*/  LEA.HI.X R75, R70, UR11, R75, 0x3, P2 ;  /* 0x0000000b464b7c11 */ /* 0x000fe200090f1c4b */
[----:B------:R-:W-:Y:S01]  /*1150*/  IMAD.WIDE.U32 R84, R50, UR5, R62 ;  /* 0x0000000532547c25 */ /* 0x000fe2000f8e003e */
[----:B------:R-:W-:Y:S02]  /*1160*/  LEA.HI.X R83, R72, UR11, R71, 0x3, P3 ;  /* 0x0000000b48537c11 */ /* 0x000fe400098f1c47 */
[----:B------:R-:W-:Y:S01]  /*1170*/  LEA R58, P4, R76, UR10, 0x3 ;  /* 0x0000000a4c3a7c11 */ /* 0x000fe2000f8818ff */
[----:B------:R-:W-:Y:S01]  /*1180*/  IMAD.WIDE.U32 R70, R50, UR5, R60 ;  /* 0x0000000532467c25 */ /* 0x000fe2000f8e003c */
[----:B------:R-:W2:Y:S03]  /*1190*/  LDG.E.64 R74, desc[UR12][R74.64] ;  /* 0x0000000c4a4a7981 */ /* 0x000ea6000c1e1b00 */
[----:B------:R-:W-:Y:S01]  /*11a0*/  IMAD.IADD R71, R81, 0x1, R71 ;  /* 0x0000000151477824 */ /* 0x000fe200078e0247 */
[----:B------:R-:W-:Y:S01]  /*11b0*/  LEA R78, P2, R70, UR10, 0x3 ;  /* 0x0000000a464e7c11 */ /* 0x000fe2000f8418ff */
[----:B------:R-:W-:Y:S01]  /*11c0*/  IMAD.WIDE.U32 R86, R50, UR5, R64 ;  /* 0x0000000532567c25 */ /* 0x000fe2000f8e0040 */
[----:B------:R-:W3:Y:S02]  /*11d0*/  LDG.E.64 R82, desc[UR12][R82.64] ;  /* 0x0000000c52527981 */ /* 0x000ee4000c1e1b00 */
[----:B------:R-:W-:Y:S01]  /*11e0*/  LEA.HI.X R79, R70, UR11, R71, 0x3, P2 ;  /* 0x0000000b464f7c11 */ /* 0x000fe200090f1c47 */
[----:B------:R-:W-:Y:S01]  /*11f0*/  IMAD.WIDE.U32 R88, R50, UR5, R66 ;  /* 0x0000000532587c25 */ /* 0x000fe2000f8e0042 */
[----:B------:R-:W-:-:S03]  /*1200*/  LEA R70, P2, R84, UR10, 0x3 ;  /* 0x0000000a54467c11 */ /* 0x000fc6000f8418ff */
[C---:B------:R-:W-:Y:S01]  /*1210*/  IMAD.IADD R73, R81.reuse, 0x1, R91 ;  /* 0x0000000151497824 */ /* 0x040fe200078e025b */
[----:B------:R-:W4:Y:S01]  /*1220*/  LDG.E.64 R78, desc[UR12][R78.64] ;  /* 0x0000000c4e4e7981 */ /* 0x000f22000c1e1b00 */
[C---:B------:R-:W-:Y:S02]  /*1230*/  IMAD.IADD R59, R81.reuse, 0x1, R77 ;  /* 0x00000001513b7824 */ /* 0x040fe400078e024d */
[C---:B------:R-:W-:Y:S02]  /*1240*/  IMAD.IADD R71, R81.reuse, 0x1, R85 ;  /* 0x0000000151477824 */ /* 0x040fe400078e0255 */
[C---:B------:R-:W-:Y:S01]  /*1250*/  IMAD.IADD R77, R81.reuse, 0x1, R87 ;  /* 0x00000001514d7824 */ /* 0x040fe200078e0257 */
[----:B------:R-:W-:Y:S01]  /*1260*/  LEA.HI.X R59, R76, UR11, R59, 0x3, P4 ;  /* 0x0000000b4c3b7c11 */ /* 0x000fe2000a0f1c3b */
[----:B------:R-:W-:Y:S01]  /*1270*/  IMAD.IADD R85, R81, 0x1, R89 ;  /* 0x0000000151557824 */ /* 0x000fe200078e0259 */
[----:B------:R-:W-:Y:S02]  /*1280*/  LEA.HI.X R81, R90, UR11, R73, 0x3, P5 ;  /* 0x0000000b5a517c11 */ /* 0x000fe4000a8f1c49 */
[----:B------:R-:W-:-:S02]  /*1290*/  LEA R76, P3, R86, UR10, 0x3 ;  /* 0x0000000a564c7c11 */ /* 0x000fc4000f8618ff */
[----:B------:R-:W-:Y:S01]  /*12a0*/  LEA R72, P4, R88, UR10, 0x3 ;  /* 0x0000000a58487c11 */ /* 0x000fe2000f8818ff */
[----:B------:R-:W5:Y:S01]  /*12b0*/  LDG.E.64 R58, desc[UR12][R58.64] ;  /* 0x0000000c3a3a7981 */ /* 0x000f62000c1e1b00 */
[----:B------:R-:W-:Y:S02]  /*12c0*/  LEA.HI.X R77, R86, UR11, R77, 0x3, P3 ;  /* 0x0000000b564d7c11 */ /* 0x000fe400098f1c4d */
[----:B------:R-:W-:Y:S01]  /*12d0*/  LEA.HI.X R73, R88, UR11, R85, 0x3, P4 ;  /* 0x0000000b58497c11 */ /* 0x000fe2000a0f1c55 */
[----:B------:R-:W2:Y:S01]  /*12e0*/  LDG.E.64 R80, desc[UR12][R80.64] ;  /* 0x0000000c50507981 */ /* 0x000ea2000c1e1b00 */
[----:B------:R-:W-:-:S03]  /*12f0*/  LEA.HI.X R71, R84, UR11, R71, 0x3, P2 ;  /* 0x0000000b54477c11 */ /* 0x000fc600090f1c47 */
[----:B------:R-:W5:Y:S04]  /*1300*/  LDG.E.64 R76, desc[UR12][R76.64] ;  /* 0x0000000c4c4c7981 */ /* 0x000f68000c1e1b00 */
[----:B------:R-:W5:Y:S04]  /*1310*/  LDG.E.64 R72, desc[UR12][R72.64] ;  /* 0x0000000c48487981 */ /* 0x000f68000c1e1b00 */
[----:B------:R-:W5:Y:S01]  /*1320*/  LDG.E.64 R70, desc[UR12][R70.64] ;  /* 0x0000000c46467981 */ /* 0x000f62000c1e1b00 */
[----:B------:R-:W-:-:S04]  /*1330*/  UIADD3 UR6, UR5, 0x1, URZ ;  /* 0x0000000105067890 */ /* 0x000fc8000fffe03f */
[----:B------:R-:W-:Y:S01]  /*1340*/  USHF.R.S32.HI UR8, URZ, 0x1f, UR6 ;  /* 0x0000001f3f087899 */ /* 0x000fe20008011406 */
[----:B------:R-:W-:Y:S02]  /*1350*/  IMAD.MOV.U32 R110, RZ, RZ, R2 ;  /* 0x000000ffff6e7224 */ /* 0x000fe400078e0002 */
[----:B------:R-:W-:-:S04]  /*1360*/  IMAD.WIDE.U32 R90, R50, UR6, R66 ;  /* 0x00000006325a7c25 */ /* 0x000fc8000f8e0042 */
[----:B------:R-:W-:Y:S01]  /*1370*/  IMAD.WIDE.U32 R112, R50, UR6, R68 ;  /* 0x0000000632707c25 */ /* 0x000fe2000f8e0044 */
[----:B---3--:R-:W-:-:S03]  /*1380*/  DMUL R84, R44, R82 ;  /* 0x000000522c547228 */ /* 0x008fc60000000000 */
[----:B------:R-:W-:Y:S01]  /*1390*/  IMAD R82, R50, UR8, RZ ;  /* 0x0000000832527c24 */ /* 0x000fe2000f8e02ff */
[C---:B--2---:R-:W-:Y:S02]  /*13a0*/  DMUL R86, R44.reuse, R80 ;  /* 0x000000502c567228 */ /* 0x044fe40000000000 */
[C---:B----4-:R-:W-:Y:S01]  /*13b0*/  DMUL R80, R44.reuse, R78 ;  /* 0x0000004e2c507228 */ /* 0x050fe20000000000 */
[----:B------:R-:W0:Y:S01]  /*13c0*/  LDC.64 R78, c[0x0][0x2c8] ;  /* 0x0000b200ff4e7b82 */ /* 0x000e220000000a00 */
[----:B-----5:R-:W-:-:S04]  /*13d0*/  DMUL R76, R44, R76 ;  /* 0x0000004c2c4c7228 */ /* 0x020fc80000000000 */
[C---:B------:R-:W-:Y:S02]  /*13e0*/  DFMA R72, R20.reuse, R72, R86 ;  /* 0x000000481448722b */ /* 0x040fe40000000056 */
[C---:B------:R-:W-:Y:S02]  /*13f0*/  DFMA R58, R20.reuse, R58, R80 ;  /* 0x0000003a143a722b */ /* 0x040fe40000000050 */
[----:B------:R-:W-:-:S04]  /*1400*/  DFMA R70, R20, R70, R76 ;  /* 0x000000461446722b */ /* 0x000fc8000000004c */
[----:B------:R-:W-:Y:S01]  /*1410*/  DMUL R72, R46, R72 ;  /* 0x000000482e487228 */ /* 0x000fe20000000000 */
[----:B------:R-:W-:Y:S01]  /*1420*/  IMAD R51, R51, UR6, R82 ;  /* 0x0000000633337c24 */ /* 0x000fe2000f8e0252 */
[----:B------:R-:W-:Y:S01]  /*1430*/  DFMA R74, R20, R74, R84 ;  /* 0x0000004a144a722b */ /* 0x000fe20000000054 */
[----:B------:R-:W-:Y:S01]  /*1440*/  IMAD.WIDE.U32 R76, R50, UR6, R52 ;  /* 0x00000006324c7c25 */ /* 0x000fe2000f8e0034 */
[----:B------:R-:W-:-:S03]  /*1450*/  DMUL R114, R46, R58 ;  /* 0x0000003a2e727228 */ /* 0x000fc60000000000 */
[----:B------:R-:W-:Y:S01]  /*1460*/  IMAD.WIDE.U32 R80, R50, UR6, R54 ;  /* 0x0000000632507c25 */ /* 0x000fe2000f8e0036 */
[----:B------:R-:W-:Y:S01]  /*1470*/  DFMA R72, R22, R70, R72 ;  /* 0x000000461648722b */ /* 0x000fe20000000048 */
[----:B------:R-:W-:Y:S02]  /*1480*/  LEA R88, P2, R76, UR10, 0x3 ;  /* 0x0000000a4c587c11 */ /* 0x000fe4000f8418ff */
[----:B------:R-:W-:Y:S01]  /*1490*/  IMAD.WIDE.U32 R82, R50, UR6, R56 ;  /* 0x0000000632527c25 */ /* 0x000fe2000f8e0038 */
[----:B------:R-:W-:-:S03]  /*14a0*/  IADD3 R77, R77, R51, RZ ;  /* 0x000000334d4d7210 */ /* 0x000fc60007ffe0ff */
[----:B------:R-:W-:-:S04]  /*14b0*/  IMAD.WIDE.U32 R84, R50, UR6, R60 ;  /* 0x0000000632547c25 */ /* 0x000fc8000f8e003c */
[----:B------:R-:W-:-:S04]  /*14c0*/  IMAD.WIDE.U32 R86, R50, UR6, R62 ;  /* 0x0000000632567c25 */ /* 0x000fc8000f8e003e */
[----:B------:R-:W-:Y:S01]  /*14d0*/  IMAD.WIDE.U32 R58, R50, UR6, R64 ;  /* 0x00000006323a7c25 */ /* 0x000fe2000f8e0040 */
[----:B------:R-:W-:-:S03]  /*14e0*/  LEA.HI.X R89, R76, UR11, R77, 0x3, P2 ;  /* 0x0000000b4c597c11 */ /* 0x000fc600090f1c4d */
[C---:B0-----:R-:W-:Y:S01]  /*14f0*/  IMAD R50, R78.reuse, UR7, RZ ;  /* 0x000000074e327c24 */ /* 0x041fe2000f8e02ff */
[----:B------:R-:W-:Y:S01]  /*1500*/  DFMA R114, R22, R74, R114 ;  /* 0x0000004a1672722b */ /* 0x000fe20000000072 */
[----:B------:R-:W-:Y:S01]  /*1510*/  IMAD.WIDE.U32 R76, R78, UR5, R110 ;  /* 0x000000054e4c7c25 */ /* 0x000fe2000f8e006e */
[----:B------:R-:W-:-:S03]  /*1520*/  DMUL R116, R48, R72 ;  /* 0x0000004830747228 */ /* 0x000fc60000000000 */
[----:B------:R-:W-:Y:S01]  /*1530*/  IMAD R75, R79, UR5, R50 ;  /* 0x000000054f4b7c24 */ /* 0x000fe2000f8e0232 */
[----:B------:R-:W-:Y:S01]  /*1540*/  LEA R72, P4, R82, UR10, 0x3 ;  /* 0x0000000a52487c11 */ /* 0x000fe2000f8818ff */
[----:B------:R-:W-:Y:S01]  /*1550*/  IMAD.IADD R73, R51, 0x1, R83 ;  /* 0x0000000133497824 */ /* 0x000fe200078e0253 */
[----:B------:R-:W-:Y:S01]  /*1560*/  LEA R74, P2, R76, UR14, 0x3 ;  /* 0x0000000e4c4a7c11 */ /* 0x000fe2000f8418ff */
[----:B------:R-:W-:Y:S01]  /*1570*/  IMAD.IADD R75, R77, 0x1, R75 ;  /* 0x000000014d4b7824 */ /* 0x000fe200078e024b */
[----:B------:R-:W-:Y:S01]  /*1580*/  DFMA R114, R40, R114, R116 ;  /* 0x000000722872722b */ /* 0x000fe20000000074 */
[----:B------:R-:W-:Y:S01]  /*1590*/  IMAD.IADD R83, R51, 0x1, R85 ;  /* 0x0000000133537824 */ /* 0x000fe200078e0255 */
[----:B------:R-:W-:Y:S02]  /*15a0*/  LEA.HI.X R73, R82, UR11, R73, 0x3, P4 ;  /* 0x0000000b52497c11 */ /* 0x000fe4000a0f1c49 */
[----:B------:R-:W-:Y:S02]  /*15b0*/  LEA.HI.X R75, R76, UR15, R75, 0x3, P2 ;  /* 0x0000000f4c4b7c11 */ /* 0x000fe400090f1c4b */
[----:B------:R-:W-:-:S02]  /*15c0*/  LEA R82, P2, R84, UR10, 0x3 ;  /* 0x0000000a54527c11 */ /* 0x000fc4000f8418ff */
[----:B------:R-:W-:Y:S02]  /*15d0*/  LEA R116, P5, R112, UR10, 0x3 ;  /* 0x0000000a70747c11 */ /* 0x000fe4000f8a18ff */
[C---:B------:R-:W-:Y:S01]  /*15e0*/  IADD3 R77, R51.reuse, R113, RZ ;  /* 0x00000071334d7210 */ /* 0x040fe20007ffe0ff */
[C---:B------:R-:W-:Y:S01]  /*15f0*/  IMAD.IADD R71, R51.reuse, 0x1, R81 ;  /* 0x0000000133477824 */ /* 0x040fe200078e0251 */
[----:B------:R-:W-:Y:S02]  /*1600*/  LEA R70, P3, R80, UR10, 0x3 ;  /* 0x0000000a50467c11 */ /* 0x000fe4000f8618ff */
[----:B------:R-:W-:Y:S02]  /*1610*/  LEA.HI.X R83, R84, UR11, R83, 0x3, P2 ;  /* 0x0000000b54537c11 */ /* 0x000fe400090f1c53 */
[----:B------:R-:W-:Y:S01]  /*1620*/  LEA.HI.X R117, R112, UR11, R77, 0x3, P5 ;  /* 0x0000000b70757c11 */ /* 0x000fe2000a8f1c4d */
[C---:B------:R-:W-:Y:S01]  /*1630*/  IMAD.IADD R81, R51.reuse, 0x1, R59 ;  /* 0x0000000133517824 */ /* 0x040fe200078e023b */
[----:B------:R-:W-:Y:S01]  /*1640*/  LEA.HI.X R71, R80, UR11, R71, 0x3, P3 ;  /* 0x0000000b50477c11 */ /* 0x000fe200098f1c47 */
[----:B------:R-:W-:Y:S01]  /*1650*/  IMAD.IADD R59, R51, 0x1, R91 ;  /* 0x00000001333b7824 */ /* 0x000fe200078e025b */
[----:B------:R-:W-:Y:S01]  /*1660*/  LEA R80, P3, R58, UR10, 0x3 ;  /* 0x0000000a3a507c11 */ /* 0x000fe2000f8618ff */
[----:B------:R0:W-:Y:S01]  /*1670*/  STG.E.64 desc[UR12][R74.64], R114 ;  /* 0x000000724a007986 */ /* 0x0001e2000c101b0c */
[----:B------:R-:W-:-:S03]  /*1680*/  LEA R76, P4, R90, UR10, 0x3 ;  /* 0x0000000a5a4c7c11 */ /* 0x000fc6000f8818ff */
[----:B------:R-:W2:Y:S01]  /*1690*/  LDG.E.64 R82, desc[UR12][R82.64] ;  /* 0x0000000c52527981 */ /* 0x000ea2000c1e1b00 */
[----:B------:R-:W-:-:S03]  /*16a0*/  LEA.HI.X R81, R58, UR11, R81, 0x3, P3 ;  /* 0x0000000b3a517c11 */ /* 0x000fc600098f1c51 */
[----:B------:R-:W3:Y:S01]  /*16b0*/  LDG.E.64 R116, desc[UR12][R116.64] ;  /* 0x0000000c74747981 */ /* 0x000ee2000c1e1b00 */
[----:B------:R-:W-:Y:S01]  /*16c0*/  LEA.HI.X R77, R90, UR11, R59, 0x3, P4 ;  /* 0x0000000b5a4d7c11 */ /* 0x000fe2000a0f1c3b */
[----:B------:R-:W-:Y:S01]  /*16d0*/  IMAD.IADD R51, R51, 0x1, R87 ;  /* 0x0000000133337824 */ /* 0x000fe200078e0257 */
[C---:B------:R-:W-:Y:S01]  /*16e0*/  LEA R84, P2, R86.reuse, UR10, 0x3 ;  /* 0x0000000a56547c11 */ /* 0x040fe2000f8418ff */
[----:B------:R-:W4:Y:S04]  /*16f0*/  LDG.E.64 R72, desc[UR12][R72.64] ;  /* 0x0000000c48487981 */ /* 0x000f28000c1e1b00 */
[----:B------:R-:W0:Y:S01]  /*1700*/  LDG.E.64 R80, desc[UR12][R80.64] ;  /* 0x0000000c50507981 */ /* 0x000e22000c1e1b00 */
[----:B------:R-:W-:-:S03]  /*1710*/  LEA.HI.X R85, R86, UR11, R51, 0x3, P2 ;  /* 0x0000000b56557c11 */ /* 0x000fc600090f1c33 */
[----:B------:R-:W5:Y:S04]  /*1720*/  LDG.E.64 R76, desc[UR12][R76.64] ;  /* 0x0000000c4c4c7981 */ /* 0x000f68000c1e1b00 */
[----:B------:R-:W5:Y:S04]  /*1730*/  LDG.E.64 R70, desc[UR12][R70.64] ;  /* 0x0000000c46467981 */ /* 0x000f68000c1e1b00 */
[----:B------:R-:W5:Y:S04]  /*1740*/  LDG.E.64 R84, desc[UR12][R84.64] ;  /* 0x0000000c54547981 */ /* 0x000f68000c1e1b00 */
[----:B------:R-:W5:Y:S01]  /*1750*/  LDG.E.64 R88, desc[UR12][R88.64] ;  /* 0x0000000c58587981 */ /* 0x000f62000c1e1b00 */
[----:B------:R-:W-:-:S02]  /*1760*/  IMAD R52, R78, UR8, RZ ;  /* 0x000000084e347c24 */ /* 0x000fc4000f8e02ff */
[----:B------:R-:W-:Y:S01]  /*1770*/  VIADD R0, R0, 0xfffffffe ;  /* 0xfffffffe00007836 */ /* 0x000fe20000000000 */
[----:B------:R-:W-:Y:S01]  /*1780*/  UIADD3 UR5, UR5, 0x2, URZ ;  /* 0x0000000205057890 */ /* 0x000fe2000fffe03f */
[C---:B--2---:R-:W-:Y:S02]  /*1790*/  DMUL R50, R44.reuse, R82 ;  /* 0x000000522c327228 */ /* 0x044fe40000000000 */
[----:B---3--:R-:W-:-:S06]  /*17a0*/  DMUL R116, R44, R116 ;  /* 0x000000742c747228 */ /* 0x008fcc0000000000 */
[----:B----4-:R-:W-:Y:S02]  /*17b0*/  DFMA R58, R20, R72, R50 ;  /* 0x00000048143a722b */ /* 0x010fe40000000032 */
[----:B0-----:R-:W-:Y:S02]  /*17c0*/  DMUL R74, R44, R80 ;  /* 0x000000502c4a7228 */ /* 0x001fe40000000000 */
[----:B-----5:R-:W-:Y:S02]  /*17d0*/  DFMA R116, R20, R76, R116 ;  /* 0x0000004c1474722b */ /* 0x020fe40000000074 */
[----:B------:R-:W-:Y:S02]  /*17e0*/  DMUL R50, R44, R70 ;  /* 0x000000462c327228 */ /* 0x000fe40000000000 */
[----:B------:R-:W-:Y:S02]  /*17f0*/  DMUL R58, R46, R58 ;  /* 0x0000003a2e3a7228 */ /* 0x000fe40000000000 */
[----:B------:R-:W-:-:S02]  /*1800*/  DFMA R74, R20, R84, R74 ;  /* 0x00000054144a722b */ /* 0x000fc4000000004a */
[----:B------:R-:W-:Y:S02]  /*1810*/  DMUL R116, R46, R116 ;  /* 0x000000742e747228 */ /* 0x000fe40000000000 */
[----:B------:R-:W-:Y:S01]  /*1820*/  DFMA R50, R20, R88, R50 ;  /* 0x000000581432722b */ /* 0x000fe20000000032 */
[----:B------:R-:W-:-:S05]  /*1830*/  IMAD.WIDE.U32 R70, R78, UR6, R110 ;  /* 0x000000064e467c25 */ /* 0x000fca000f8e006e */
[C---:B------:R-:W-:Y:S02]  /*1840*/  DFMA R74, R22.reuse, R74, R116 ;  /* 0x0000004a164a722b */ /* 0x040fe40000000074 */
[----:B------:R-:W-:Y:S01]  /*1850*/  DFMA R50, R22, R50, R58 ;  /* 0x000000321632722b */ /* 0x000fe2000000003a */
[----:B------:R-:W-:Y:S01]  /*1860*/  IMAD R59, R79, UR6, R52 ;  /* 0x000000064f3b7c24 */ /* 0x000fe2000f8e0234 */
[----:B------:R-:W-:-:S03]  /*1870*/  LEA R58, P2, R70, UR14, 0x3 ;  /* 0x0000000e463a7c11 */ /* 0x000fc6000f8418ff */
[----:B------:R-:W-:Y:S01]  /*1880*/  IMAD.IADD R59, R71, 0x1, R59 ;  /* 0x00000001473b7824 */ /* 0x000fe200078e023b */
[----:B------:R-:W-:-:S04]  /*1890*/  DMUL R74, R48, R74 ;  /* 0x0000004a304a7228 */ /* 0x000fc80000000000 */
[----:B------:R-:W-:Y:S02]  /*18a0*/  LEA.HI.X R59, R70, UR15, R59, 0x3, P2 ;  /* 0x0000000f463b7c11 */ /* 0x000fe400090f1c3b */
[----:B------:R-:W-:Y:S02]  /*18b0*/  ISETP.NE.AND P2, PT, R0, RZ, PT ;  /* 0x000000ff0000720c */ /* 0x000fe40003f45270 */
[----:B------:R-:W-:-:S07]  /*18c0*/  DFMA R50, R40, R50, R74 ;  /* 0x000000322832722b */ /* 0x000fce000000004a */
[----:B------:R0:W-:Y:S04]  /*18d0*/  STG.E.64 desc[UR12][R58.64], R50 ;  /* 0x000000323a007986 */ /* 0x0001e8000c101b0c */
[----:B------:R-:W-:Y:S05]  /*18e0*/  @P2 BRA `(.L_x_289) ;  /* 0xfffffff400c02947 */ /* 0x000fea000383ffff */
.L_x_288:
[----:B------:R-:W-:Y:S05]  /*18f0*/  @P0 BRA `(.L_x_290) ;  /* 0x0000000400340947 */ /* 0x000fea0003800000 */
[----:B0-----:R-:W0:Y:S01]  /*1900*/  LDC.64 R50, c[0x0][0x270] ;  /* 0x00009c00ff327b82 */ /* 0x001e220000000a00 */
[----:B------:R-:W-:Y:S01]  /*1910*/  USHF.R.S32.HI UR6, URZ, 0x1f, UR5 ;  /* 0x0000001f3f067899 */ /* 0x000fe20008011405 */
[----:B------:R-:W-:Y:S01]  /*1920*/  MOV R52, R18 ;  /* 0x0000001200347202 */ /* 0x000fe20000000f00 */
[----:B------:R-:W-:Y:S01]  /*1930*/  IMAD.MOV.U32 R68, RZ, RZ, R4 ;  /* 0x000000ffff447224 */ /* 0x000fe200078e0004 */
[----:B------:R-:W-:Y:S01]  /*1940*/  MOV R66, R6 ;  /* 0x0000000600427202 */ /* 0x000fe20000000f00 */
[----:B------:R-:W-:Y:S01]  /*1950*/  IMAD.MOV.U32 R54, RZ, RZ, R16 ;  /* 0x000000ffff367224 */ /* 0x000fe200078e0010 */
[----:B------:R-:W-:Y:S01]  /*1960*/  ULDC.64 UR8, c[0x0][0x238] ;  /* 0x00008e0000087ab9 */ /* 0x000fe20000000a00 */
[----:B------:R-:W-:Y:S02]  /*1970*/  IMAD.MOV.U32 R64, RZ, RZ, R8 ;  /* 0x000000ffff407224 */ /* 0x000fe400078e0008 */
[----:B------:R-:W-:Y:S02]  /*1980*/  IMAD.MOV.U32 R56, RZ, RZ, R14 ;  /* 0x000000ffff387224 */ /* 0x000fe400078e000e */
[----:B------:R-:W-:-:S02]  /*1990*/  IMAD.MOV.U32 R60, RZ, RZ, R12 ;  /* 0x000000ffff3c7224 */ /* 0x000fc400078e000c */
[----:B------:R-:W-:Y:S02]  /*19a0*/  IMAD.MOV.U32 R62, RZ, RZ, R10 ;  /* 0x000000ffff3e7224 */ /* 0x000fe400078e000a */
[C---:B0-----:R-:W-:Y:S02]  /*19b0*/  IMAD R0, R50.reuse, UR6, RZ ;  /* 0x0000000632007c24 */ /* 0x041fe4000f8e02ff */
[----:B------:R-:W-:-:S04]  /*19c0*/  IMAD.WIDE.U32 R18, R50, UR5, R68 ;  /* 0x0000000532127c25 */ /* 0x000fc8000f8e0044 */
[----:B------:R-:W-:Y:S02]  /*19d0*/  IMAD R59, R51, UR5, R0 ;  /* 0x00000005333b7c24 */ /* 0x000fe4000f8e0200 */
[----:B------:R-:W-:-:S04]  /*19e0*/  IMAD.WIDE.U32 R4, R50, UR5, R52 ;  /* 0x0000000532047c25 */ /* 0x000fc8000f8e0034 */
[----:B------:R-:W-:Y:S01]  /*19f0*/  IMAD.WIDE.U32 R6, R50, UR5, R54 ;  /* 0x0000000532067c25 */ /* 0x000fe2000f8e0036 */
[----:B------:R-:W-:-:S03]  /*1a00*/  LEA R52, P0, R4, UR8, 0x3 ;  /* 0x0000000804347c11 */ /* 0x000fc6000f8018ff */
[----:B------:R-:W-:Y:S01]  /*1a10*/  IMAD.WIDE.U32 R14, R50, UR5, R64 ;  /* 0x00000005320e7c25 */ /* 0x000fe2000f8e0040 */
[----:B------:R-:W-:Y:S02]  /*1a20*/  LEA R64, P3, R18, UR8, 0x3 ;  /* 0x0000000812407c11 */ /* 0x000fe4000f8618ff */
[----:B------:R-:W-:Y:S01]  /*1a30*/  LEA R54, P2, R6, UR8, 0x3 ;  /* 0x0000000806367c11 */ /* 0x000fe2000f8418ff */
[----:B------:R-:W-:Y:S02]  /*1a40*/  IMAD.IADD R3, R59, 0x1, R19 ;  /* 0x000000013b037824 */ /* 0x000fe400078e0213 */
[----:B------:R-:W-:Y:S02]  /*1a50*/  IMAD.IADD R51, R5, 0x1, R59 ;  /* 0x0000000105337824 */ /* 0x000fe400078e023b */
[----:B------:R-:W-:Y:S01]  /*1a60*/  IMAD.IADD R5, R59, 0x1, R7 ;  /* 0x000000013b057824 */ /* 0x000fe200078e0207 */
[----:B------:R-:W-:Y:S01]  /*1a70*/  LEA.HI.X R65, R18, UR9, R3, 0x3, P3 ;  /* 0x0000000912417c11 */ /* 0x000fe200098f1c03 */
[----:B------:R-:W-:Y:S01]  /*1a80*/  IMAD.WIDE.U32 R10, R50, UR5, R60 ;  /* 0x00000005320a7c25 */ /* 0x000fe2000f8e003c */
[----:B------:R-:W-:-:S02]  /*1a90*/  LEA R60, P3, R14, UR8, 0x3 ;  /* 0x000000080e3c7c11 */ /* 0x000fc4000f8618ff */
[----:B------:R-:W-:Y:S01]  /*1aa0*/  LEA.HI.X R55, R6, UR9, R5, 0x3, P2 ;  /* 0x0000000906377c11 */ /* 0x000fe200090f1c05 */
[----:B------:R-:W-:Y:S01]  /*1ab0*/  IMAD.WIDE.U32 R16, R50, UR5, R66 ;  /* 0x0000000532107c25 */ /* 0x000fe2000f8e0042 */
[----:B------:R-:W-:Y:S01]  /*1ac0*/  IADD3 R7, R59, R11, RZ ;  /* 0x0000000b3b077210 */ /* 0x000fe20007ffe0ff */
[----:B------:R0:W2:Y:S01]  /*1ad0*/  LDG.E.64 R18, desc[UR12][R64.64] ;  /* 0x0000000c40127981 */ /* 0x0000a2000c1e1b00 */
[----:B------:R-:W-:Y:S01]  /*1ae0*/  LEA.HI.X R53, R4, UR9, R51, 0x3, P0 ;  /* 0x0000000904357c11 */ /* 0x000fe200080f1c33 */
[----:B------:R-:W-:Y:S01]  /*1af0*/  IMAD.WIDE.U32 R8, R50, UR5, R56 ;  /* 0x0000000532087c25 */ /* 0x000fe2000f8e0038 */
[----:B------:R-:W-:-:S03]  /*1b00*/  LEA R56, P2, R10, UR8, 0x3 ;  /* 0x000000080a387c11 */ /* 0x000fc6000f8418ff */
[----:B------:R-:W-:Y:S01]  /*1b10*/  IMAD.WIDE.U32 R12, R50, UR5, R62 ;  /* 0x00000005320c7c25 */ /* 0x000fe2000f8e003e */
[----:B------:R-:W-:Y:S02]  /*1b20*/  LEA R62, P4, R16, UR8, 0x3 ;  /* 0x00000008103e7c11 */ /* 0x000fe4000f8818ff */
[----:B------:R-:W-:Y:S01]  /*1b30*/  LEA R50, P0, R8, UR8, 0x3 ;  /* 0x0000000808327c11 */ /* 0x000fe2000f8018ff */
[C---:B------:R-:W-:Y:S01]  /*1b40*/  IMAD.IADD R5, R59.reuse, 0x1, R15 ;  /* 0x000000013b057824 */ /* 0x040fe200078e020f */
[----:B------:R-:W-:Y:S01]  /*1b50*/  LEA.HI.X R57, R10, UR9, R7, 0x3, P2 ;  /* 0x000000090a397c11 */ /* 0x000fe200090f1c07 */
[C---:B------:R-:W-:Y:S01]  /*1b60*/  IMAD.IADD R3, R59.reuse, 0x1, R17 ;  /* 0x000000013b037824 */ /* 0x040fe200078e0211 */
[----:B------:R-:W3:Y:S01]  /*1b70*/  LDG.E.64 R6, desc[UR12][R54.64] ;  /* 0x0000000c36067981 */ /* 0x000ee2000c1e1b00 */
[C---:B------:R-:W-:Y:S01]  /*1b80*/  IMAD.IADD R9, R59.reuse, 0x1, R9 ;  /* 0x000000013b097824 */ /* 0x040fe200078e0209 */
[----:B------:R-:W-:Y:S01]  /*1b90*/  LEA.HI.X R61, R14, UR9, R5, 0x3, P3 ;  /* 0x000000090e3d7c11 */ /* 0x000fe200098f1c05 */
[----:B0-----:R-:W0:Y:S01]  /*1ba0*/  LDC.64 R64, c[0x0][0x2c8] ;  /* 0x0000b200ff407b82 */ /* 0x001e220000000a00 */
[----:B------:R-:W-:Y:S01]  /*1bb0*/  LEA.HI.X R63, R16, UR9, R3, 0x3, P4 ;  /* 0x00000009103f7c11 */ /* 0x000fe2000a0f1c03 */
[----:B------:R-:W-:Y:S01]  /*1bc0*/  IMAD.IADD R3, R59, 0x1, R13 ;  /* 0x000000013b037824 */ /* 0x000fe200078e020d */
[----:B------:R-:W-:Y:S01]  /*1bd0*/  LEA.HI.X R51, R8, UR9, R9, 0x3, P0 ;  /* 0x0000000908337c11 */ /* 0x000fe200080f1c09 */
[----:B------:R-:W4:Y:S01]  /*1be0*/  LDG.E.64 R10, desc[UR12][R56.64] ;  /* 0x0000000c380a7981 */ /* 0x000f22000c1e1b00 */
[----:B------:R-:W-:-:S03]  /*1bf0*/  LEA R58, P0, R12, UR8, 0x3 ;  /* 0x000000080c3a7c11 */ /* 0x000fc6000f8018ff */
[----:B------:R-:W5:Y:S01]  /*1c00*/  LDG.E.64 R14, desc[UR12][R60.64] ;  /* 0x0000000c3c0e7981 */ /* 0x000f62000c1e1b00 */
[----:B------:R-:W-:-:S03]  /*1c10*/  LEA.HI.X R59, R12, UR9, R3, 0x3, P0 ;  /* 0x000000090c3b7c11 */ /* 0x000fc600080f1c03 */
[----:B------:R-:W3:Y:S04]  /*1c20*/  LDG.E.64 R16, desc[UR12][R62.64] ;  /* 0x0000000c3e107981 */ /* 0x000ee8000c1e1b00 */
[----:B------:R-:W3:Y:S04]  /*1c30*/  LDG.E.64 R8, desc[UR12][R50.64] ;  /* 0x0000000c32087981 */ /* 0x000ee8000c1e1b00 */
[----:B------:R-:W3:Y:S04]  /*1c40*/  LDG.E.64 R12, desc[UR12][R58.64] ;  /* 0x0000000c3a0c7981 */ /* 0x000ee8000c1e1b00 */
[----:B------:R-:W3:Y:S01]  /*1c50*/  LDG.E.64 R4, desc[UR12][R52.64] ;  /* 0x0000000c34047981 */ /* 0x000ee2000c1e1b00 */
[----:B0-----:R-:W-:Y:S01]  /*1c60*/  IMAD R0, R64, UR6, RZ ;  /* 0x0000000640007c24 */ /* 0x001fe2000f8e02ff */
[----:B------:R-:W-:Y:S01]  /*1c70*/  ULDC.64 UR6, c[0x0][0x290] ;  /* 0x0000a40000067ab9 */ /* 0x000fe20000000a00 */
[----:B------:R-:W-:-:S04]  /*1c80*/  IMAD.MOV.U32 R110, RZ, RZ, R2 ;  /* 0x000000ffff6e7224 */ /* 0x000fc800078e0002 */
[----:B------:R-:W-:Y:S01]  /*1c90*/  IMAD.WIDE.U32 R2, R64, UR5, R110 ;  /* 0x0000000540027c25 */ /* 0x000fe2000f8e006e */
[C---:B--2---:R-:W-:Y:S02]  /*1ca0*/  DMUL R18, R44.reuse, R18 ;  /* 0x000000122c127228 */ /* 0x044fe40000000000 */
[C---:B----4-:R-:W-:Y:S02]  /*1cb0*/  DMUL R10, R44.reuse, R10 ;  /* 0x0000000a2c0a7228 */ /* 0x050fe40000000000 */
[----:B-----5:R-:W-:-:S04]  /*1cc0*/  DMUL R14, R44, R14 ;  /* 0x0000000e2c0e7228 */ /* 0x020fc80000000000 */
[----:B---3--:R-:W-:Y:S02]  /*1cd0*/  DFMA R16, R20, R16, R18 ;  /* 0x000000101410722b */ /* 0x008fe40000000012 */
[----:B------:R-:W-:Y:S02]  /*1ce0*/  DMUL R6, R44, R6 ;  /* 0x000000062c067228 */ /* 0x000fe40000000000 */
[C---:B------:R-:W-:Y:S02]  /*1cf0*/  DFMA R8, R20.reuse, R8, R10 ;  /* 0x000000081408722b */ /* 0x040fe4000000000a */
[----:B------:R-:W-:Y:S02]  /*1d00*/  DFMA R12, R20, R12, R14 ;  /* 0x0000000c140c722b */ /* 0x000fe4000000000e */
[----:B------:R-:W-:Y:S02]  /*1d10*/  DMUL R16, R46, R16 ;  /* 0x000000102e107228 */ /* 0x000fe40000000000 */
[----:B------:R-:W-:-:S02]  /*1d20*/  DFMA R4, R20, R4, R6 ;  /* 0x000000041404722b */ /* 0x000fc40000000006 */
[----:B------:R-:W-:-:S04]  /*1d30*/  DMUL R8, R46, R8 ;  /* 0x000000082e087228 */ /* 0x000fc80000000000 */
[----:B------:R-:W-:Y:S01]  /*1d40*/  DFMA R12, R22, R12, R16 ;  /* 0x0000000c160c722b */ /* 0x000fe20000000010 */
[----:B------:R-:W-:-:S03]  /*1d50*/  IMAD R7, R65, UR5, R0 ;  /* 0x0000000541077c24 */ /* 0x000fc6000f8e0200 */
[----:B------:R-:W-:-:S04]  /*1d60*/  DFMA R4, R22, R4, R8 ;  /* 0x000000041604722b */ /* 0x000fc80000000008 */
[----:B------:R-:W-:Y:S01]  /*1d70*/  DMUL R12, R48, R12 ;  /* 0x0000000c300c7228 */ /* 0x000fe20000000000 */
[----:B------:R-:W-:Y:S01]  /*1d80*/  IMAD.IADD R3, R3, 0x1, R7 ;  /* 0x0000000103037824 */ /* 0x000fe200078e0207 */
[----:B------:R-:W-:-:S04]  /*1d90*/  LEA R6, P0, R2, UR6, 0x3 ;  /* 0x0000000602067c11 */ /* 0x000fc8000f8018ff */
[----:B------:R-:W-:Y:S02]  /*1da0*/  LEA.HI.X R7, R2, UR7, R3, 0x3, P0 ;  /* 0x0000000702077c11 */ /* 0x000fe400080f1c03 */
[----:B------:R-:W-:-:S07]  /*1db0*/  DFMA R4, R40, R4, R12 ;  /* 0x000000042804722b */ /* 0x000fce000000000c */
[----:B------:R1:W-:Y:S04]  /*1dc0*/  STG.E.64 desc[UR12][R6.64], R4 ;  /* 0x0000000406007986 */ /* 0x0003e8000c101b0c */
.L_x_290:
[----:B------:R-:W-:Y:S05]  /*1dd0*/  @!P1 BRA `(.L_x_291) ;  /* 0xffffffec00c49947 */ /* 0x000fea000383ffff */
[----:B------:R-:W-:Y:S05]  /*1de0*/  EXIT ;  /* 0x000000000000794d */ /* 0x000fea0003800000 */
.L_x_284:
        /* <DEDUP_REMOVED lines=14> */
[----:B------:R-:W-:Y:S01]  /*1ed0*/  USHF.L.U64.HI UR11, UR10, 0x3, UR11 ;  /* 0x000000030a0b7899 */ /* 0x000fe2000801020b */
[----:B------:R-:W-:Y:S01]  /*1ee0*/  IMAD R0, R0, UR6, RZ ;  /* 0x0000000600007c24 */ /* 0x000fe2000f8e02ff */
[----:B------:R-:W-:Y:S01]  /*1ef0*/  USHF.L.U64.HI UR9, UR8, 0x3, UR9 ;  /* 0x0000000308097899 */ /* 0x000fe20008010209 */
[C---:B------:R-:W-:Y:S01]  /*1f00*/  IMAD R9, R12.reuse, UR5, R3 ;  /* 0x000000050c097c24 */ /* 0x040fe2000f8e0203 */
[----:B------:R-:W-:Y:S01]  /*1f10*/  ULDC.64 UR4, c[0x0][0x2d8] ;  /* 0x0000b60000047ab9 */ /* 0x000fe20000000a00 */
[C---:B------:R-:W-:Y:S01]  /*1f20*/  IMAD R5, R12.reuse, UR7, R0 ;  /* 0x000000070c057c24 */ /* 0x040fe2000f8e0200 */
[----:B------:R-:W-:Y:S01]  /*1f30*/  USHF.L.U32 UR10, UR10, 0x3, URZ ;  /* 0x000000030a0a7899 */ /* 0x000fe2000800063f */
[----:B------:R-:W-:Y:S01]  /*1f40*/  IMAD.WIDE.U32 R2, R12, UR6, RZ ;  /* 0x000000060c027c25 */ /* 0x000fe2000f8e00ff */
[----:B------:R-:W-:Y:S01]  /*1f50*/  ULDC.64 UR6, c[0x0][0x280] ;  /* 0x0000a00000067ab9 */ /* 0x000fe20000000a00 */
[----:B------:R-:W-:Y:S01]  /*1f60*/  IADD3 R7, R7, R9, RZ ;  /* 0x0000000907077210 */ /* 0x000fe20007ffe0ff */
[----:B------:R-:W-:Y:S01]  /*1f70*/  USHF.L.U32 UR8, UR8, 0x3, URZ ;  /* 0x0000000308087899 */ /* 0x000fe2000800063f */
[----:B------:R-:W-:-:S02]  /*1f80*/  IMAD R10, R8, UR4, RZ ;  /* 0x00000004080a7c24 */ /* 0x000fc4000f8e02ff */
[----:B------:R-:W-:Y:S02]  /*1f90*/  IMAD R0, R8, UR6, RZ ;  /* 0x0000000608007c24 */ /* 0x000fe4000f8e02ff */
[----:B------:R-:W-:Y:S02]  /*1fa0*/  IMAD.IADD R3, R3, 0x1, R5 ;  /* 0x0000000103037824 */ /* 0x000fe400078e0205 */
[C---:B------:R-:W-:Y:S02]  /*1fb0*/  IMAD R9, R15.reuse, UR5, R10 ;  /* 0x000000050f097c24 */ /* 0x040fe4000f8e020a */
[----:B------:R-:W-:Y:S01]  /*1fc0*/  IMAD.WIDE.U32 R6, R15, UR4, R6 ;  /* 0x000000040f067c25 */ /* 0x000fe2000f8e0006 */
[----:B------:R-:W-:-:S03]  /*1fd0*/  ULDC.64 UR4, c[0x0][0x2d0] ;  /* 0x0000b40000047ab9 */ /* 0x000fc60000000a00 */
[C---:B------:R-:W-:Y:S01]  /*1fe0*/  IMAD R5, R15.reuse, UR7, R0 ;  /* 0x000000070f057c24 */ /* 0x040fe2000f8e0200 */
[----:B------:R-:W-:Y:S01]  /*1ff0*/  SHF.R.S32.HI R0, RZ, 0x1f, R4 ;  /* 0x0000001fff007819 */ /* 0x000fe20000011404 */
[----:B------:R-:W-:Y:S01]  /*2000*/  IMAD.WIDE.U32 R2, R15, UR6, R2 ;  /* 0x000000060f027c25 */ /* 0x000fe2000f8e0002 */
[----:B------:R-:W-:-:S03]  /*2010*/  ULDC.64 UR6, c[0x0][0x278] ;  /* 0x00009e0000067ab9 */ /* 0x000fc60000000a00 */
[----:B------:R-:W-:Y:S02]  /*2020*/  IMAD.IADD R9, R7, 0x1, R9 ;  /* 0x0000000107097824 */ /* 0x000fe400078e0209 */
[----:B------:R-:W-:Y:S02]  /*2030*/  IMAD.IADD R7, R3, 0x1, R5 ;  /* 0x0000000103077824 */ /* 0x000fe400078e0205 */
[----:B------:R-:W-:Y:S01]  /*2040*/  IMAD.MOV.U32 R8, RZ, RZ, R6 ;  /* 0x000000ffff087224 */ /* 0x000fe200078e0006 */
[----:B------:R-:W-:Y:S01]  /*2050*/  MOV R6, R2 ;  /* 0x0000000200067202 */ /* 0x000fe20000000f00 */
[C---:B------:R-:W-:Y:S02]  /*2060*/  IMAD R3, R0.reuse, UR4, RZ ;  /* 0x0000000400037c24 */ /* 0x040fe4000f8e02ff */
[----:B------:R-:W-:Y:S01]  /*2070*/  IMAD R5, R0, UR6, RZ ;  /* 0x0000000600057c24 */ /* 0x000fe2000f8e02ff */
[----:B------:R-:W-:Y:S01]  /*2080*/  LOP3.LUT R0, R11, 0x3, RZ, 0xc0, !PT ;  /* 0x000000030b007812 */ /* 0x000fe200078ec0ff */
[----:B------:R-:W-:-:S02]  /*2090*/  IMAD R15, R4, UR5, R3 ;  /* 0x00000005040f7c24 */ /* 0x000fc4000f8e0203 */
[----:B------:R-:W-:Y:S01]  /*20a0*/  IMAD.WIDE.U32 R2, R4, UR4, R8 ;  /* 0x0000000404027c25 */ /* 0x000fe2000f8e0008 */
[----:B------:R-:W-:-:S03]  /*20b0*/  UMOV UR4, URZ ;  /* 0x0000003f00047c82 */ /* 0x000fc60008000000 */
[C---:B------:R-:W-:Y:S01]  /*20c0*/  IMAD R13, R4.reuse, UR7, R5 ;  /* 0x00000007040d7c24 */ /* 0x040fe2000f8e0205 */
[----:B------:R-:W-:Y:S01]  /*20d0*/  UMOV UR7, URZ ;  /* 0x0000003f00077c82 */ /* 0x000fe20008000000 */
[----:B------:R-:W-:Y:S01]  /*20e0*/  IMAD.WIDE.U32 R4, R4, UR6, R6 ;  /* 0x0000000604047c25 */ /* 0x000fe2000f8e0006 */
[----:B------:R-:W-:-:S03]  /*20f0*/  UMOV UR6, URZ ;  /* 0x0000003f00067c82 */ /* 0x000fc60008000000 */
[C---:B------:R-:W-:Y:S02]  /*2100*/  VIADD R14, R11.reuse, 0xffffffff ;  /* 0xffffffff0b0e7836 */ /* 0x040fe40000000000 */
[----:B------:R-:W-:Y:S02]  /*2110*/  IMAD.IADD R10, R11, 0x1, -R0 ;  /* 0x000000010b0a7824 */ /* 0x000fe400078e0a00 */
[----:B------:R-:W-:Y:S02]  /*2120*/  IMAD.IADD R11, R15, 0x1, R3 ;  /* 0x000000010f0b7824 */ /* 0x000fe400078e0203 */
[----:B------:R-:W-:-:S07]  /*2130*/  IMAD.IADD R13, R5, 0x1, R13 ;  /* 0x00000001050d7824 */ /* 0x000fce00078e020d */
.L_x_298:
[----:B0-----:R-:W0:Y:S01]  /*2140*/  LDC.64 R30, c[0x0][0x268] ;  /* 0x00009a00ff1e7b82 */ /* 0x001e220000000a00 */
[----:B------:R-:W-:Y:S01]  /*2150*/  USHF.R.S32.HI UR5, URZ, 0x1f, UR4 ;  /* 0x0000001f3f057899 */ /* 0x000fe20008011404 */
[----:B------:R-:W-:Y:S01]  /*2160*/  MOV R12, R4 ;  /* 0x00000004000c7202 */ /* 0x000fe20000000f00 */
[----:B------:R-:W-:Y:S01]  /*2170*/  IMAD.MOV.U32 R18, RZ, RZ, R2 ;  /* 0x000000ffff127224 */ /* 0x000fe200078e0002 */
[----:B------:R-:W-:Y:S01]  /*2180*/  ISETP.GE.U32.AND P0, PT, R14, 0x3, PT ;  /* 0x000000030e00780c */ /* 0x000fe20003f06070 */
[----:B------:R-:W-:-:S03]  /*2190*/  IMAD.MOV.U32 R19, RZ, RZ, R11 ;  /* 0x000000ffff137224 */ /* 0x000fc600078e000b */
[----:B-1----:R-:W1:Y:S08]  /*21a0*/  LDC.64 R24, c[0x0][0x2c0] ;  /* 0x0000b000ff187b82 */ /* 0x002e700000000a00 */
[----:B--2---:R-:W2:Y:S01]  /*21b0*/  LDC R21, c[0x0][0x240] ;  /* 0x00009000ff157b82 */ /* 0x004ea20000000800 */
[C---:B0-----:R-:W-:Y:S02]  /*21c0*/  IMAD R16, R30.reuse, UR5, RZ ;  /* 0x000000051e107c24 */ /* 0x041fe4000f8e02ff */
[----:B---3--:R-:W-:-:S04]  /*21d0*/  IMAD.WIDE.U32 R8, R30, UR4, R12 ;  /* 0x000000041e087c25 */ /* 0x008fc8000f8e000c */
        /* <DEDUP_REMOVED lines=32> */
.L_x_295:
[----:B------:R-:W-:Y:S02]  /*23e0*/  IMAD.MOV.U32 R18, RZ, RZ, R30 ;  /* 0x000000ffff127224 */ /* 0x000fe400078e001e */
[----:B------:R-:W-:-:S06]  /*23f0*/  IMAD.MOV.U32 R19, RZ, RZ, R31 ;  /* 0x000000ffff137224 */ /* 0x000fcc00078e001f */
[----:B------:R-:W2:Y:S01]  /*2400*/  LDG.E.64 R18, desc[UR12][R18.64] ;  /* 0x0000000c12127981 */ /* 0x000ea2000c1e1b00 */
[----:B------:R-:W-:Y:S02]  /*2410*/  IADD3 R26, P2, R30, UR8, RZ ;  /* 0x000000081e1a7c10 */ /* 0x000fe4000ff5e0ff */
        /* <DEDUP_REMOVED lines=89> */
[----:B--2---:R-:W-:Y:S04]  /*29b0*/  STG.E.64 desc[UR12][R32.64], R22 ;  /* 0x0000001620007986 */ /* 0x004fe8000c101b0c */
[----:B------:R-:W2:Y:S01]  /*29c0*/  LDG.E.64 R18, desc[UR12][R34.64] ;  /* 0x0000000c22127981 */ /* 0x000ea2000c1e1b00 */
[----:B------:R-:W-:Y:S01]  /*29d0*/  ISETP.GT.AND P2, PT, R12, 0xc, PT ;  /* 0x0000000c0c00780c */ /* 0x000fe20003f44270 */
[----:B------:R-:W-:Y:S01]  /*29e0*/  UIADD3 UR5, UR5, 0x10, URZ ;  /* 0x0000001005057890 */ /* 0x000fe2000fffe03f */
[----:B------:R-:W-:Y:S02]  /*29f0*/  IADD3 R30, P3, R34, UR8, RZ ;  /* 0x00000008221e7c10 */ /* 0x000fe4000ff7e0ff */
[----:B------:R-:W-:-:S02]  /*2a00*/  IADD3 R16, P4, R24, UR10, RZ ;  /* 0x0000000a18107c10 */ /* 0x000fc4000ff9e0ff */
[----:B------:R-:W-:Y:S01]  /*2a10*/  IADD3.X R31, R35, UR9, RZ, P3, !PT ;  /* 0x00000009231f7c10 */ /* 0x000fe20009ffe4ff */
[----:B--2---:R0:W-:Y:S02]  /*2a20*/  STG.E.64 desc[UR12][R24.64], R18 ;  /* 0x0000001218007986 */ /* 0x0041e4000c101b0c */
[----:B0-----:R-:W-:-:S04]  /*2a30*/  IADD3.X R25, R25, UR11, RZ, P4, !PT ;  /* 0x0000000b19197c10 */ /* 0x001fc8000a7fe4ff */
[----:B------:R-:W-:Y:S05]  /*2a40*/  @P2 BRA `(.L_x_295) ;  /* 0xfffffff800642947 */ /* 0x000fea000383ffff */
.L_x_294:
[----:B------:R-:W-:-:S13]  /*2a50*/  ISETP.GT.AND P2, PT, R12, 0x4, PT ;  /* 0x000000040c00780c */ /* 0x000fda0003f44270 */
[----:B------:R-:W-:Y:S05]  /*2a60*/  @!P2 BRA `(.L_x_296) ;  /* 0x0000000000d8a947 */ /* 0x000fea0003800000 */
[----:B------:R-:W-:Y:S02]  /*2a70*/  IMAD.MOV.U32 R18, RZ, RZ, R30 ;  /* 0x000000ffff127224 */ /* 0x000fe400078e001e */
[----:B------:R-:W-:-:S06]  /*2a80*/  IMAD.MOV.U32 R19, RZ, RZ, R31 ;  /* 0x000000ffff137224 */ /* 0x000fcc00078e001f */
[----:B------:R-:W2:Y:S01]  /*2a90*/  LDG.E.64 R18, desc[UR12][R18.64] ;  /* 0x0000000c12127981 */ /* 0x000ea2000c1e1b00 */
[----:B------:R-:W-:Y:S01]  /*2aa0*/  IADD3 R26, P0, R30, UR8, RZ ;  /* 0x000000081e1a7c10 */ /* 0x000fe2000ff1e0ff */
[----:B------:R-:W-:-:S03]  /*2ab0*/  IMAD.MOV.U32 R24, RZ, RZ, R16 ;  /* 0x000000ffff187224 */ /* 0x000fc600078e0010 */
[----:B------:R-:W-:Y:S02]  /*2ac0*/  IADD3.X R27, R31, UR9, RZ, P0, !PT ;  /* 0x000000091f1b7c10 */ /* 0x000fe400087fe4ff */
[----:B------:R-:W-:Y:S01]  /*2ad0*/  IADD3 R28, P0, R16, UR10, RZ ;  /* 0x0000000a101c7c10 */ /* 0x000fe2000ff1e0ff */
[----:B--2---:R0:W-:Y:S04]  /*2ae0*/  STG.E.64 desc[UR12][R24.64], R18 ;  /* 0x0000001218007986 */ /* 0x0041e8000c101b0c */
[----:B------:R-:W2:Y:S01]  /*2af0*/  LDG.E.64 R20, desc[UR12][R26.64] ;  /* 0x0000000c1a147981 */ /* 0x000ea2000c1e1b00 */
[----:B------:R-:W-:Y:S02]  /*2b00*/  IADD3 R30, P2, R26, UR8, RZ ;  /* 0x000000081a1e7c10 */ /* 0x000fe4000ff5e0ff */
[----:B------:R-:W-:-:S02]  /*2b10*/  IADD3.X R29, R25, UR11, RZ, P0, !PT ;  /* 0x0000000b191d7c10 */ /* 0x000fc400087fe4ff */
[----:B------:R-:W-:Y:S02]  /*2b20*/  IADD3.X R31, R27, UR9, RZ, P2, !PT ;  /* 0x000000091b1f7c10 */ /* 0x000fe400097fe4ff */
[----:B------:R-:W-:Y:S01]  /*2b30*/  IADD3 R32, P0, R28, UR10, RZ ;  /* 0x0000000a1c207c10 */ /* 0x000fe2000ff1e0ff */
[----:B--2---:R1:W-:Y:S04]  /*2b40*/  STG.E.64 desc[UR12][R28.64], R20 ;  /* 0x000000141c007986 */ /* 0x0043e8000c101b0c */
[----:B------:R-:W2:Y:S01]  /*2b50*/  LDG.E.64 R22, desc[UR12][R30.64] ;  /* 0x0000000c1e167981 */ /* 0x000ea2000c1e1b00 */
[----:B------:R-:W-:Y:S02]  /*2b60*/  IADD3 R34, P2, R30, UR8, RZ ;  /* 0x000000081e227c10 */ /* 0x000fe4000ff5e0ff */
[----:B------:R-:W-:-:S02]  /*2b70*/  IADD3.X R33, R29, UR11, RZ, P0, !PT ;  /* 0x0000000b1d217c10 */ /* 0x000fc400087fe4ff */
[----:B------:R-:W-:Y:S02]  /*2b80*/  IADD3.X R35, R31, UR9, RZ, P2, !PT ;  /* 0x000000091f237c10 */ /* 0x000fe400097fe4ff */
[----:B0-----:R-:W-:Y:S01]  /*2b90*/  IADD3 R24, P2, R32, UR10, RZ ;  /* 0x0000000a20187c10 */ /* 0x001fe2000ff5e0ff */
[----:B--2---:R0:W-:Y:S04]  /*2ba0*/  STG.E.64 desc[UR12][R32.64], R22 ;  /* 0x0000001620007986 */ /* 0x0041e8000c101b0c */
[----:B------:R-:W2:Y:S01]  /*2bb0*/  LDG.E.64 R18, desc[UR12][R34.64] ;  /* 0x0000000c22127981 */ /* 0x000ea2000c1e1b00 */
[----:B------:R-:W-:Y:S02]  /*2bc0*/  IADD3 R26, P0, R34, UR8, RZ ;  /* 0x00000008221a7c10 */ /* 0x000fe4000ff1e0ff */
[----:B------:R-:W-:-:S02]  /*2bd0*/  IADD3.X R25, R33, UR11, RZ, P2, !PT ;  /* 0x0000000b21197c10 */ /* 0x000fc400097fe4ff */
[----:B------:R-:W-:Y:S02]  /*2be0*/  IADD3.X R27, R35, UR9, RZ, P0, !PT ;  /* 0x00000009231b7c10 */ /* 0x000fe400087fe4ff */
[----:B-1----:R-:W-:Y:S01]  /*2bf0*/  IADD3 R28, P0, R24, UR10, RZ ;  /* 0x0000000a181c7c10 */ /* 0x002fe2000ff1e0ff */
        /* <DEDUP_REMOVED lines=12> */
[----:B--2---:R-:W-:Y:S04]  /*2cc0*/  STG.E.64 desc[UR12][R32.64], R22 ;  /* 0x0000001620007986 */ /* 0x004fe8000c101b0c */
[----:B------:R-:W2:Y:S01]  /*2cd0*/  LDG.E.64 R18, desc[UR12][R34.64] ;  /* 0x0000000c22127981 */ /* 0x000ea2000c1e1b00 */
[----:B------:R-:W-:Y:S02]  /*2ce0*/  IADD3 R26, P2, R34, UR8, RZ ;  /* 0x00000008221a7c10 */ /* 0x000fe4000ff5e0ff */
[----:B------:R-:W-:-:S02]  /*2cf0*/  IADD3.X R25, R33, UR11, RZ, P0, !PT ;  /* 0x0000000b21197c10 */ /* 0x000fc400087fe4ff */
[----:B------:R-:W-:Y:S02]  /*2d00*/  IADD3.X R27, R35, UR9, RZ, P2, !PT ;  /* 0x00000009231b7c10 */ /* 0x000fe400097fe4ff */
[----:B0-----:R-:W-:Y:S01]  /*2d10*/  IADD3 R28, P0, R24, UR10, RZ ;  /* 0x0000000a181c7c10 */ /* 0x001fe2000ff1e0ff */
[----:B--2---:R0:W-:Y:S04]  /*2d20*/  STG.E.64 desc[UR12][R24.64], R18 ;  /* 0x0000001218007986 */ /* 0x0041e8000c101b0c */
[----:B------:R-:W2:Y:S01]  /*2d30*/  LDG.E.64 R20, desc[UR12][R26.64] ;  /* 0x0000000c1a147981 */ /* 0x000ea2000c1e1b00 */
[----:B------:R-:W-:Y:S01]  /*2d40*/  IADD3.X R29, R25, UR11, RZ, P0, !PT ;  /* 0x0000000b191d7c10 */ /* 0x000fe200087fe4ff */
[----:B------:R-:W-:Y:S01]  /*2d50*/  UIADD3 UR5, UR5, 0x8, URZ ;  /* 0x0000000805057890 */ /* 0x000fe2000fffe03f */
[----:B------:R-:W-:-:S02]  /*2d60*/  IADD3 R30, P2, R26, UR8, RZ ;  /* 0x000000081a1e7c10 */ /* 0x000fc4000ff5e0ff */
[----:B------:R-:W-:Y:S02]  /*2d70*/  IADD3 R16, P3, R28, UR10, RZ ;  /* 0x0000000a1c107c10 */ /* 0x000fe4000ff7e0ff */
[----:B------:R-:W-:Y:S02]  /*2d80*/  PLOP3.LUT P0, PT, PT, PT, PT, 0x8, 0x0 ;  /* 0x000000000000781c */ /* 0x000fe40003f0e170 */
[----:B------:R-:W-:Y:S02]  /*2d90*/  IADD3 R12, R12, -0x8, RZ ;  /* 0xfffffff80c0c7810 */ /* 0x000fe40007ffe0ff */
[----:B------:R-:W-:Y:S02]  /*2da0*/  IADD3.X R31, R27, UR9, RZ, P2, !PT ;  /* 0x000000091b1f7c10 */ /* 0x000fe400097fe4ff */
[----:B0-----:R-:W-:Y:S01]  /*2db0*/  IADD3.X R25, R29, UR11, RZ, P3, !PT ;  /* 0x0000000b1d197c10 */ /* 0x001fe20009ffe4ff */
[----:B--2---:R0:W-:Y:S06]  /*2dc0*/  STG.E.64 desc[UR12][R28.64], R20 ;  /* 0x000000141c007986 */ /* 0x0041ec000c101b0c */
.L_x_296:
[----:B------:R-:W-:-:S13]  /*2dd0*/  ISETP.NE.OR P0, PT, R12, RZ, P0 ;  /* 0x000000ff0c00720c */ /* 0x000fda0000705670 */
[----:B------:R-:W-:Y:S05]  /*2de0*/  @!P0 BRA `(.L_x_292) ;  /* 0x00000000007c8947 */ /* 0x000fea0003800000 */
.L_x_293:
[----:B------:R-:W-:Y:S02]  /*2df0*/  IMAD.MOV.U32 R18, RZ, RZ, R30 ;  /* 0x000000ffff127224 */ /* 0x000fe400078e001e */
[----:B------:R-:W-:-:S06]  /*2e00*/  IMAD.MOV.U32 R19, RZ, RZ, R31 ;  /* 0x000000ffff137224 */ /* 0x000fcc00078e001f */
[----:B------:R-:W2:Y:S01]  /*2e10*/  LDG.E.64 R18, desc[UR12][R18.64] ;  /* 0x0000000c12127981 */ /* 0x000ea2000c1e1b00 */
[----:B------:R-:W-:Y:S01]  /*2e20*/  IADD3 R26, P0, R30, UR8, RZ ;  /* 0x000000081e1a7c10 */ /* 0x000fe2000ff1e0ff */
[----:B------:R-:W-:-:S03]  /*2e30*/  IMAD.MOV.U32 R24, RZ, RZ, R16 ;  /* 0x000000ffff187224 */ /* 0x000fc600078e0010 */
[----:B------:R-:W-:Y:S02]  /*2e40*/  IADD3.X R27, R31, UR9, RZ, P0, !PT ;  /* 0x000000091f1b7c10 */ /* 0x000fe400087fe4ff */
[----:B0-----:R-:W-:Y:S01]  /*2e50*/  IADD3 R28, P0, R16, UR10, RZ ;  /* 0x0000000a101c7c10 */ /* 0x001fe2000ff1e0ff */
[----:B--2---:R0:W-:Y:S04]  /*2e60*/  STG.E.64 desc[UR12][R24.64], R18 ;  /* 0x0000001218007986 */ /* 0x0041e8000c101b0c */
[----:B------:R-:W2:Y:S01]  /*2e70*/  LDG.E.64 R20, desc[UR12][R26.64] ;  /* 0x0000000c1a147981 */ /* 0x000ea2000c1e1b00 */
[----:B------:R-:W-:Y:S02]  /*2e80*/  IADD3 R30, P2, R26, UR8, RZ ;  /* 0x000000081a1e7c10 */ /* 0x000fe4000ff5e0ff */
[----:B------:R-:W-:-:S02]  /*2e90*/  IADD3.X R29, R25, UR11, RZ, P0, !PT ;  /* 0x0000000b191d7c10 */ /* 0x000fc400087fe4ff */
[----:B------:R-:W-:Y:S02]  /*2ea0*/  IADD3.X R31, R27, UR9, RZ, P2, !PT ;  /* 0x000000091b1f7c10 */ /* 0x000fe400097fe4ff */
[----:B------:R-:W-:Y:S01]  /*2eb0*/  IADD3 R32, P0, R28, UR10, RZ ;  /* 0x0000000a1c207c10 */ /* 0x000fe2000ff1e0ff */
[----:B--2---:R-:W-:Y:S04]  /*2ec0*/  STG.E.64 desc[UR12][R28.64], R20 ;  /* 0x000000141c007986 */ /* 0x004fe8000c101b0c */
[----:B------:R-:W2:Y:S01]  /*2ed0*/  LDG.E.64 R22, desc[UR12][R30.64] ;  /* 0x0000000c1e167981 */ /* 0x000ea2000c1e1b00 */
[----:B------:R-:W-:Y:S02]  /*2ee0*/  IADD3 R34, P2, R30, UR8, RZ ;  /* 0x000000081e227c10 */ /* 0x000fe4000ff5e0ff */
[----:B------:R-:W-:-:S02]  /*2ef0*/  IADD3.X R33, R29, UR11, RZ, P0, !PT ;  /* 0x0000000b1d217c10 */ /* 0x000fc400087fe4ff */
[----:B------:R-:W-:Y:S01]  /*2f00*/  IADD3.X R35, R31, UR9, RZ, P2, !PT ;  /* 0x000000091f237c10 */ /* 0x000fe200097fe4ff */
[----:B------:R-:W-:Y:S01]  /*2f10*/  VIADD R12, R12, 0xfffffffc ;  /* 0xfffffffc0c0c7836 */ /* 0x000fe20000000000 */
[----:B0-----:R-:W-:-:S04]  /*2f20*/  IADD3 R24, P0, R32, UR10, RZ ;  /* 0x0000000a20187c10 */ /* 0x001fc8000ff1e0ff */
[----:B------:R-:W-:Y:S01]  /*2f30*/  IADD3.X R25, R33, UR11, RZ, P0, !PT ;  /* 0x0000000b21197c10 */ /* 0x000fe200087fe4ff */
[----:B--2---:R-:W-:Y:S04]  /*2f40*/  STG.E.64 desc[UR12][R32.64], R22 ;  /* 0x0000001620007986 */ /* 0x004fe8000c101b0c */
[----:B------:R-:W2:Y:S01]  /*2f50*/  LDG.E.64 R18, desc[UR12][R34.64] ;  /* 0x0000000c22127981 */ /* 0x000ea2000c1e1b00 */
[----:B------:R-:W-:Y:S01]  /*2f60*/  ISETP.NE.AND P0, PT, R12, RZ, PT ;  /* 0x000000ff0c00720c */ /* 0x000fe20003f05270 */
[----:B------:R-:W-:Y:S01]  /*2f70*/  UIADD3 UR5, UR5, 0x4, URZ ;  /* 0x0000000405057890 */ /* 0x000fe2000fffe03f */
[----:B------:R-:W-:Y:S02]  /*2f80*/  IADD3 R30, P2, R34, UR8, RZ ;  /* 0x00000008221e7c10 */ /* 0x000fe4000ff5e0ff */
[----:B------:R-:W-:-:S02]  /*2f90*/  IADD3 R16, P3, R24, UR10, RZ ;  /* 0x0000000a18107c10 */ /* 0x000fc4000ff7e0ff */
[----:B------:R-:W-:Y:S01]  /*2fa0*/  IADD3.X R31, R35, UR9, RZ, P2, !PT ;  /* 0x00000009231f7c10 */ /* 0x000fe200097fe4ff */
[----:B--2---:R0:W-:Y:S02]  /*2fb0*/  STG.E.64 desc[UR12][R24.64], R18 ;  /* 0x0000001218007986 */ /* 0x0041e4000c101b0c */
[----:B0-----:R-:W-:-:S04]  /*2fc0*/  IADD3.X R25, R25, UR11, RZ, P3, !PT ;  /* 0x0000000b19197c10 */ /* 0x001fc80009ffe4ff */
[----:B------:R-:W-:Y:S05]  /*2fd0*/  @P0 BRA `(.L_x_293) ;  /* 0xfffffffc00840947 */ /* 0x000fea000383ffff */
.L_x_292:
[----:B------:R-:W-:-:S13]  /*2fe0*/  ISETP.NE.AND P0, PT, R0, RZ, PT ;  /* 0x000000ff0000720c */ /* 0x000fda0003f05270 */
[----:B------:R-:W-:Y:S05]  /*2ff0*/  @!P0 BRA `(.L_x_297) ;  /* 0x0000000000e88947 */ /* 0x000fea0003800000 */
[----:B------:R-:W1:Y:S01]  /*3000*/  LDC.64 R24, c[0x0][0x270] ;  /* 0x00009c00ff187b82 */ /* 0x000e620000000a00 */
[----:B------:R-:W-:Y:S01]  /*3010*/  USHF.R.S32.HI UR14, URZ, 0x1f, UR5 ;  /* 0x0000001f3f0e7899 */ /* 0x000fe20008011405 */
[----:B------:R-:W-:Y:S01]  /*3020*/  MOV R16, R8 ;  /* 0x0000000800107202 */ /* 0x000fe20000000f00 */
[----:B------:R-:W-:Y:S01]  /*3030*/  ULDC.64 UR16, c[0x0][0x238] ;  /* 0x00008e0000107ab9 */ /* 0x000fe20000000a00 */
[----:B------:R-:W-:-:S04]  /*3040*/  ULDC.64 UR18, c[0x0][0x290] ;  /* 0x0000a40000127ab9 */ /* 0x000fc80000000a00 */
[----:B------:R-:W2:Y:S01]  /*3050*/  LDC.64 R26, c[0x0][0x2c8] ;  /* 0x0000b200ff1a7b82 */ /* 0x000ea20000000a00 */
[C---:B-1----:R-:W-:Y:S02]  /*3060*/  IMAD R12, R24.reuse, UR14, RZ ;  /* 0x0000000e180c7c24 */ /* 0x042fe4000f8e02ff */
[----:B------:R-:W-:-:S04]  /*3070*/  IMAD.WIDE.U32 R8, R24, UR5, R16 ;  /* 0x0000000518087c25 */ /* 0x000fc8000f8e0010 */
[----:B------:R-:W-:Y:S01]  /*3080*/  IMAD R7, R25, UR5, R12 ;  /* 0x0000000519077c24 */ /* 0x000fe2000f8e020c */
[----:B------:R-:W-:-:S03]  /*3090*/  LEA R18, P0, R8, UR16, 0x3 ;  /* 0x0000001008127c11 */ /* 0x000fc6000f8018ff */
[----:B------:R-:W-:-:S05]  /*30a0*/  IMAD.IADD R7, R9, 0x1, R7 ;  /* 0x0000000109077824 */ /* 0x000fca00078e0207 */
[----:B------:R-:W-:-:S05]  /*30b0*/  LEA.HI.X R19, R8, UR17, R7, 0x3, P0 ;  /* 0x0000001108137c11 */ /* 0x000fca00080f1c07 */
[----:B------:R1:W3:Y:S01]  /*30c0*/  LDG.E.64 R8, desc[UR12][R18.64] ;  /* 0x0000000c12087981 */ /* 0x0002e2000c1e1b00 */
[C---:B--2---:R-:W-:Y:S02]  /*30d0*/  IMAD R12, R26.reuse, UR14, RZ ;  /* 0x0000000e1a0c7c24 */ /* 0x044fe4000f8e02ff */
[----:B-1----:R-:W-:Y:S02]  /*30e0*/  IMAD.MOV.U32 R18, RZ, RZ, R6 ;  /* 0x000000ffff127224 */ /* 0x002fe400078e0006 */
[----:B------:R-:W-:Y:S02]  /*30f0*/  IMAD.MOV.U32 R19, RZ, RZ, R15 ;  /* 0x000000ffff137224 */ /* 0x000fe400078e000f */
[----:B------:R-:W-:Y:S02]  /*3100*/  IMAD R15, R27, UR5, R12 ;  /* 0x000000051b0f7c24 */ /* 0x000fe4000f8e020c */
[----:B------:R-:W-:-:S04]  /*3110*/  IMAD.WIDE.U32 R6, R26, UR5, R18 ;  /* 0x000000051a067c25 */ /* 0x000fc8000f8e0012 */
[----:B------:R-:W-:Y:S01]  /*3120*/  IMAD.IADD R7, R7, 0x1, R15 ;  /* 0x0000000107077824 */ /* 0x000fe200078e020f */
[----:B0-----:R-:W-:-:S04]  /*3130*/  LEA R20, P0, R6, UR18, 0x3 ;  /* 0x0000001206147c11 */ /* 0x001fc8000f8018ff */
[----:B------:R-:W-:Y:S02]  /*3140*/  LEA.HI.X R21, R6, UR19, R7, 0x3, P0 ;  /* 0x0000001306157c11 */ /* 0x000fe400080f1c07 */
[----:B------:R-:W-:-:S03]  /*3150*/  ISETP.NE.AND P0, PT, R0, 0x1, PT ;  /* 0x000000010000780c */ /* 0x000fc60003f05270 */
[----:B---3--:R1:W-:Y:S10]  /*3160*/  STG.E.64 desc[UR12][R20.64], R8 ;  /* 0x0000000814007986 */ /* 0x0083f4000c101b0c */
[----:B------:R-:W-:Y:S05]  /*3170*/  @!P0 BRA `(.L_x_297) ;  /* 0x0000000000888947 */ /* 0x000fea0003800000 */
[----:B------:R-:W-:-:S04]  /*3180*/  UIADD3 UR14, UR5, 0x1, URZ ;  /* 0x00000001050e7890 */ /* 0x000fc8000fffe03f */
[----:B------:R-:W-:Y:S02]  /*3190*/  USHF.R.S32.HI UR15, URZ, 0x1f, UR14 ;  /* 0x0000001f3f0f7899 */ /* 0x000fe4000801140e */
[----:B------:R-:W-:-:S04]  /*31a0*/  IMAD.WIDE.U32 R6, R24, UR14, R16 ;  /* 0x0000000e18067c25 */ /* 0x000fc8000f8e0010 */
[----:B-1----:R-:W-:-:S04]  /*31b0*/  IMAD R8, R24, UR15, RZ ;  /* 0x0000000f18087c24 */ /* 0x002fc8000f8e02ff */
[----:B------:R-:W-:Y:S01]  /*31c0*/  IMAD R9, R25, UR14, R8 ;  /* 0x0000000e19097c24 */ /* 0x000fe2000f8e0208 */
[----:B------:R-:W-:-:S04]  /*31d0*/  LEA R8, P0, R6, UR16, 0x3 ;  /* 0x0000001006087c11 */ /* 0x000fc8000f8018ff */
[----:B------:R-:W-:-:S04]  /*31e0*/  IADD3 R7, R7, R9, RZ ;  /* 0x0000000907077210 */ /* 0x000fc80007ffe0ff */
        /* <DEDUP_REMOVED lines=14> */
[----:B--2---:R-:W-:-:S04]  /*32d0*/  IMAD R6, R24, UR14, RZ ;  /* 0x0000000e18067c24 */ /* 0x004fc8000f8e02ff */
        /* <DEDUP_REMOVED lines=12> */
.L_x_297:
[----:B------:R-:W-:-:S04]  /*33a0*/  UIADD3 UR6, UP0, UR6, 0x1, URZ ;  /* 0x0000000106067890 */ /* 0x000fc8000ff1e03f */
[----:B------:R-:W-:Y:S01]  /*33b0*/  UIADD3.X UR7, URZ, UR7, URZ, UP0, !UPT ;  /* 0x000000073f077290 */ /* 0x000fe200087fe43f */
[----:B------:R-:W-:Y:S11]  /*33c0*/  @!P1 BRA `(.L_x_298) ;  /* 0xffffffec005c9947 */ /* 0x000ff6000383ffff */
[----:B------:R-:W-:Y:S05]  /*33d0*/  EXIT ;  /* 0x000000000000794d */ /* 0x000fea0003800000 */
.L_x_299:
        /* <DEDUP_REMOVED lines=10> */
.L_x_307:


//--------------------- .nv.shared.reserved.0     --------------------------
	.section	.nv.shared.reserved.0,"aw",@nobits
	.weak		__nv_reservedSMEM_offset_0_alias
	.size		__nv_reservedSMEM_offset_0_alias, 0, 0
	.other		__nv_reservedSMEM_offset_0_alias,@"STO_CUDA_RESERVED_SHARED STV_DEFAULT"
__nv_reservedSMEM_offset_0_alias:
	.zero		0


//--------------------- .nv.global                --------------------------
	.section	.nv.global,"aw",@nobits
.nv.global:
	.type		_ZN53_INTERNAL_c1b0da0d_22_UpSampleTrilinear3d_cu_efb54c934cuda3std3__48in_placeE,@object
	.size		_ZN53_INTERNAL_c1b0da0d_22_UpSampleTrilinear3d_cu_efb54c934cuda3std3__48in_placeE,(_ZN53_INTERNAL_c1b0da0d_22_UpSampleTrilinear3d_cu_efb54c934cuda3std6ranges3__45__cpo8distanceE - _ZN53_INTERNAL_c1b0da0d_22_UpSampleTrilinear3d_cu_efb54c934cuda3std3__48in_placeE)
_ZN53_INTERNAL_c1b0da0d_22_UpSampleTrilinear3d_cu_efb54c934cuda3std3__48in_placeE:
	.zero		1
	.type		_ZN53_INTERNAL_c1b0da0d_22_UpSampleTrilinear3d_cu_efb54c934cuda3std6ranges3__45__cpo8distanceE,@object
	.size		_ZN53_INTERNAL_c1b0da0d_22_UpSampleTrilinear3d_cu_efb54c934cuda3std6ranges3__45__cpo8distanceE,(_ZN53_INTERNAL_c1b0da0d_22_UpSampleTrilinear3d_cu_efb54c934cuda3std3__45__cpo6cbeginE - _ZN53_INTERNAL_c1b0da0d_22_UpSampleTrilinear3d_cu_efb54c934cuda3std6ranges3__45__cpo8distanceE)
_ZN53_INTERNAL_c1b0da0d_22_UpSampleTrilinear3d_cu_efb54c934cuda3std6ranges3__45__cpo8distanceE:
	.zero		1
	.type		_ZN53_INTERNAL_c1b0da0d_22_UpSampleTrilinear3d_cu_efb54c934cuda3std3__45__cpo6cbeginE,@object
	.size		_ZN53_INTERNAL_c1b0da0d_22_UpSampleTrilinear3d_cu_efb54c934cuda3std3__45__cpo6cbeginE,(_ZN53_INTERNAL_c1b0da0d_22_UpSampleTrilinear3d_cu_efb54c934cuda3std6ranges3__45__cpo7advanceE - _ZN53_INTERNAL_c1b0da0d_22_UpSampleTrilinear3d_cu_efb54c934cuda3std3__45__cpo6cbeginE)
_ZN53_INTERNAL_c1b0da0d_22_UpSampleTrilinear3d_cu_efb54c934cuda3std3__45__cpo6cbeginE:
	.zero		1
	.type		_ZN53_INTERNAL_c1b0da0d_22_UpSampleTrilinear3d_cu_efb54c934cuda3std6ranges3__45__cpo7advanceE,@object
	.size		_ZN53_INTERNAL_c1b0da0d_22_UpSampleTrilinear3d_cu_efb54c934cuda3std6ranges3__45__cpo7advanceE,(_ZN53_INTERNAL_c1b0da0d_22_UpSampleTrilinear3d_cu_efb54c934cuda3std3__45__cpo7crbeginE - _ZN53_INTERNAL_c1b0da0d_22_UpSampleTrilinear3d_cu_efb54c934cuda3std6ranges3__45__cpo7advanceE)
_ZN53_INTERNAL_c1b0da0d_22_UpSampleTrilinear3d_cu_efb54c934cuda3std6ranges3__45__cpo7advanceE:
	.zero		1
	.type		_ZN53_INTERNAL_c1b0da0d_22_UpSampleTrilinear3d_cu_efb54c934cuda3std3__45__cpo7crbeginE,@object
	.size		_ZN53_INTERNAL_c1b0da0d_22_UpSampleTrilinear3d_cu_efb54c934cuda3std3__45__cpo7crbeginE,(_ZN53_INTERNAL_c1b0da0d_22_UpSampleTrilinear3d_cu_efb54c934cuda3std6ranges3__45__cpo4dataE - _ZN53_INTERNAL_c1b0da0d_22_UpSampleTrilinear3d_cu_efb54c934cuda3std3__45__cpo7crbeginE)
_ZN53_INTERNAL_c1b0da0d_22_UpSampleTrilinear3d_cu_efb54c934cuda3std3__45__cpo7crbeginE:
	.zero		1
	.type		_ZN53_INTERNAL_c1b0da0d_22_UpSampleTrilinear3d_cu_efb54c934cuda3std6ranges3__45__cpo4dataE,@object
	.size		_ZN53_INTERNAL_c1b0da0d_22_UpSampleTrilinear3d_cu_efb54c934cuda3std6ranges3__45__cpo4dataE,(_ZN53_INTERNAL_c1b0da0d_22_UpSampleTrilinear3d_cu_efb54c934cuda3std6ranges3__45__cpo5beginE - _ZN53_INTERNAL_c1b0da0d_22_UpSampleTrilinear3d_cu_efb54c934cuda3std6ranges3__45__cpo4dataE)
_ZN53_INTERNAL_c1b0da0d_22_UpSampleTrilinear3d_cu_efb54c934cuda3std6ranges3__45__cpo4dataE:
	.zero		1
	.type		_ZN53_INTERNAL_c1b0da0d_22_UpSampleTrilinear3d_cu_efb54c934cuda3std6ranges3__45__cpo5beginE,@object
	.size		_ZN53_INTERNAL_c1b0da0d_22_UpSampleTrilinear3d_cu_efb54c934cuda3std6ranges3__45__cpo5beginE,(_ZN53_INTERNAL_c1b0da0d_22_UpSampleTrilinear3d_cu_efb54c934cuda3std3__455_GLOBAL__N__c1b0da0d_22_UpSampleTrilinear3d_cu_efb54c936ignoreE - _ZN53_INTERNAL_c1b0da0d_22_UpSampleTrilinear3d_cu_efb54c934cuda3std6ranges3__45__cpo5beginE)
_ZN53_INTERNAL_c1b0da0d_22_UpSampleTrilinear3d_cu_efb54c934cuda3std6ranges3__45__cpo5beginE:
	.zero		1
	.type		_ZN53_INTERNAL_c1b0da0d_22_UpSampleTrilinear3d_cu_efb54c934cuda3std3__455_GLOBAL__N__c1b0da0d_22_UpSampleTrilinear3d_cu_efb54c936ignoreE,@object
	.size		_ZN53_INTERNAL_c1b0da0d_22_UpSampleTrilinear3d_cu_efb54c934cuda3std3__455_GLOBAL__N__c1b0da0d_22_UpSampleTrilinear3d_cu_efb54c936ignoreE,(_ZN53_INTERNAL_c1b0da0d_22_UpSampleTrilinear3d_cu_efb54c934cuda3std6ranges3__45__cpo4sizeE - _ZN53_INTERNAL_c1b0da0d_22_UpSampleTrilinear3d_cu_efb54c934cuda3std3__455_GLOBAL__N__c1b0da0d_22_UpSampleTrilinear3d_cu_efb54c936ignoreE)
_ZN53_INTERNAL_c1b0da0d_22_UpSampleTrilinear3d_cu_efb54c934cuda3std3__455_GLOBAL__N__c1b0da0d_22_UpSampleTrilinear3d_cu_efb54c936ignoreE:
	.zero		1
	.type		_ZN53_INTERNAL_c1b0da0d_22_UpSampleTrilinear3d_cu_efb54c934cuda3std6ranges3__45__cpo4sizeE,@object
	.size		_ZN53_INTERNAL_c1b0da0d_22_UpSampleTrilinear3d_cu_efb54c934cuda3std6ranges3__45__cpo4sizeE,(_ZN53_INTERNAL_c1b0da0d_22_UpSampleTrilinear3d_cu_efb54c934cuda3std3__45__cpo5beginE - _ZN53_INTERNAL_c1b0da0d_22_UpSampleTrilinear3d_cu_efb54c934cuda3std6ranges3__45__cpo4sizeE)
_ZN53_INTERNAL_c1b0da0d_22_UpSampleTrilinear3d_cu_efb54c934cuda3std6ranges3__45__cpo4sizeE:
	.zero		1
	.type		_ZN53_INTERNAL_c1b0da0d_22_UpSampleTrilinear3d_cu_efb54c934cuda3std3__45__cpo5beginE,@object
	.size		_ZN53_INTERNAL_c1b0da0d_22_UpSampleTrilinear3d_cu_efb54c934cuda3std3__45__cpo5beginE,(_ZN53_INTERNAL_c1b0da0d_22_UpSampleTrilinear3d_cu_efb54c934cuda3std6ranges3__45__cpo6cbeginE - _ZN53_INTERNAL_c1b0da0d_22_UpSampleTrilinear3d_cu_efb54c934cuda3std3__45__cpo5beginE)
_ZN53_INTERNAL_c1b0da0d_22_UpSampleTrilinear3d_cu_efb54c934cuda3std3__45__cpo5beginE:
	.zero		1
	.type		_ZN53_INTERNAL_c1b0da0d_22_UpSampleTrilinear3d_cu_efb54c934cuda3std6ranges3__45__cpo6cbeginE,@object
	.size		_ZN53_INTERNAL_c1b0da0d_22_UpSampleTrilinear3d_cu_efb54c934cuda3std6ranges3__45__cpo6cbeginE,(_ZN53_INTERNAL_c1b0da0d_22_UpSampleTrilinear3d_cu_efb54c934cuda3std3__45__cpo6rbeginE - _ZN53_INTERNAL_c1b0da0d_22_UpSampleTrilinear3d_cu_efb54c934cuda3std6ranges3__45__cpo6cbeginE)
_ZN53_INTERNAL_c1b0da0d_22_UpSampleTrilinear3d_cu_efb54c934cuda3std6ranges3__45__cpo6cbeginE:
	.zero		1
	.type		_ZN53_INTERNAL_c1b0da0d_22_UpSampleTrilinear3d_cu_efb54c934cuda3std3__45__cpo6rbeginE,@object
	.size		_ZN53_INTERNAL_c1b0da0d_22_UpSampleTrilinear3d_cu_efb54c934cuda3std3__45__cpo6rbeginE,(_ZN53_INTERNAL_c1b0da0d_22_UpSampleTrilinear3d_cu_efb54c934cuda3std6ranges3__45__cpo4nextE - _ZN53_INTERNAL_c1b0da0d_22_UpSampleTrilinear3d_cu_efb54c934cuda3std3__45__cpo6rbeginE)
_ZN53_INTERNAL_c1b0da0d_22_UpSampleTrilinear3d_cu_efb54c934cuda3std3__45__cpo6rbeginE:
	.zero		1
	.type		_ZN53_INTERNAL_c1b0da0d_22_UpSampleTrilinear3d_cu_efb54c934cuda3std6ranges3__45__cpo4nextE,@object
	.size		_ZN53_INTERNAL_c1b0da0d_22_UpSampleTrilinear3d_cu_efb54c934cuda3std6ranges3__45__cpo4nextE,(_ZN53_INTERNAL_c1b0da0d_22_UpSampleTrilinear3d_cu_efb54c934cuda3std6ranges3__45__cpo4swapE - _ZN53_INTERNAL_c1b0da0d_22_UpSampleTrilinear3d_cu_efb54c934cuda3std6ranges3__45__cpo4nextE)
_ZN53_INTERNAL_c1b0da0d_22_UpSampleTrilinear3d_cu_efb54c934cuda3std6ranges3__45__cpo4nextE:
	.zero		1
	.type		_ZN53_INTERNAL_c1b0da0d_22_UpSampleTrilinear3d_cu_efb54c934cuda3std6ranges3__45__cpo4swapE,@object
	.size		_ZN53_INTERNAL_c1b0da0d_22_UpSampleTrilinear3d_cu_efb54c934cuda3std6ranges3__45__cpo4swapE,(_ZN53_INTERNAL_c1b0da0d_22_UpSampleTrilinear3d_cu_efb54c934cuda3std3__420unreachable_sentinelE - _ZN53_INTERNAL_c1b0da0d_22_UpSampleTrilinear3d_cu_efb54c934cuda3std6ranges3__45__cpo4swapE)
_ZN53_INTERNAL_c1b0da0d_22_UpSampleTrilinear3d_cu_efb54c934cuda3std6ranges3__45__cpo4swapE:
	.zero		1
	.type		_ZN53_INTERNAL_c1b0da0d_22_UpSampleTrilinear3d_cu_efb54c934cuda3std3__420unreachable_sentinelE,@object
	.size		_ZN53_INTERNAL_c1b0da0d_22_UpSampleTrilinear3d_cu_efb54c934cuda3std3__420unreachable_sentinelE,(_ZN53_INTERNAL_c1b0da0d_22_UpSampleTrilinear3d_cu_efb54c936thrust23THRUST_300001_SM_900_NS6system6detail10sequential3seqE - _ZN53_INTERNAL_c1b0da0d_22_UpSampleTrilinear3d_cu_efb54c934cuda3std3__420unreachable_sentinelE)
_ZN53_INTERNAL_c1b0da0d_22_UpSampleTrilinear3d_cu_efb54c934cuda3std3__420unreachable_sentinelE:
	.zero		1
	.type		_ZN53_INTERNAL_c1b0da0d_22_UpSampleTrilinear3d_cu_efb54c936thrust23THRUST_300001_SM_900_NS6system6detail10sequential3seqE,@object
	.size		_ZN53_INTERNAL_c1b0da0d_22_UpSampleTrilinear3d_cu_efb54c936thrust23THRUST_300001_SM_900_NS6system6detail10sequential3seqE,(_ZN53_INTERNAL_c1b0da0d_22_UpSampleTrilinear3d_cu_efb54c934cuda3std3__45__cpo4cendE - _ZN53_INTERNAL_c1b0da0d_22_UpSampleTrilinear3d_cu_efb54c936thrust23THRUST_300001_SM_900_NS6system6detail10sequential3seqE)
_ZN53_INTERNAL_c1b0da0d_22_UpSampleTrilinear3d_cu_efb54c936thrust23THRUST_300001_SM_900_NS6system6detail10sequential3seqE:
	.zero		1
	.type		_ZN53_INTERNAL_c1b0da0d_22_UpSampleTrilinear3d_cu_efb54c934cuda3std3__45__cpo4cendE,@object
	.size		_ZN53_INTERNAL_c1b0da0d_22_UpSampleTrilinear3d_cu_efb54c934cuda3std3__45__cpo4cendE,(_ZN53_INTERNAL_c1b0da0d_22_UpSampleTrilinear3d_cu_efb54c934cuda3std6ranges3__45__cpo9iter_swapE - _ZN53_INTERNAL_c1b0da0d_22_UpSampleTrilinear3d_cu_efb54c934cuda3std3__45__cpo4cendE)
_ZN53_INTERNAL_c1b0da0d_22_UpSampleTrilinear3d_cu_efb54c934cuda3std3__45__cpo4cendE:
	.zero		1
	.type		_ZN53_INTERNAL_c1b0da0d_22_UpSampleTrilinear3d_cu_efb54c934cuda3std6ranges3__45__cpo9iter_swapE,@object
	.size		_ZN53_INTERNAL_c1b0da0d_22_UpSampleTrilinear3d_cu_efb54c934cuda3std6ranges3__45__cpo9iter_swapE,(_ZN53_INTERNAL_c1b0da0d_22_UpSampleTrilinear3d_cu_efb54c934cuda3std3__45__cpo5crendE - _ZN53_INTERNAL_c1b0da0d_22_UpSampleTrilinear3d_cu_efb54c934cuda3std6ranges3__45__cpo9iter_swapE)
_ZN53_INTERNAL_c1b0da0d_22_UpSampleTrilinear3d_cu_efb54c934cuda3std6ranges3__45__cpo9iter_swapE:
	.zero		1
	.type		_ZN53_INTERNAL_c1b0da0d_22_UpSampleTrilinear3d_cu_efb54c934cuda3std3__45__cpo5crendE,@object
	.size		_ZN53_INTERNAL_c1b0da0d_22_UpSampleTrilinear3d_cu_efb54c934cuda3std3__45__cpo5crendE,(_ZN53_INTERNAL_c1b0da0d_22_UpSampleTrilinear3d_cu_efb54c934cuda3std6ranges3__45__cpo5cdataE - _ZN53_INTERNAL_c1b0da0d_22_UpSampleTrilinear3d_cu_efb54c934cuda3std3__45__cpo5crendE)
_ZN53_INTERNAL_c1b0da0d_22_UpSampleTrilinear3d_cu_efb54c934cuda3std3__45__cpo5crendE:
	.zero		1
	.type		_ZN53_INTERNAL_c1b0da0d_22_UpSampleTrilinear3d_cu_efb54c934cuda3std6ranges3__45__cpo5cdataE,@object
	.size		_ZN53_INTERNAL_c1b0da0d_22_UpSampleTrilinear3d_cu_efb54c934cuda3std6ranges3__45__cpo5cdataE,(_ZN53_INTERNAL_c1b0da0d_22_UpSampleTrilinear3d_cu_efb54c934cuda3std6ranges3__45__cpo3endE - _ZN53_INTERNAL_c1b0da0d_22_UpSampleTrilinear3d_cu_efb54c934cuda3std6ranges3__45__cpo5cdataE)
_ZN53_INTERNAL_c1b0da0d_22_UpSampleTrilinear3d_cu_efb54c934cuda3std6ranges3__45__cpo5cdataE:
	.zero		1
	.type		_ZN53_INTERNAL_c1b0da0d_22_UpSampleTrilinear3d_cu_efb54c934cuda3std6ranges3__45__cpo3endE,@object
	.size		_ZN53_INTERNAL_c1b0da0d_22_UpSampleTrilinear3d_cu_efb54c934cuda3std6ranges3__45__cpo3endE,(_ZN53_INTERNAL_c1b0da0d_22_UpSampleTrilinear3d_cu_efb54c934cuda3std3__419piecewise_constructE - _ZN53_INTERNAL_c1b0da0d_22_UpSampleTrilinear3d_cu_efb54c934cuda3std6ranges3__45__cpo3endE)
_ZN53_INTERNAL_c1b0da0d_22_UpSampleTrilinear3d_cu_efb54c934cuda3std6ranges3__45__cpo3endE:
	.zero		1
	.type		_ZN53_INTERNAL_c1b0da0d_22_UpSampleTrilinear3d_cu_efb54c934cuda3std3__419piecewise_constructE,@object
	.size		_ZN53_INTERNAL_c1b0da0d_22_UpSampleTrilinear3d_cu_efb54c934cuda3std3__419piecewise_constructE,(_ZN53_INTERNAL_c1b0da0d_22_UpSampleTrilinear3d_cu_efb54c934cuda3std6ranges3__45__cpo5ssizeE - _ZN53_INTERNAL_c1b0da0d_22_UpSampleTrilinear3d_cu_efb54c934cuda3std3__419piecewise_constructE)
_ZN53_INTERNAL_c1b0da0d_22_UpSampleTrilinear3d_cu_efb54c934cuda3std3__419piecewise_constructE:
	.zero		1
	.type		_ZN53_INTERNAL_c1b0da0d_22_UpSampleTrilinear3d_cu_efb54c934cuda3std6ranges3__45__cpo5ssizeE,@object
	.size		_ZN53_INTERNAL_c1b0da0d_22_UpSampleTrilinear3d_cu_efb54c934cuda3std6ranges3__45__cpo5ssizeE,(_ZN53_INTERNAL_c1b0da0d_22_UpSampleTrilinear3d_cu_efb54c934cuda3std3__45__cpo3endE - _ZN53_INTERNAL_c1b0da0d_22_UpSampleTrilinear3d_cu_efb54c934cuda3std6ranges3__45__cpo5ssizeE)
_ZN53_INTERNAL_c1b0da0d_22_UpSampleTrilinear3d_cu_efb54c934cuda3std6ranges3__45__cpo5ssizeE:
	.zero		1
	.type		_ZN53_INTERNAL_c1b0da0d_22_UpSampleTrilinear3d_cu_efb54c934cuda3std3__45__cpo3endE,@object
	.size		_ZN53_INTERNAL_c1b0da0d_22_UpSampleTrilinear3d_cu_efb54c934cuda3std3__45__cpo3endE,(_ZN53_INTERNAL_c1b0da0d_22_UpSampleTrilinear3d_cu_efb54c934cuda3std6ranges3__45__cpo4cendE - _ZN53_INTERNAL_c1b0da0d_22_UpSampleTrilinear3d_cu_efb54c934cuda3std3__45__cpo3endE)
_ZN53_INTERNAL_c1b0da0d_22_UpSampleTrilinear3d_cu_efb54c934cuda3std3__45__cpo3endE:
	.zero		1
	.type		_ZN53_INTERNAL_c1b0da0d_22_UpSampleTrilinear3d_cu_efb54c934cuda3std6ranges3__45__cpo4cendE,@object
	.size		_ZN53_INTERNAL_c1b0da0d_22_UpSampleTrilinear3d_cu_efb54c934cuda3std6ranges3__45__cpo4cendE,(_ZN53_INTERNAL_c1b0da0d_22_UpSampleTrilinear3d_cu_efb54c934cuda3std3__45__cpo4rendE - _ZN53_INTERNAL_c1b0da0d_22_UpSampleTrilinear3d_cu_efb54c934cuda3std6ranges3__45__cpo4cendE)
_ZN53_INTERNAL_c1b0da0d_22_UpSampleTrilinear3d_cu_efb54c934cuda3std6ranges3__45__cpo4cendE:
	.zero		1
	.type		_ZN53_INTERNAL_c1b0da0d_22_UpSampleTrilinear3d_cu_efb54c934cuda3std3__45__cpo4rendE,@object
	.size		_ZN53_INTERNAL_c1b0da0d_22_UpSampleTrilinear3d_cu_efb54c934cuda3std3__45__cpo4rendE,(_ZN53_INTERNAL_c1b0da0d_22_UpSampleTrilinear3d_cu_efb54c934cuda3std6ranges3__45__cpo4prevE - _ZN53_INTERNAL_c1b0da0d_22_UpSampleTrilinear3d_cu_efb54c934cuda3std3__45__cpo4rendE)
_ZN53_INTERNAL_c1b0da0d_22_UpSampleTrilinear3d_cu_efb54c934cuda3std3__45__cpo4rendE:
	.zero		1
	.type		_ZN53_INTERNAL_c1b0da0d_22_UpSampleTrilinear3d_cu_efb54c934cuda3std6ranges3__45__cpo4prevE,@object
	.size		_ZN53_INTERNAL_c1b0da0d_22_UpSampleTrilinear3d_cu_efb54c934cuda3std6ranges3__45__cpo4prevE,(_ZN53_INTERNAL_c1b0da0d_22_UpSampleTrilinear3d_cu_efb54c934cuda3std6ranges3__45__cpo9iter_moveE - _ZN53_INTERNAL_c1b0da0d_22_UpSampleTrilinear3d_cu_efb54c934cuda3std6ranges3__45__cpo4prevE)
_ZN53_INTERNAL_c1b0da0d_22_UpSampleTrilinear3d_cu_efb54c934cuda3std6ranges3__45__cpo4prevE:
	.zero		1
	.type		_ZN53_INTERNAL_c1b0da0d_22_UpSampleTrilinear3d_cu_efb54c934cuda3std6ranges3__45__cpo9iter_moveE,@object
	.size		_ZN53_INTERNAL_c1b0da0d_22_UpSampleTrilinear3d_cu_efb54c934cuda3std6ranges3__45__cpo9iter_moveE,(.L_13 - _ZN53_INTERNAL_c1b0da0d_22_UpSampleTrilinear3d_cu_efb54c934cuda3std6ranges3__45__cpo9iter_moveE)
_ZN53_INTERNAL_c1b0da0d_22_UpSampleTrilinear3d_cu_efb54c934cuda3std6ranges3__45__cpo9iter_moveE:
	.zero		1
.L_13:


//--------------------- .nv.constant0._ZN2at6native55_GLOBAL__N__c1b0da0d_22_UpSampleTrilinear3d_cu_efb54c9339upsample_trilinear3d_backward_out_frameIN3c108BFloat16EfEEviT0_S5_S5_bNS_27GenericPackedTensorAccessorIT_Lm5ENS_16DefaultPtrTraitsElEENS6_IKS7_Lm5ES8_lEEPS7_ --------------------------
	.section	.nv.constant0._ZN2at6native55_GLOBAL__N__c1b0da0d_22_UpSampleTrilinear3d_cu_efb54c9339upsample_trilinear3d_backward_out_frameIN3c108BFloat16EfEEviT0_S5_S5_bNS_27GenericPackedTensorAccessorIT_Lm5ENS_16DefaultPtrTraitsElEENS6_IKS7_Lm5ES8_lEEPS7_,"a",@progbits
	.sectionflags	@""
	.align	4
.nv.constant0._ZN2at6native55_GLOBAL__N__c1b0da0d_22_UpSampleTrilinear3d_cu_efb54c9339upsample_trilinear3d_backward_out_frameIN3c108BFloat16EfEEviT0_S5_S5_bNS_27GenericPackedTensorAccessorIT_Lm5ENS_16DefaultPtrTraitsElEENS6_IKS7_Lm5ES8_lEEPS7_:
	.zero		736


//--------------------- .nv.constant0._ZN2at6native55_GLOBAL__N__c1b0da0d_22_UpSampleTrilinear3d_cu_efb54c9339upsample_trilinear3d_backward_out_frameIN3c104HalfEfEEviT0_S5_S5_bNS_27GenericPackedTensorAccessorIT_Lm5ENS_16DefaultPtrTraitsElEENS6_IKS7_Lm5ES8_lEEPS7_ --------------------------
	.section	.nv.constant0._ZN2at6native55_GLOBAL__N__c1b0da0d_22_UpSampleTrilinear3d_cu_efb54c9339upsample_trilinear3d_backward_out_frameIN3c104HalfEfEEviT0_S5_S5_bNS_27GenericPackedTensorAccessorIT_Lm5ENS_16DefaultPtrTraitsElEENS6_IKS7_Lm5ES8_lEEPS7_,"a",@progbits
	.sectionflags	@""
	.align	4
.nv.constant0._ZN2at6native55_GLOBAL__N__c1b0da0d_22_UpSampleTrilinear3d_cu_efb54c9339upsample_trilinear3d_backward_out_frameIN3c104HalfEfEEviT0_S5_S5_bNS_27GenericPackedTensorAccessorIT_Lm5ENS_16DefaultPtrTraitsElEENS6_IKS7_Lm5ES8_lEEPS7_:
	.zero		736


//--------------------- .nv.constant0._ZN2at6native55_GLOBAL__N__c1b0da0d_22_UpSampleTrilinear3d_cu_efb54c9339upsample_trilinear3d_backward_out_frameIffEEviT0_S3_S3_bNS_27GenericPackedTensorAccessorIT_Lm5ENS_16DefaultPtrTraitsElEENS4_IKS5_Lm5ES6_lEEPS5_ --------------------------
	.section	.nv.constant0._ZN2at6native55_GLOBAL__N__c1b0da0d_22_UpSampleTrilinear3d_cu_efb54c9339upsample_trilinear3d_backward_out_frameIffEEviT0_S3_S3_bNS_27GenericPackedTensorAccessorIT_Lm5ENS_16DefaultPtrTraitsElEENS4_IKS5_Lm5ES6_lEEPS5_,"a",@progbits
	.sectionflags	@""
	.align	4
.nv.constant0._ZN2at6native55_GLOBAL__N__c1b0da0d_22_UpSampleTrilinear3d_cu_efb54c9339upsample_trilinear3d_backward_out_frameIffEEviT0_S3_S3_bNS_27GenericPackedTensorAccessorIT_Lm5ENS_16DefaultPtrTraitsElEENS4_IKS5_Lm5ES6_lEEPS5_:
	.zero		736


//--------------------- .nv.constant0._ZN2at6native55_GLOBAL__N__c1b0da0d_22_UpSampleTrilinear3d_cu_efb54c9339upsample_trilinear3d_backward_out_frameIddEEviT0_S3_S3_bNS_27GenericPackedTensorAccessorIT_Lm5ENS_16DefaultPtrTraitsElEENS4_IKS5_Lm5ES6_lEEPS5_ --------------------------
	.section	.nv.constant0._ZN2at6native55_GLOBAL__N__c1b0da0d_22_UpSampleTrilinear3d_cu_efb54c9339upsample_trilinear3d_backward_out_frameIddEEviT0_S3_S3_bNS_27GenericPackedTensorAccessorIT_Lm5ENS_16DefaultPtrTraitsElEENS4_IKS5_Lm5ES6_lEEPS5_,"a",@progbits
	.sectionflags	@""
	.align	4
.nv.constant0._ZN2at6native55_GLOBAL__N__c1b0da0d_22_UpSampleTrilinear3d_cu_efb54c9339upsample_trilinear3d_backward_out_frameIddEEviT0_S3_S3_bNS_27GenericPackedTensorAccessorIT_Lm5ENS_16DefaultPtrTraitsElEENS4_IKS5_Lm5ES6_lEEPS5_:
	.zero		752


//--------------------- .nv.constant0._ZN2at6native55_GLOBAL__N__c1b0da0d_22_UpSampleTrilinear3d_cu_efb54c9330upsample_trilinear3d_out_frameIN3c108BFloat16EfEEviT0_S5_S5_bNS_27GenericPackedTensorAccessorIKT_Lm5ENS_16DefaultPtrTraitsElEENS6_IS7_Lm5ES9_lEE --------------------------
	.section	.nv.constant0._ZN2at6native55_GLOBAL__N__c1b0da0d_22_UpSampleTrilinear3d_cu_efb54c9330upsample_trilinear3d_out_frameIN3c108BFloat16EfEEviT0_S5_S5_bNS_27GenericPackedTensorAccessorIKT_Lm5ENS_16DefaultPtrTraitsElEENS6_IS7_Lm5ES9_lEE,"a",@progbits
	.sectionflags	@""
	.align	4
.nv.constant0._ZN2at6native55_GLOBAL__N__c1b0da0d_22_UpSampleTrilinear3d_cu_efb54c9330upsample_trilinear3d_out_frameIN3c108BFloat16EfEEviT0_S5_S5_bNS_27GenericPackedTensorAccessorIKT_Lm5ENS_16DefaultPtrTraitsElEENS6_IS7_Lm5ES9_lEE:
	.zero		728


//--------------------- .nv.constant0._ZN2at6native55_GLOBAL__N__c1b0da0d_22_UpSampleTrilinear3d_cu_efb54c9330upsample_trilinear3d_out_frameIN3c104HalfEfEEviT0_S5_S5_bNS_27GenericPackedTensorAccessorIKT_Lm5ENS_16DefaultPtrTraitsElEENS6_IS7_Lm5ES9_lEE --------------------------
	.section	.nv.constant0._ZN2at6native55_GLOBAL__N__c1b0da0d_22_UpSampleTrilinear3d_cu_efb54c9330upsample_trilinear3d_out_frameIN3c104HalfEfEEviT0_S5_S5_bNS_27GenericPackedTensorAccessorIKT_Lm5ENS_16DefaultPtrTraitsElEENS6_IS7_Lm5ES9_lEE,"a",@progbits
	.sectionflags	@""
	.align	4
.nv.constant0._ZN2at6native55_GLOBAL__N__c1b0da0d_22_UpSampleTrilinear3d_cu_efb54c9330upsample_trilinear3d_out_frameIN3c104HalfEfEEviT0_S5_S5_bNS_27GenericPackedTensorAccessorIKT_Lm5ENS_16DefaultPtrTraitsElEENS6_IS7_Lm5ES9_lEE:
	.zero		728


//--------------------- .nv.constant0._ZN2at6native55_GLOBAL__N__c1b0da0d_22_UpSampleTrilinear3d_cu_efb54c9330upsample_trilinear3d_out_frameIffEEviT0_S3_S3_bNS_27GenericPackedTensorAccessorIKT_Lm5ENS_16DefaultPtrTraitsElEENS4_IS5_Lm5ES7_lEE --------------------------
	.section	.nv.constant0._ZN2at6native55_GLOBAL__N__c1b0da0d_22_UpSampleTrilinear3d_cu_efb54c9330upsample_trilinear3d_out_frameIffEEviT0_S3_S3_bNS_27GenericPackedTensorAccessorIKT_Lm5ENS_16DefaultPtrTraitsElEENS4_IS5_Lm5ES7_lEE,"a",@progbits
	.sectionflags	@""
	.align	4
.nv.constant0._ZN2at6native55_GLOBAL__N__c1b0da0d_22_UpSampleTrilinear3d_cu_efb54c9330upsample_trilinear3d_out_frameIffEEviT0_S3_S3_bNS_27GenericPackedTensorAccessorIKT_Lm5ENS_16DefaultPtrTraitsElEENS4_IS5_Lm5ES7_lEE:
	.zero		728


//--------------------- .nv.constant0._ZN2at6native55_GLOBAL__N__c1b0da0d_22_UpSampleTrilinear3d_cu_efb54c9330upsample_trilinear3d_out_frameIddEEviT0_S3_S3_bNS_27GenericPackedTensorAccessorIKT_Lm5ENS_16DefaultPtrTraitsElEENS4_IS5_Lm5ES7_lEE --------------------------
	.section	.nv.constant0._ZN2at6native55_GLOBAL__N__c1b0da0d_22_UpSampleTrilinear3d_cu_efb54c9330upsample_trilinear3d_out_frameIddEEviT0_S3_S3_bNS_27GenericPackedTensorAccessorIKT_Lm5ENS_16DefaultPtrTraitsElEENS4_IS5_Lm5ES7_lEE,"a",@progbits
	.sectionflags	@""
	.align	4
.nv.constant0._ZN2at6native55_GLOBAL__N__c1b0da0d_22_UpSampleTrilinear3d_cu_efb54c9330upsample_trilinear3d_out_frameIddEEviT0_S3_S3_bNS_27GenericPackedTensorAccessorIKT_Lm5ENS_16DefaultPtrTraitsElEENS4_IS5_Lm5ES7_lEE:
	.zero		744


//--------------------- SYMBOLS --------------------------

	.type		.nv.reservedSmem.offset0,@object
	.size		.nv.reservedSmem.offset0,0x4
